//
// Generated by NVIDIA NVVM Compiler
//
// Compiler Build ID: CL-36424714
// Cuda compilation tools, release 13.0, V13.0.88
// Based on NVVM 20.0.0
//

.version 9.0
.target sm_100
.address_size 64

	// .globl	_Z13heat_equationPdS_i
// _ZZN3cub18CUB_300001_SM_10006detail6reduce28DeviceReduceSingleTileKernelINS2_10policy_hubIdjN4cuda3__47maximumIvEEE10Policy1000EPdSB_jS8_ddNS5_3std3__410__identityEEEvT0_T1_T2_T3_T4_T6_E12temp_storage has been demoted
// _ZZN3cub18CUB_300001_SM_10006detail6reduce18DeviceReduceKernelINS2_10policy_hubIdjN4cuda3__47maximumIvEEE10Policy1000EPdjS8_dNS5_3std3__410__identityEEEvT0_PT3_T1_NS0_13GridEvenShareISI_EET2_T4_E12temp_storage has been demoted
// _ZZN3cub18CUB_300001_SM_10006detail6reduce28DeviceReduceSingleTileKernelINS2_10policy_hubIdjN4cuda3__47maximumIvEEE10Policy1000EPdSB_iS8_ddNS5_3std3__410__identityEEEvT0_T1_T2_T3_T4_T6_E12temp_storage has been demoted
.global .align 1 .b8 _ZN34_INTERNAL_1c5217f5_4_k_cu_a6db74d44cuda3std3__45__cpo5beginE[1];
.global .align 1 .b8 _ZN34_INTERNAL_1c5217f5_4_k_cu_a6db74d44cuda3std3__45__cpo3endE[1];
.global .align 1 .b8 _ZN34_INTERNAL_1c5217f5_4_k_cu_a6db74d44cuda3std3__45__cpo6cbeginE[1];
.global .align 1 .b8 _ZN34_INTERNAL_1c5217f5_4_k_cu_a6db74d44cuda3std3__45__cpo4cendE[1];
.global .align 1 .b8 _ZN34_INTERNAL_1c5217f5_4_k_cu_a6db74d44cuda3std3__45__cpo6rbeginE[1];
.global .align 1 .b8 _ZN34_INTERNAL_1c5217f5_4_k_cu_a6db74d44cuda3std3__45__cpo4rendE[1];
.global .align 1 .b8 _ZN34_INTERNAL_1c5217f5_4_k_cu_a6db74d44cuda3std3__45__cpo7crbeginE[1];
.global .align 1 .b8 _ZN34_INTERNAL_1c5217f5_4_k_cu_a6db74d44cuda3std3__45__cpo5crendE[1];
.global .align 1 .b8 _ZN34_INTERNAL_1c5217f5_4_k_cu_a6db74d44cuda3std3__436_GLOBAL__N__1c5217f5_4_k_cu_a6db74d46ignoreE[1];
.global .align 1 .b8 _ZN34_INTERNAL_1c5217f5_4_k_cu_a6db74d44cuda3std3__419piecewise_constructE[1];
.global .align 1 .b8 _ZN34_INTERNAL_1c5217f5_4_k_cu_a6db74d44cuda3std3__48in_placeE[1];
.global .align 1 .b8 _ZN34_INTERNAL_1c5217f5_4_k_cu_a6db74d44cuda3std3__420unreachable_sentinelE[1];
.global .align 1 .b8 _ZN34_INTERNAL_1c5217f5_4_k_cu_a6db74d44cuda3std3__47nulloptE[1];
.global .align 1 .b8 _ZN34_INTERNAL_1c5217f5_4_k_cu_a6db74d44cuda3std3__48unexpectE[1];
.global .align 1 .b8 _ZN34_INTERNAL_1c5217f5_4_k_cu_a6db74d44cuda3std6ranges3__45__cpo4swapE[1];
.global .align 1 .b8 _ZN34_INTERNAL_1c5217f5_4_k_cu_a6db74d44cuda3std6ranges3__45__cpo9iter_moveE[1];
.global .align 1 .b8 _ZN34_INTERNAL_1c5217f5_4_k_cu_a6db74d44cuda3std6ranges3__45__cpo5beginE[1];
.global .align 1 .b8 _ZN34_INTERNAL_1c5217f5_4_k_cu_a6db74d44cuda3std6ranges3__45__cpo3endE[1];
.global .align 1 .b8 _ZN34_INTERNAL_1c5217f5_4_k_cu_a6db74d44cuda3std6ranges3__45__cpo6cbeginE[1];
.global .align 1 .b8 _ZN34_INTERNAL_1c5217f5_4_k_cu_a6db74d44cuda3std6ranges3__45__cpo4cendE[1];
.global .align 1 .b8 _ZN34_INTERNAL_1c5217f5_4_k_cu_a6db74d44cuda3std6ranges3__45__cpo7advanceE[1];
.global .align 1 .b8 _ZN34_INTERNAL_1c5217f5_4_k_cu_a6db74d44cuda3std6ranges3__45__cpo9iter_swapE[1];
.global .align 1 .b8 _ZN34_INTERNAL_1c5217f5_4_k_cu_a6db74d44cuda3std6ranges3__45__cpo4nextE[1];
.global .align 1 .b8 _ZN34_INTERNAL_1c5217f5_4_k_cu_a6db74d44cuda3std6ranges3__45__cpo4prevE[1];
.global .align 1 .b8 _ZN34_INTERNAL_1c5217f5_4_k_cu_a6db74d44cuda3std6ranges3__45__cpo4dataE[1];
.global .align 1 .b8 _ZN34_INTERNAL_1c5217f5_4_k_cu_a6db74d44cuda3std6ranges3__45__cpo5cdataE[1];
.global .align 1 .b8 _ZN34_INTERNAL_1c5217f5_4_k_cu_a6db74d44cuda3std6ranges3__45__cpo4sizeE[1];
.global .align 1 .b8 _ZN34_INTERNAL_1c5217f5_4_k_cu_a6db74d44cuda3std6ranges3__45__cpo5ssizeE[1];
.global .align 1 .b8 _ZN34_INTERNAL_1c5217f5_4_k_cu_a6db74d44cuda3std6ranges3__45__cpo8distanceE[1];
.global .align 1 .b8 _ZN34_INTERNAL_1c5217f5_4_k_cu_a6db74d46thrust24THRUST_300001_SM_1000_NS6system6detail10sequential3seqE[1];
.global .align 1 .b8 _ZN34_INTERNAL_1c5217f5_4_k_cu_a6db74d46thrust24THRUST_300001_SM_1000_NS12placeholders2_1E[1];
.global .align 1 .b8 _ZN34_INTERNAL_1c5217f5_4_k_cu_a6db74d46thrust24THRUST_300001_SM_1000_NS12placeholders2_2E[1];
.global .align 1 .b8 _ZN34_INTERNAL_1c5217f5_4_k_cu_a6db74d46thrust24THRUST_300001_SM_1000_NS12placeholders2_3E[1];
.global .align 1 .b8 _ZN34_INTERNAL_1c5217f5_4_k_cu_a6db74d46thrust24THRUST_300001_SM_1000_NS12placeholders2_4E[1];
.global .align 1 .b8 _ZN34_INTERNAL_1c5217f5_4_k_cu_a6db74d46thrust24THRUST_300001_SM_1000_NS12placeholders2_5E[1];
.global .align 1 .b8 _ZN34_INTERNAL_1c5217f5_4_k_cu_a6db74d46thrust24THRUST_300001_SM_1000_NS12placeholders2_6E[1];
.global .align 1 .b8 _ZN34_INTERNAL_1c5217f5_4_k_cu_a6db74d46thrust24THRUST_300001_SM_1000_NS12placeholders2_7E[1];
.global .align 1 .b8 _ZN34_INTERNAL_1c5217f5_4_k_cu_a6db74d46thrust24THRUST_300001_SM_1000_NS12placeholders2_8E[1];
.global .align 1 .b8 _ZN34_INTERNAL_1c5217f5_4_k_cu_a6db74d46thrust24THRUST_300001_SM_1000_NS12placeholders2_9E[1];
.global .align 1 .b8 _ZN34_INTERNAL_1c5217f5_4_k_cu_a6db74d46thrust24THRUST_300001_SM_1000_NS12placeholders3_10E[1];

.visible .entry _Z13heat_equationPdS_i(
	.param .u64 .ptr .align 1 _Z13heat_equationPdS_i_param_0,
	.param .u64 .ptr .align 1 _Z13heat_equationPdS_i_param_1,
	.param .u32 _Z13heat_equationPdS_i_param_2
)
{
	.reg .pred 	%p<4>;
	.reg .b32 	%r<4>;
	.reg .b64 	%rd<19>;
	.reg .b64 	%fd<9>;

	ld.param.u64 	%rd1, [_Z13heat_equationPdS_i_param_0];
	ld.param.u64 	%rd2, [_Z13heat_equationPdS_i_param_1];
	ld.param.u32 	%r3, [_Z13heat_equationPdS_i_param_2];
	mov.u32 	%r1, %ctaid.x;
	setp.eq.s32 	%p1, %r1, 0;
	mov.u32 	%r2, %tid.x;
	setp.eq.s32 	%p2, %r2, 0;
	or.pred  	%p3, %p1, %p2;
	@%p3 bra 	$L__BB0_2;
	cvta.to.global.u64 	%rd3, %rd1;
	cvta.to.global.u64 	%rd4, %rd2;
	cvt.u64.u32 	%rd5, %r2;
	cvt.u64.u32 	%rd6, %r1;
	cvt.s64.s32 	%rd7, %r3;
	mul.lo.s64 	%rd8, %rd7, %rd5;
	add.s64 	%rd9, %rd8, %rd6;
	shl.b64 	%rd10, %rd9, 3;
	add.s64 	%rd11, %rd3, %rd10;
	ld.global.f64 	%fd1, [%rd11+8];
	ld.global.f64 	%fd2, [%rd11+-8];
	add.f64 	%fd3, %fd1, %fd2;
	sub.s64 	%rd12, %rd8, %rd7;
	add.s64 	%rd13, %rd12, %rd6;
	shl.b64 	%rd14, %rd13, 3;
	add.s64 	%rd15, %rd3, %rd14;
	ld.global.f64 	%fd4, [%rd15];
	add.f64 	%fd5, %fd3, %fd4;
	mul.wide.s32 	%rd16, %r3, 8;
	add.s64 	%rd17, %rd11, %rd16;
	ld.global.f64 	%fd6, [%rd17];
	add.f64 	%fd7, %fd5, %fd6;
	mul.f64 	%fd8, %fd7, 0d3FD0000000000000;
	add.s64 	%rd18, %rd4, %rd10;
	st.global.f64 	[%rd18], %fd8;
$L__BB0_2:
	ret;

}
	// .globl	_Z9get_errorPdS_S_
.visible .entry _Z9get_errorPdS_S_(
	.param .u64 .ptr .align 1 _Z9get_errorPdS_S__param_0,
	.param .u64 .ptr .align 1 _Z9get_errorPdS_S__param_1,
	.param .u64 .ptr .align 1 _Z9get_errorPdS_S__param_2
)
{
	.reg .pred 	%p<2>;
	.reg .b32 	%r<5>;
	.reg .b64 	%rd<11>;
	.reg .b64 	%fd<5>;

	ld.param.u64 	%rd1, [_Z9get_errorPdS_S__param_0];
	ld.param.u64 	%rd2, [_Z9get_errorPdS_S__param_1];
	ld.param.u64 	%rd3, [_Z9get_errorPdS_S__param_2];
	mov.u32 	%r2, %ctaid.x;
	mov.u32 	%r3, %ntid.x;
	mov.u32 	%r4, %tid.x;
	mad.lo.s32 	%r1, %r2, %r3, %r4;
	setp.eq.s32 	%p1, %r1, 0;
	@%p1 bra 	$L__BB1_2;
	cvta.to.global.u64 	%rd4, %rd2;
	cvta.to.global.u64 	%rd5, %rd1;
	cvta.to.global.u64 	%rd6, %rd3;
	mul.wide.u32 	%rd7, %r1, 8;
	add.s64 	%rd8, %rd4, %rd7;
	ld.global.f64 	%fd1, [%rd8];
	add.s64 	%rd9, %rd5, %rd7;
	ld.global.f64 	%fd2, [%rd9];
	sub.f64 	%fd3, %fd1, %fd2;
	abs.f64 	%fd4, %fd3;
	add.s64 	%rd10, %rd6, %rd7;
	st.global.f64 	[%rd10], %fd4;
$L__BB1_2:
	ret;

}
	// .globl	_ZN3cub18CUB_300001_SM_10006detail11EmptyKernelIvEEvv
.visible .entry _ZN3cub18CUB_300001_SM_10006detail11EmptyKernelIvEEvv()
{


	ret;

}
	// .globl	_ZN3cub18CUB_300001_SM_10006detail6reduce28DeviceReduceSingleTileKernelINS2_10policy_hubIdjN4cuda3__47maximumIvEEE10Policy1000EPdSB_jS8_ddNS5_3std3__410__identityEEEvT0_T1_T2_T3_T4_T6_
.visible .entry _ZN3cub18CUB_300001_SM_10006detail6reduce28DeviceReduceSingleTileKernelINS2_10policy_hubIdjN4cuda3__47maximumIvEEE10Policy1000EPdSB_jS8_ddNS5_3std3__410__identityEEEvT0_T1_T2_T3_T4_T6_(
	.param .u64 .ptr .align 1 _ZN3cub18CUB_300001_SM_10006detail6reduce28DeviceReduceSingleTileKernelINS2_10policy_hubIdjN4cuda3__47maximumIvEEE10Policy1000EPdSB_jS8_ddNS5_3std3__410__identityEEEvT0_T1_T2_T3_T4_T6__param_0,
	.param .u64 .ptr .align 1 _ZN3cub18CUB_300001_SM_10006detail6reduce28DeviceReduceSingleTileKernelINS2_10policy_hubIdjN4cuda3__47maximumIvEEE10Policy1000EPdSB_jS8_ddNS5_3std3__410__identityEEEvT0_T1_T2_T3_T4_T6__param_1,
	.param .u32 _ZN3cub18CUB_300001_SM_10006detail6reduce28DeviceReduceSingleTileKernelINS2_10policy_hubIdjN4cuda3__47maximumIvEEE10Policy1000EPdSB_jS8_ddNS5_3std3__410__identityEEEvT0_T1_T2_T3_T4_T6__param_2,
	.param .align 1 .b8 _ZN3cub18CUB_300001_SM_10006detail6reduce28DeviceReduceSingleTileKernelINS2_10policy_hubIdjN4cuda3__47maximumIvEEE10Policy1000EPdSB_jS8_ddNS5_3std3__410__identityEEEvT0_T1_T2_T3_T4_T6__param_3[1],
	.param .f64 _ZN3cub18CUB_300001_SM_10006detail6reduce28DeviceReduceSingleTileKernelINS2_10policy_hubIdjN4cuda3__47maximumIvEEE10Policy1000EPdSB_jS8_ddNS5_3std3__410__identityEEEvT0_T1_T2_T3_T4_T6__param_4,
	.param .align 1 .b8 _ZN3cub18CUB_300001_SM_10006detail6reduce28DeviceReduceSingleTileKernelINS2_10policy_hubIdjN4cuda3__47maximumIvEEE10Policy1000EPdSB_jS8_ddNS5_3std3__410__identityEEEvT0_T1_T2_T3_T4_T6__param_5[1]
)
.maxntid 256
.minnctapersm 1
{
	.reg .pred 	%p<220>;
	.reg .b32 	%r<482>;
	.reg .b64 	%rd<205>;
	.reg .b64 	%fd<381>;
	// demoted variable
	.shared .align 8 .b8 _ZZN3cub18CUB_300001_SM_10006detail6reduce28DeviceReduceSingleTileKernelINS2_10policy_hubIdjN4cuda3__47maximumIvEEE10Policy1000EPdSB_jS8_ddNS5_3std3__410__identityEEEvT0_T1_T2_T3_T4_T6_E12temp_storage[80];
	ld.param.u64 	%rd16, [_ZN3cub18CUB_300001_SM_10006detail6reduce28DeviceReduceSingleTileKernelINS2_10policy_hubIdjN4cuda3__47maximumIvEEE10Policy1000EPdSB_jS8_ddNS5_3std3__410__identityEEEvT0_T1_T2_T3_T4_T6__param_0];
	ld.param.u64 	%rd17, [_ZN3cub18CUB_300001_SM_10006detail6reduce28DeviceReduceSingleTileKernelINS2_10policy_hubIdjN4cuda3__47maximumIvEEE10Policy1000EPdSB_jS8_ddNS5_3std3__410__identityEEEvT0_T1_T2_T3_T4_T6__param_1];
	ld.param.u32 	%r69, [_ZN3cub18CUB_300001_SM_10006detail6reduce28DeviceReduceSingleTileKernelINS2_10policy_hubIdjN4cuda3__47maximumIvEEE10Policy1000EPdSB_jS8_ddNS5_3std3__410__identityEEEvT0_T1_T2_T3_T4_T6__param_2];
	ld.param.f64 	%fd58, [_ZN3cub18CUB_300001_SM_10006detail6reduce28DeviceReduceSingleTileKernelINS2_10policy_hubIdjN4cuda3__47maximumIvEEE10Policy1000EPdSB_jS8_ddNS5_3std3__410__identityEEEvT0_T1_T2_T3_T4_T6__param_4];
	cvta.to.global.u64 	%rd1, %rd17;
	setp.ne.s32 	%p1, %r69, 0;
	@%p1 bra 	$L__BB3_3;
	mov.u32 	%r455, %tid.x;
	setp.ne.s32 	%p219, %r455, 0;
	@%p219 bra 	$L__BB3_76;
	st.global.f64 	[%rd1], %fd58;
	bra.uni 	$L__BB3_76;
$L__BB3_3:
	and.b64  	%rd18, %rd16, 31;
	setp.ne.s64 	%p2, %rd18, 0;
	@%p2 bra 	$L__BB3_39;
	setp.gt.u32 	%p110, %r69, 2047;
	@%p110 bra 	$L__BB3_23;
	mov.u32 	%r1, %tid.x;
	setp.ge.u32 	%p159, %r1, %r69;
	mov.f64 	%fd359, 0d0000000000000000;
	mov.u32 	%r459, %r1;
	@%p159 bra 	$L__BB3_7;
	mul.wide.u32 	%rd168, %r1, 8;
	add.s64 	%rd167, %rd16, %rd168;
	// begin inline asm
	ld.global.nc.u64 %rd166, [%rd167];
	// end inline asm
	mov.b64 	%fd359, %rd166;
	add.s32 	%r459, %r1, 256;
$L__BB3_7:
	setp.ge.u32 	%p160, %r459, %r69;
	@%p160 bra 	$L__BB3_14;
	not.b32 	%r331, %r459;
	add.s32 	%r4, %r69, %r331;
	and.b32  	%r332, %r4, 768;
	setp.eq.s32 	%p161, %r332, 768;
	@%p161 bra 	$L__BB3_11;
	mul.wide.u32 	%rd169, %r459, 8;
	add.s64 	%rd201, %rd16, %rd169;
	shr.u32 	%r333, %r4, 8;
	add.s32 	%r334, %r333, 1;
	and.b32  	%r335, %r334, 3;
	neg.s32 	%r457, %r335;
$L__BB3_10:
	.pragma "nounroll";
	// begin inline asm
	ld.global.nc.u64 %rd170, [%rd201];
	// end inline asm
	mov.b64 	%fd272, %rd170;
	setp.lt.f64 	%p162, %fd359, %fd272;
	selp.f64 	%fd359, %fd272, %fd359, %p162;
	add.s32 	%r459, %r459, 256;
	add.s64 	%rd201, %rd201, 2048;
	add.s32 	%r457, %r457, 1;
	setp.ne.s32 	%p163, %r457, 0;
	@%p163 bra 	$L__BB3_10;
$L__BB3_11:
	setp.lt.u32 	%p164, %r4, 768;
	@%p164 bra 	$L__BB3_14;
	mul.wide.u32 	%rd172, %r459, 8;
	add.s64 	%rd202, %rd16, %rd172;
$L__BB3_13:
	// begin inline asm
	ld.global.nc.u64 %rd173, [%rd202];
	// end inline asm
	mov.b64 	%fd273, %rd173;
	setp.lt.f64 	%p165, %fd359, %fd273;
	selp.f64 	%fd274, %fd273, %fd359, %p165;
	add.s64 	%rd176, %rd202, 2048;
	// begin inline asm
	ld.global.nc.u64 %rd175, [%rd176];
	// end inline asm
	mov.b64 	%fd275, %rd175;
	setp.lt.f64 	%p166, %fd274, %fd275;
	selp.f64 	%fd276, %fd275, %fd274, %p166;
	add.s64 	%rd178, %rd202, 4096;
	// begin inline asm
	ld.global.nc.u64 %rd177, [%rd178];
	// end inline asm
	mov.b64 	%fd277, %rd177;
	setp.lt.f64 	%p167, %fd276, %fd277;
	selp.f64 	%fd278, %fd277, %fd276, %p167;
	add.s64 	%rd180, %rd202, 6144;
	// begin inline asm
	ld.global.nc.u64 %rd179, [%rd180];
	// end inline asm
	mov.b64 	%fd279, %rd179;
	setp.lt.f64 	%p168, %fd278, %fd279;
	selp.f64 	%fd359, %fd279, %fd278, %p168;
	add.s32 	%r459, %r459, 1024;
	add.s64 	%rd202, %rd202, 8192;
	setp.lt.s32 	%p169, %r459, %r69;
	@%p169 bra 	$L__BB3_13;
$L__BB3_14:
	setp.lt.u32 	%p170, %r69, 256;
	@%p170 bra 	$L__BB3_19;
	// begin inline asm
	mov.u32 %r399, %laneid;
	// end inline asm
	mov.b64 	%rd191, %fd359;
	mov.b64 	{%r401, %r406}, %rd191;
	mov.b32 	%r407, 1;
	mov.b32 	%r448, 31;
	mov.b32 	%r449, -1;
	// begin inline asm
	shfl.sync.down.b32 %r400, %r401, %r407, %r448, %r449;
	// end inline asm
	// begin inline asm
	shfl.sync.down.b32 %r405, %r406, %r407, %r448, %r449;
	// end inline asm
	mov.b64 	%rd192, {%r400, %r405};
	mov.b64 	%fd327, %rd192;
	setp.gt.s32 	%p198, %r399, 30;
	setp.lt.f64 	%p199, %fd359, %fd327;
	selp.f64 	%fd328, %fd327, %fd359, %p199;
	selp.f64 	%fd329, %fd359, %fd328, %p198;
	mov.b64 	%rd193, %fd329;
	mov.b64 	{%r411, %r416}, %rd193;
	mov.b32 	%r417, 2;
	// begin inline asm
	shfl.sync.down.b32 %r410, %r411, %r417, %r448, %r449;
	// end inline asm
	// begin inline asm
	shfl.sync.down.b32 %r415, %r416, %r417, %r448, %r449;
	// end inline asm
	mov.b64 	%rd194, {%r410, %r415};
	mov.b64 	%fd330, %rd194;
	setp.gt.s32 	%p200, %r399, 29;
	setp.lt.f64 	%p201, %fd329, %fd330;
	selp.f64 	%fd331, %fd330, %fd329, %p201;
	selp.f64 	%fd332, %fd329, %fd331, %p200;
	mov.b64 	%rd195, %fd332;
	mov.b64 	{%r421, %r426}, %rd195;
	mov.b32 	%r427, 4;
	// begin inline asm
	shfl.sync.down.b32 %r420, %r421, %r427, %r448, %r449;
	// end inline asm
	// begin inline asm
	shfl.sync.down.b32 %r425, %r426, %r427, %r448, %r449;
	// end inline asm
	mov.b64 	%rd196, {%r420, %r425};
	mov.b64 	%fd333, %rd196;
	setp.gt.s32 	%p202, %r399, 27;
	setp.lt.f64 	%p203, %fd332, %fd333;
	selp.f64 	%fd334, %fd333, %fd332, %p203;
	selp.f64 	%fd335, %fd332, %fd334, %p202;
	mov.b64 	%rd197, %fd335;
	mov.b64 	{%r431, %r436}, %rd197;
	mov.b32 	%r437, 8;
	// begin inline asm
	shfl.sync.down.b32 %r430, %r431, %r437, %r448, %r449;
	// end inline asm
	// begin inline asm
	shfl.sync.down.b32 %r435, %r436, %r437, %r448, %r449;
	// end inline asm
	mov.b64 	%rd198, {%r430, %r435};
	mov.b64 	%fd336, %rd198;
	setp.gt.s32 	%p204, %r399, 23;
	setp.lt.f64 	%p205, %fd335, %fd336;
	selp.f64 	%fd337, %fd336, %fd335, %p205;
	selp.f64 	%fd338, %fd335, %fd337, %p204;
	mov.b64 	%rd199, %fd338;
	mov.b64 	{%r441, %r446}, %rd199;
	mov.b32 	%r447, 16;
	// begin inline asm
	shfl.sync.down.b32 %r440, %r441, %r447, %r448, %r449;
	// end inline asm
	// begin inline asm
	shfl.sync.down.b32 %r445, %r446, %r447, %r448, %r449;
	// end inline asm
	mov.b64 	%rd200, {%r440, %r445};
	mov.b64 	%fd339, %rd200;
	setp.gt.s32 	%p206, %r399, 15;
	setp.lt.f64 	%p207, %fd338, %fd339;
	selp.f64 	%fd10, %fd339, %fd338, %p207;
	selp.f64 	%fd380, %fd338, %fd10, %p206;
	setp.ne.s32 	%p208, %r399, 0;
	@%p208 bra 	$L__BB3_17;
	shr.u32 	%r450, %r1, 2;
	and.b32  	%r451, %r450, 248;
	mov.u32 	%r452, _ZZN3cub18CUB_300001_SM_10006detail6reduce28DeviceReduceSingleTileKernelINS2_10policy_hubIdjN4cuda3__47maximumIvEEE10Policy1000EPdSB_jS8_ddNS5_3std3__410__identityEEEvT0_T1_T2_T3_T4_T6_E12temp_storage;
	add.s32 	%r453, %r452, %r451;
	st.shared.f64 	[%r453+8], %fd10;
$L__BB3_17:
	bar.sync 	0;
	setp.ne.s32 	%p209, %r1, 0;
	@%p209 bra 	$L__BB3_74;
	ld.shared.f64 	%fd340, [_ZZN3cub18CUB_300001_SM_10006detail6reduce28DeviceReduceSingleTileKernelINS2_10policy_hubIdjN4cuda3__47maximumIvEEE10Policy1000EPdSB_jS8_ddNS5_3std3__410__identityEEEvT0_T1_T2_T3_T4_T6_E12temp_storage+16];
	setp.lt.f64 	%p210, %fd380, %fd340;
	selp.f64 	%fd341, %fd340, %fd380, %p210;
	ld.shared.f64 	%fd342, [_ZZN3cub18CUB_300001_SM_10006detail6reduce28DeviceReduceSingleTileKernelINS2_10policy_hubIdjN4cuda3__47maximumIvEEE10Policy1000EPdSB_jS8_ddNS5_3std3__410__identityEEEvT0_T1_T2_T3_T4_T6_E12temp_storage+24];
	setp.lt.f64 	%p211, %fd341, %fd342;
	selp.f64 	%fd343, %fd342, %fd341, %p211;
	ld.shared.f64 	%fd344, [_ZZN3cub18CUB_300001_SM_10006detail6reduce28DeviceReduceSingleTileKernelINS2_10policy_hubIdjN4cuda3__47maximumIvEEE10Policy1000EPdSB_jS8_ddNS5_3std3__410__identityEEEvT0_T1_T2_T3_T4_T6_E12temp_storage+32];
	setp.lt.f64 	%p212, %fd343, %fd344;
	selp.f64 	%fd345, %fd344, %fd343, %p212;
	ld.shared.f64 	%fd346, [_ZZN3cub18CUB_300001_SM_10006detail6reduce28DeviceReduceSingleTileKernelINS2_10policy_hubIdjN4cuda3__47maximumIvEEE10Policy1000EPdSB_jS8_ddNS5_3std3__410__identityEEEvT0_T1_T2_T3_T4_T6_E12temp_storage+40];
	setp.lt.f64 	%p213, %fd345, %fd346;
	selp.f64 	%fd347, %fd346, %fd345, %p213;
	ld.shared.f64 	%fd348, [_ZZN3cub18CUB_300001_SM_10006detail6reduce28DeviceReduceSingleTileKernelINS2_10policy_hubIdjN4cuda3__47maximumIvEEE10Policy1000EPdSB_jS8_ddNS5_3std3__410__identityEEEvT0_T1_T2_T3_T4_T6_E12temp_storage+48];
	setp.lt.f64 	%p214, %fd347, %fd348;
	selp.f64 	%fd349, %fd348, %fd347, %p214;
	ld.shared.f64 	%fd350, [_ZZN3cub18CUB_300001_SM_10006detail6reduce28DeviceReduceSingleTileKernelINS2_10policy_hubIdjN4cuda3__47maximumIvEEE10Policy1000EPdSB_jS8_ddNS5_3std3__410__identityEEEvT0_T1_T2_T3_T4_T6_E12temp_storage+56];
	setp.lt.f64 	%p215, %fd349, %fd350;
	selp.f64 	%fd351, %fd350, %fd349, %p215;
	ld.shared.f64 	%fd352, [_ZZN3cub18CUB_300001_SM_10006detail6reduce28DeviceReduceSingleTileKernelINS2_10policy_hubIdjN4cuda3__47maximumIvEEE10Policy1000EPdSB_jS8_ddNS5_3std3__410__identityEEEvT0_T1_T2_T3_T4_T6_E12temp_storage+64];
	setp.lt.f64 	%p216, %fd351, %fd352;
	selp.f64 	%fd380, %fd352, %fd351, %p216;
	bra.uni 	$L__BB3_74;
$L__BB3_19:
	// begin inline asm
	mov.u32 %r336, %laneid;
	// end inline asm
	and.b32  	%r387, %r1, 992;
	add.s32 	%r388, %r387, 32;
	setp.gt.u32 	%p171, %r388, %r69;
	not.b32 	%r389, %r387;
	add.s32 	%r390, %r69, %r389;
	selp.b32 	%r385, %r390, 31, %p171;
	mov.b64 	%rd181, %fd359;
	mov.b64 	{%r338, %r343}, %rd181;
	mov.b32 	%r344, 1;
	mov.b32 	%r386, -1;
	// begin inline asm
	shfl.sync.down.b32 %r337, %r338, %r344, %r385, %r386;
	// end inline asm
	// begin inline asm
	shfl.sync.down.b32 %r342, %r343, %r344, %r385, %r386;
	// end inline asm
	mov.b64 	%rd182, {%r337, %r342};
	mov.b64 	%fd280, %rd182;
	setp.lt.s32 	%p172, %r336, %r385;
	setp.lt.f64 	%p173, %fd359, %fd280;
	selp.f64 	%fd281, %fd280, %fd359, %p173;
	selp.f64 	%fd282, %fd281, %fd359, %p172;
	mov.b64 	%rd183, %fd282;
	mov.b64 	{%r348, %r353}, %rd183;
	mov.b32 	%r354, 2;
	// begin inline asm
	shfl.sync.down.b32 %r347, %r348, %r354, %r385, %r386;
	// end inline asm
	// begin inline asm
	shfl.sync.down.b32 %r352, %r353, %r354, %r385, %r386;
	// end inline asm
	mov.b64 	%rd184, {%r347, %r352};
	mov.b64 	%fd283, %rd184;
	add.s32 	%r391, %r336, 2;
	setp.gt.s32 	%p174, %r391, %r385;
	setp.lt.f64 	%p175, %fd282, %fd283;
	selp.f64 	%fd284, %fd283, %fd282, %p175;
	selp.f64 	%fd285, %fd282, %fd284, %p174;
	mov.b64 	%rd185, %fd285;
	mov.b64 	{%r358, %r363}, %rd185;
	mov.b32 	%r364, 4;
	// begin inline asm
	shfl.sync.down.b32 %r357, %r358, %r364, %r385, %r386;
	// end inline asm
	// begin inline asm
	shfl.sync.down.b32 %r362, %r363, %r364, %r385, %r386;
	// end inline asm
	mov.b64 	%rd186, {%r357, %r362};
	mov.b64 	%fd286, %rd186;
	add.s32 	%r392, %r336, 4;
	setp.gt.s32 	%p176, %r392, %r385;
	setp.lt.f64 	%p177, %fd285, %fd286;
	selp.f64 	%fd287, %fd286, %fd285, %p177;
	selp.f64 	%fd288, %fd285, %fd287, %p176;
	mov.b64 	%rd187, %fd288;
	mov.b64 	{%r368, %r373}, %rd187;
	mov.b32 	%r374, 8;
	// begin inline asm
	shfl.sync.down.b32 %r367, %r368, %r374, %r385, %r386;
	// end inline asm
	// begin inline asm
	shfl.sync.down.b32 %r372, %r373, %r374, %r385, %r386;
	// end inline asm
	mov.b64 	%rd188, {%r367, %r372};
	mov.b64 	%fd289, %rd188;
	add.s32 	%r393, %r336, 8;
	setp.gt.s32 	%p178, %r393, %r385;
	setp.lt.f64 	%p179, %fd288, %fd289;
	selp.f64 	%fd290, %fd289, %fd288, %p179;
	selp.f64 	%fd291, %fd288, %fd290, %p178;
	mov.b64 	%rd189, %fd291;
	mov.b64 	{%r378, %r383}, %rd189;
	mov.b32 	%r384, 16;
	// begin inline asm
	shfl.sync.down.b32 %r377, %r378, %r384, %r385, %r386;
	// end inline asm
	// begin inline asm
	shfl.sync.down.b32 %r382, %r383, %r384, %r385, %r386;
	// end inline asm
	mov.b64 	%rd190, {%r377, %r382};
	mov.b64 	%fd292, %rd190;
	add.s32 	%r394, %r336, 16;
	setp.gt.s32 	%p180, %r394, %r385;
	setp.lt.f64 	%p181, %fd291, %fd292;
	selp.f64 	%fd293, %fd292, %fd291, %p181;
	selp.f64 	%fd380, %fd291, %fd293, %p180;
	setp.ne.s32 	%p182, %r336, 0;
	@%p182 bra 	$L__BB3_21;
	shr.u32 	%r395, %r1, 2;
	and.b32  	%r396, %r395, 248;
	mov.u32 	%r397, _ZZN3cub18CUB_300001_SM_10006detail6reduce28DeviceReduceSingleTileKernelINS2_10policy_hubIdjN4cuda3__47maximumIvEEE10Policy1000EPdSB_jS8_ddNS5_3std3__410__identityEEEvT0_T1_T2_T3_T4_T6_E12temp_storage;
	add.s32 	%r398, %r397, %r396;
	st.shared.f64 	[%r398+8], %fd380;
$L__BB3_21:
	bar.sync 	0;
	setp.ne.s32 	%p183, %r1, 0;
	@%p183 bra 	$L__BB3_74;
	setp.gt.u32 	%p184, %r69, 32;
	ld.shared.f64 	%fd294, [_ZZN3cub18CUB_300001_SM_10006detail6reduce28DeviceReduceSingleTileKernelINS2_10policy_hubIdjN4cuda3__47maximumIvEEE10Policy1000EPdSB_jS8_ddNS5_3std3__410__identityEEEvT0_T1_T2_T3_T4_T6_E12temp_storage+16];
	setp.lt.f64 	%p185, %fd380, %fd294;
	selp.f64 	%fd296, %fd294, %fd380, %p185;
	selp.f64 	%fd297, %fd296, %fd380, %p184;
	setp.gt.u32 	%p186, %r69, 64;
	ld.shared.f64 	%fd299, [_ZZN3cub18CUB_300001_SM_10006detail6reduce28DeviceReduceSingleTileKernelINS2_10policy_hubIdjN4cuda3__47maximumIvEEE10Policy1000EPdSB_jS8_ddNS5_3std3__410__identityEEEvT0_T1_T2_T3_T4_T6_E12temp_storage+24];
	setp.lt.f64 	%p187, %fd297, %fd299;
	selp.f64 	%fd301, %fd299, %fd297, %p187;
	selp.f64 	%fd302, %fd301, %fd297, %p186;
	setp.gt.u32 	%p188, %r69, 96;
	ld.shared.f64 	%fd304, [_ZZN3cub18CUB_300001_SM_10006detail6reduce28DeviceReduceSingleTileKernelINS2_10policy_hubIdjN4cuda3__47maximumIvEEE10Policy1000EPdSB_jS8_ddNS5_3std3__410__identityEEEvT0_T1_T2_T3_T4_T6_E12temp_storage+32];
	setp.lt.f64 	%p189, %fd302, %fd304;
	selp.f64 	%fd306, %fd304, %fd302, %p189;
	selp.f64 	%fd307, %fd306, %fd302, %p188;
	setp.gt.u32 	%p190, %r69, 128;
	ld.shared.f64 	%fd309, [_ZZN3cub18CUB_300001_SM_10006detail6reduce28DeviceReduceSingleTileKernelINS2_10policy_hubIdjN4cuda3__47maximumIvEEE10Policy1000EPdSB_jS8_ddNS5_3std3__410__identityEEEvT0_T1_T2_T3_T4_T6_E12temp_storage+40];
	setp.lt.f64 	%p191, %fd307, %fd309;
	selp.f64 	%fd311, %fd309, %fd307, %p191;
	selp.f64 	%fd312, %fd311, %fd307, %p190;
	setp.gt.u32 	%p192, %r69, 160;
	ld.shared.f64 	%fd314, [_ZZN3cub18CUB_300001_SM_10006detail6reduce28DeviceReduceSingleTileKernelINS2_10policy_hubIdjN4cuda3__47maximumIvEEE10Policy1000EPdSB_jS8_ddNS5_3std3__410__identityEEEvT0_T1_T2_T3_T4_T6_E12temp_storage+48];
	setp.lt.f64 	%p193, %fd312, %fd314;
	selp.f64 	%fd316, %fd314, %fd312, %p193;
	selp.f64 	%fd317, %fd316, %fd312, %p192;
	setp.gt.u32 	%p194, %r69, 192;
	ld.shared.f64 	%fd319, [_ZZN3cub18CUB_300001_SM_10006detail6reduce28DeviceReduceSingleTileKernelINS2_10policy_hubIdjN4cuda3__47maximumIvEEE10Policy1000EPdSB_jS8_ddNS5_3std3__410__identityEEEvT0_T1_T2_T3_T4_T6_E12temp_storage+56];
	setp.lt.f64 	%p195, %fd317, %fd319;
	selp.f64 	%fd321, %fd319, %fd317, %p195;
	selp.f64 	%fd322, %fd321, %fd317, %p194;
	setp.gt.u32 	%p196, %r69, 224;
	ld.shared.f64 	%fd324, [_ZZN3cub18CUB_300001_SM_10006detail6reduce28DeviceReduceSingleTileKernelINS2_10policy_hubIdjN4cuda3__47maximumIvEEE10Policy1000EPdSB_jS8_ddNS5_3std3__410__identityEEEvT0_T1_T2_T3_T4_T6_E12temp_storage+64];
	setp.lt.f64 	%p197, %fd322, %fd324;
	selp.f64 	%fd326, %fd324, %fd322, %p197;
	selp.f64 	%fd380, %fd326, %fd322, %p196;
	bra.uni 	$L__BB3_74;
$L__BB3_23:
	mov.u32 	%r13, %tid.x;
	shl.b32 	%r263, %r13, 2;
	mul.wide.u32 	%rd127, %r263, 8;
	add.s64 	%rd117, %rd16, %rd127;
	// begin inline asm
	ld.global.nc.v2.u64 {%rd115, %rd116}, [%rd117];
	// end inline asm
	add.s64 	%rd120, %rd117, 16;
	// begin inline asm
	ld.global.nc.v2.u64 {%rd118, %rd119}, [%rd120];
	// end inline asm
	mov.b64 	%fd206, %rd115;
	mov.b64 	%fd207, %rd116;
	mov.b64 	%fd208, %rd118;
	mov.b64 	%fd209, %rd119;
	add.s64 	%rd123, %rd117, 8192;
	// begin inline asm
	ld.global.nc.v2.u64 {%rd121, %rd122}, [%rd123];
	// end inline asm
	add.s64 	%rd126, %rd117, 8208;
	// begin inline asm
	ld.global.nc.v2.u64 {%rd124, %rd125}, [%rd126];
	// end inline asm
	mov.b64 	%fd210, %rd121;
	mov.b64 	%fd211, %rd122;
	mov.b64 	%fd212, %rd124;
	mov.b64 	%fd213, %rd125;
	setp.lt.f64 	%p111, %fd206, %fd207;
	selp.f64 	%fd214, %fd207, %fd206, %p111;
	setp.lt.f64 	%p112, %fd214, %fd208;
	selp.f64 	%fd215, %fd208, %fd214, %p112;
	setp.lt.f64 	%p113, %fd215, %fd209;
	selp.f64 	%fd216, %fd209, %fd215, %p113;
	setp.lt.f64 	%p114, %fd216, %fd210;
	selp.f64 	%fd217, %fd210, %fd216, %p114;
	setp.lt.f64 	%p115, %fd217, %fd211;
	selp.f64 	%fd218, %fd211, %fd217, %p115;
	setp.lt.f64 	%p116, %fd218, %fd212;
	selp.f64 	%fd219, %fd212, %fd218, %p116;
	setp.lt.f64 	%p117, %fd219, %fd213;
	selp.f64 	%fd366, %fd213, %fd219, %p117;
	add.s32 	%r14, %r69, -2048;
	setp.lt.u32 	%p118, %r14, 2048;
	mov.b32 	%r462, 2048;
	@%p118 bra 	$L__BB3_27;
	mov.b32 	%r462, 2048;
$L__BB3_25:
	mul.wide.u32 	%rd140, %r462, 8;
	add.s64 	%rd130, %rd117, %rd140;
	// begin inline asm
	ld.global.nc.v2.u64 {%rd128, %rd129}, [%rd130];
	// end inline asm
	add.s64 	%rd133, %rd130, 16;
	// begin inline asm
	ld.global.nc.v2.u64 {%rd131, %rd132}, [%rd133];
	// end inline asm
	mov.b64 	%fd220, %rd128;
	mov.b64 	%fd221, %rd129;
	mov.b64 	%fd222, %rd131;
	mov.b64 	%fd223, %rd132;
	add.s64 	%rd136, %rd130, 8192;
	// begin inline asm
	ld.global.nc.v2.u64 {%rd134, %rd135}, [%rd136];
	// end inline asm
	add.s64 	%rd139, %rd130, 8208;
	// begin inline asm
	ld.global.nc.v2.u64 {%rd137, %rd138}, [%rd139];
	// end inline asm
	mov.b64 	%fd224, %rd134;
	mov.b64 	%fd225, %rd135;
	mov.b64 	%fd226, %rd137;
	mov.b64 	%fd227, %rd138;
	setp.lt.f64 	%p119, %fd366, %fd220;
	selp.f64 	%fd228, %fd220, %fd366, %p119;
	setp.lt.f64 	%p120, %fd228, %fd221;
	selp.f64 	%fd229, %fd221, %fd228, %p120;
	setp.lt.f64 	%p121, %fd229, %fd222;
	selp.f64 	%fd230, %fd222, %fd229, %p121;
	setp.lt.f64 	%p122, %fd230, %fd223;
	selp.f64 	%fd231, %fd223, %fd230, %p122;
	setp.lt.f64 	%p123, %fd231, %fd224;
	selp.f64 	%fd232, %fd224, %fd231, %p123;
	setp.lt.f64 	%p124, %fd232, %fd225;
	selp.f64 	%fd233, %fd225, %fd232, %p124;
	setp.lt.f64 	%p125, %fd233, %fd226;
	selp.f64 	%fd234, %fd226, %fd233, %p125;
	setp.lt.f64 	%p126, %fd234, %fd227;
	selp.f64 	%fd366, %fd227, %fd234, %p126;
	sub.s32 	%r265, %r69, %r462;
	setp.lt.u32 	%p127, %r265, 2048;
	@%p127 bra 	$L__BB3_35;
	add.s32 	%r462, %r462, 2048;
	setp.le.u32 	%p128, %r462, %r14;
	@%p128 bra 	$L__BB3_25;
$L__BB3_27:
	setp.le.u32 	%p129, %r69, %r462;
	@%p129 bra 	$L__BB3_35;
	sub.s32 	%r18, %r69, %r462;
	setp.ge.s32 	%p130, %r13, %r18;
	@%p130 bra 	$L__BB3_35;
	not.b32 	%r266, %r13;
	add.s32 	%r267, %r69, %r266;
	sub.s32 	%r19, %r267, %r462;
	and.b32  	%r268, %r19, 768;
	setp.eq.s32 	%p131, %r268, 768;
	mov.u32 	%r466, %r13;
	@%p131 bra 	$L__BB3_32;
	add.s32 	%r464, %r13, %r462;
	shr.u32 	%r269, %r19, 8;
	add.s32 	%r270, %r269, 1;
	and.b32  	%r271, %r270, 3;
	neg.s32 	%r463, %r271;
	mov.u32 	%r466, %r13;
$L__BB3_31:
	.pragma "nounroll";
	mul.wide.u32 	%rd143, %r464, 8;
	add.s64 	%rd142, %rd16, %rd143;
	// begin inline asm
	ld.global.nc.u64 %rd141, [%rd142];
	// end inline asm
	mov.b64 	%fd236, %rd141;
	setp.lt.f64 	%p132, %fd366, %fd236;
	selp.f64 	%fd366, %fd236, %fd366, %p132;
	add.s32 	%r466, %r466, 256;
	add.s32 	%r464, %r464, 256;
	add.s32 	%r463, %r463, 1;
	setp.ne.s32 	%p133, %r463, 0;
	@%p133 bra 	$L__BB3_31;
$L__BB3_32:
	setp.lt.u32 	%p134, %r19, 768;
	@%p134 bra 	$L__BB3_35;
	add.s32 	%r468, %r466, 512;
	add.s32 	%r467, %r466, %r462;
$L__BB3_34:
	mul.wide.u32 	%rd152, %r467, 8;
	add.s64 	%rd145, %rd16, %rd152;
	// begin inline asm
	ld.global.nc.u64 %rd144, [%rd145];
	// end inline asm
	mov.b64 	%fd237, %rd144;
	setp.lt.f64 	%p135, %fd366, %fd237;
	selp.f64 	%fd238, %fd237, %fd366, %p135;
	add.s32 	%r272, %r467, 256;
	mul.wide.u32 	%rd153, %r272, 8;
	add.s64 	%rd147, %rd16, %rd153;
	// begin inline asm
	ld.global.nc.u64 %rd146, [%rd147];
	// end inline asm
	mov.b64 	%fd239, %rd146;
	setp.lt.f64 	%p136, %fd238, %fd239;
	selp.f64 	%fd240, %fd239, %fd238, %p136;
	add.s32 	%r273, %r467, 512;
	mul.wide.u32 	%rd154, %r273, 8;
	add.s64 	%rd149, %rd16, %rd154;
	// begin inline asm
	ld.global.nc.u64 %rd148, [%rd149];
	// end inline asm
	mov.b64 	%fd241, %rd148;
	setp.lt.f64 	%p137, %fd240, %fd241;
	selp.f64 	%fd242, %fd241, %fd240, %p137;
	add.s32 	%r274, %r467, 768;
	mul.wide.u32 	%rd155, %r274, 8;
	add.s64 	%rd151, %rd16, %rd155;
	// begin inline asm
	ld.global.nc.u64 %rd150, [%rd151];
	// end inline asm
	mov.b64 	%fd243, %rd150;
	setp.lt.f64 	%p138, %fd242, %fd243;
	selp.f64 	%fd366, %fd243, %fd242, %p138;
	add.s32 	%r33, %r468, 1024;
	add.s32 	%r275, %r468, 512;
	add.s32 	%r467, %r467, 1024;
	setp.lt.s32 	%p139, %r275, %r18;
	mov.u32 	%r468, %r33;
	@%p139 bra 	$L__BB3_34;
$L__BB3_35:
	// begin inline asm
	mov.u32 %r276, %laneid;
	// end inline asm
	mov.b64 	%rd156, %fd366;
	mov.b64 	{%r278, %r283}, %rd156;
	mov.b32 	%r284, 1;
	mov.b32 	%r325, 31;
	mov.b32 	%r326, -1;
	// begin inline asm
	shfl.sync.down.b32 %r277, %r278, %r284, %r325, %r326;
	// end inline asm
	// begin inline asm
	shfl.sync.down.b32 %r282, %r283, %r284, %r325, %r326;
	// end inline asm
	mov.b64 	%rd157, {%r277, %r282};
	mov.b64 	%fd244, %rd157;
	setp.gt.s32 	%p140, %r276, 30;
	setp.lt.f64 	%p141, %fd366, %fd244;
	selp.f64 	%fd245, %fd244, %fd366, %p141;
	selp.f64 	%fd246, %fd366, %fd245, %p140;
	mov.b64 	%rd158, %fd246;
	mov.b64 	{%r288, %r293}, %rd158;
	mov.b32 	%r294, 2;
	// begin inline asm
	shfl.sync.down.b32 %r287, %r288, %r294, %r325, %r326;
	// end inline asm
	// begin inline asm
	shfl.sync.down.b32 %r292, %r293, %r294, %r325, %r326;
	// end inline asm
	mov.b64 	%rd159, {%r287, %r292};
	mov.b64 	%fd247, %rd159;
	setp.gt.s32 	%p142, %r276, 29;
	setp.lt.f64 	%p143, %fd246, %fd247;
	selp.f64 	%fd248, %fd247, %fd246, %p143;
	selp.f64 	%fd249, %fd246, %fd248, %p142;
	mov.b64 	%rd160, %fd249;
	mov.b64 	{%r298, %r303}, %rd160;
	mov.b32 	%r304, 4;
	// begin inline asm
	shfl.sync.down.b32 %r297, %r298, %r304, %r325, %r326;
	// end inline asm
	// begin inline asm
	shfl.sync.down.b32 %r302, %r303, %r304, %r325, %r326;
	// end inline asm
	mov.b64 	%rd161, {%r297, %r302};
	mov.b64 	%fd250, %rd161;
	setp.gt.s32 	%p144, %r276, 27;
	setp.lt.f64 	%p145, %fd249, %fd250;
	selp.f64 	%fd251, %fd250, %fd249, %p145;
	selp.f64 	%fd252, %fd249, %fd251, %p144;
	mov.b64 	%rd162, %fd252;
	mov.b64 	{%r308, %r313}, %rd162;
	mov.b32 	%r314, 8;
	// begin inline asm
	shfl.sync.down.b32 %r307, %r308, %r314, %r325, %r326;
	// end inline asm
	// begin inline asm
	shfl.sync.down.b32 %r312, %r313, %r314, %r325, %r326;
	// end inline asm
	mov.b64 	%rd163, {%r307, %r312};
	mov.b64 	%fd253, %rd163;
	setp.gt.s32 	%p146, %r276, 23;
	setp.lt.f64 	%p147, %fd252, %fd253;
	selp.f64 	%fd254, %fd253, %fd252, %p147;
	selp.f64 	%fd255, %fd252, %fd254, %p146;
	mov.b64 	%rd164, %fd255;
	mov.b64 	{%r318, %r323}, %rd164;
	mov.b32 	%r324, 16;
	// begin inline asm
	shfl.sync.down.b32 %r317, %r318, %r324, %r325, %r326;
	// end inline asm
	// begin inline asm
	shfl.sync.down.b32 %r322, %r323, %r324, %r325, %r326;
	// end inline asm
	mov.b64 	%rd165, {%r317, %r322};
	mov.b64 	%fd256, %rd165;
	setp.gt.s32 	%p148, %r276, 15;
	setp.lt.f64 	%p149, %fd255, %fd256;
	selp.f64 	%fd26, %fd256, %fd255, %p149;
	selp.f64 	%fd380, %fd255, %fd26, %p148;
	setp.ne.s32 	%p150, %r276, 0;
	@%p150 bra 	$L__BB3_37;
	shr.u32 	%r327, %r13, 2;
	and.b32  	%r328, %r327, 248;
	mov.u32 	%r329, _ZZN3cub18CUB_300001_SM_10006detail6reduce28DeviceReduceSingleTileKernelINS2_10policy_hubIdjN4cuda3__47maximumIvEEE10Policy1000EPdSB_jS8_ddNS5_3std3__410__identityEEEvT0_T1_T2_T3_T4_T6_E12temp_storage;
	add.s32 	%r330, %r329, %r328;
	st.shared.f64 	[%r330+8], %fd26;
$L__BB3_37:
	bar.sync 	0;
	setp.ne.s32 	%p151, %r13, 0;
	@%p151 bra 	$L__BB3_74;
	ld.shared.f64 	%fd257, [_ZZN3cub18CUB_300001_SM_10006detail6reduce28DeviceReduceSingleTileKernelINS2_10policy_hubIdjN4cuda3__47maximumIvEEE10Policy1000EPdSB_jS8_ddNS5_3std3__410__identityEEEvT0_T1_T2_T3_T4_T6_E12temp_storage+16];
	setp.lt.f64 	%p152, %fd380, %fd257;
	selp.f64 	%fd258, %fd257, %fd380, %p152;
	ld.shared.f64 	%fd259, [_ZZN3cub18CUB_300001_SM_10006detail6reduce28DeviceReduceSingleTileKernelINS2_10policy_hubIdjN4cuda3__47maximumIvEEE10Policy1000EPdSB_jS8_ddNS5_3std3__410__identityEEEvT0_T1_T2_T3_T4_T6_E12temp_storage+24];
	setp.lt.f64 	%p153, %fd258, %fd259;
	selp.f64 	%fd260, %fd259, %fd258, %p153;
	ld.shared.f64 	%fd261, [_ZZN3cub18CUB_300001_SM_10006detail6reduce28DeviceReduceSingleTileKernelINS2_10policy_hubIdjN4cuda3__47maximumIvEEE10Policy1000EPdSB_jS8_ddNS5_3std3__410__identityEEEvT0_T1_T2_T3_T4_T6_E12temp_storage+32];
	setp.lt.f64 	%p154, %fd260, %fd261;
	selp.f64 	%fd262, %fd261, %fd260, %p154;
	ld.shared.f64 	%fd263, [_ZZN3cub18CUB_300001_SM_10006detail6reduce28DeviceReduceSingleTileKernelINS2_10policy_hubIdjN4cuda3__47maximumIvEEE10Policy1000EPdSB_jS8_ddNS5_3std3__410__identityEEEvT0_T1_T2_T3_T4_T6_E12temp_storage+40];
	setp.lt.f64 	%p155, %fd262, %fd263;
	selp.f64 	%fd264, %fd263, %fd262, %p155;
	ld.shared.f64 	%fd265, [_ZZN3cub18CUB_300001_SM_10006detail6reduce28DeviceReduceSingleTileKernelINS2_10policy_hubIdjN4cuda3__47maximumIvEEE10Policy1000EPdSB_jS8_ddNS5_3std3__410__identityEEEvT0_T1_T2_T3_T4_T6_E12temp_storage+48];
	setp.lt.f64 	%p156, %fd264, %fd265;
	selp.f64 	%fd266, %fd265, %fd264, %p156;
	ld.shared.f64 	%fd267, [_ZZN3cub18CUB_300001_SM_10006detail6reduce28DeviceReduceSingleTileKernelINS2_10policy_hubIdjN4cuda3__47maximumIvEEE10Policy1000EPdSB_jS8_ddNS5_3std3__410__identityEEEvT0_T1_T2_T3_T4_T6_E12temp_storage+56];
	setp.lt.f64 	%p157, %fd266, %fd267;
	selp.f64 	%fd268, %fd267, %fd266, %p157;
	ld.shared.f64 	%fd269, [_ZZN3cub18CUB_300001_SM_10006detail6reduce28DeviceReduceSingleTileKernelINS2_10policy_hubIdjN4cuda3__47maximumIvEEE10Policy1000EPdSB_jS8_ddNS5_3std3__410__identityEEEvT0_T1_T2_T3_T4_T6_E12temp_storage+64];
	setp.lt.f64 	%p158, %fd268, %fd269;
	selp.f64 	%fd380, %fd269, %fd268, %p158;
	bra.uni 	$L__BB3_74;
$L__BB3_39:
	setp.gt.u32 	%p3, %r69, 2047;
	@%p3 bra 	$L__BB3_58;
	mov.u32 	%r35, %tid.x;
	setp.ge.u32 	%p52, %r35, %r69;
	mov.f64 	%fd372, 0d0000000000000000;
	mov.u32 	%r472, %r35;
	@%p52 bra 	$L__BB3_42;
	mul.wide.u32 	%rd82, %r35, 8;
	add.s64 	%rd81, %rd16, %rd82;
	// begin inline asm
	ld.global.nc.u64 %rd80, [%rd81];
	// end inline asm
	mov.b64 	%fd372, %rd80;
	add.s32 	%r472, %r35, 256;
$L__BB3_42:
	setp.ge.u32 	%p53, %r472, %r69;
	@%p53 bra 	$L__BB3_49;
	not.b32 	%r139, %r472;
	add.s32 	%r38, %r69, %r139;
	and.b32  	%r140, %r38, 768;
	setp.eq.s32 	%p54, %r140, 768;
	@%p54 bra 	$L__BB3_46;
	mul.wide.u32 	%rd83, %r472, 8;
	add.s64 	%rd203, %rd16, %rd83;
	shr.u32 	%r141, %r38, 8;
	add.s32 	%r142, %r141, 1;
	and.b32  	%r143, %r142, 3;
	neg.s32 	%r470, %r143;
$L__BB3_45:
	.pragma "nounroll";
	// begin inline asm
	ld.global.nc.u64 %rd84, [%rd203];
	// end inline asm
	mov.b64 	%fd125, %rd84;
	setp.lt.f64 	%p55, %fd372, %fd125;
	selp.f64 	%fd372, %fd125, %fd372, %p55;
	add.s32 	%r472, %r472, 256;
	add.s64 	%rd203, %rd203, 2048;
	add.s32 	%r470, %r470, 1;
	setp.ne.s32 	%p56, %r470, 0;
	@%p56 bra 	$L__BB3_45;
$L__BB3_46:
	setp.lt.u32 	%p57, %r38, 768;
	@%p57 bra 	$L__BB3_49;
	mul.wide.u32 	%rd86, %r472, 8;
	add.s64 	%rd204, %rd16, %rd86;
$L__BB3_48:
	// begin inline asm
	ld.global.nc.u64 %rd87, [%rd204];
	// end inline asm
	mov.b64 	%fd126, %rd87;
	setp.lt.f64 	%p58, %fd372, %fd126;
	selp.f64 	%fd127, %fd126, %fd372, %p58;
	add.s64 	%rd90, %rd204, 2048;
	// begin inline asm
	ld.global.nc.u64 %rd89, [%rd90];
	// end inline asm
	mov.b64 	%fd128, %rd89;
	setp.lt.f64 	%p59, %fd127, %fd128;
	selp.f64 	%fd129, %fd128, %fd127, %p59;
	add.s64 	%rd92, %rd204, 4096;
	// begin inline asm
	ld.global.nc.u64 %rd91, [%rd92];
	// end inline asm
	mov.b64 	%fd130, %rd91;
	setp.lt.f64 	%p60, %fd129, %fd130;
	selp.f64 	%fd131, %fd130, %fd129, %p60;
	add.s64 	%rd94, %rd204, 6144;
	// begin inline asm
	ld.global.nc.u64 %rd93, [%rd94];
	// end inline asm
	mov.b64 	%fd132, %rd93;
	setp.lt.f64 	%p61, %fd131, %fd132;
	selp.f64 	%fd372, %fd132, %fd131, %p61;
	add.s32 	%r472, %r472, 1024;
	add.s64 	%rd204, %rd204, 8192;
	setp.lt.s32 	%p62, %r472, %r69;
	@%p62 bra 	$L__BB3_48;
$L__BB3_49:
	setp.lt.u32 	%p63, %r69, 256;
	@%p63 bra 	$L__BB3_54;
	// begin inline asm
	mov.u32 %r207, %laneid;
	// end inline asm
	mov.b64 	%rd105, %fd372;
	mov.b64 	{%r209, %r214}, %rd105;
	mov.b32 	%r215, 1;
	mov.b32 	%r256, 31;
	mov.b32 	%r257, -1;
	// begin inline asm
	shfl.sync.down.b32 %r208, %r209, %r215, %r256, %r257;
	// end inline asm
	// begin inline asm
	shfl.sync.down.b32 %r213, %r214, %r215, %r256, %r257;
	// end inline asm
	mov.b64 	%rd106, {%r208, %r213};
	mov.b64 	%fd180, %rd106;
	setp.gt.s32 	%p91, %r207, 30;
	setp.lt.f64 	%p92, %fd372, %fd180;
	selp.f64 	%fd181, %fd180, %fd372, %p92;
	selp.f64 	%fd182, %fd372, %fd181, %p91;
	mov.b64 	%rd107, %fd182;
	mov.b64 	{%r219, %r224}, %rd107;
	mov.b32 	%r225, 2;
	// begin inline asm
	shfl.sync.down.b32 %r218, %r219, %r225, %r256, %r257;
	// end inline asm
	// begin inline asm
	shfl.sync.down.b32 %r223, %r224, %r225, %r256, %r257;
	// end inline asm
	mov.b64 	%rd108, {%r218, %r223};
	mov.b64 	%fd183, %rd108;
	setp.gt.s32 	%p93, %r207, 29;
	setp.lt.f64 	%p94, %fd182, %fd183;
	selp.f64 	%fd184, %fd183, %fd182, %p94;
	selp.f64 	%fd185, %fd182, %fd184, %p93;
	mov.b64 	%rd109, %fd185;
	mov.b64 	{%r229, %r234}, %rd109;
	mov.b32 	%r235, 4;
	// begin inline asm
	shfl.sync.down.b32 %r228, %r229, %r235, %r256, %r257;
	// end inline asm
	// begin inline asm
	shfl.sync.down.b32 %r233, %r234, %r235, %r256, %r257;
	// end inline asm
	mov.b64 	%rd110, {%r228, %r233};
	mov.b64 	%fd186, %rd110;
	setp.gt.s32 	%p95, %r207, 27;
	setp.lt.f64 	%p96, %fd185, %fd186;
	selp.f64 	%fd187, %fd186, %fd185, %p96;
	selp.f64 	%fd188, %fd185, %fd187, %p95;
	mov.b64 	%rd111, %fd188;
	mov.b64 	{%r239, %r244}, %rd111;
	mov.b32 	%r245, 8;
	// begin inline asm
	shfl.sync.down.b32 %r238, %r239, %r245, %r256, %r257;
	// end inline asm
	// begin inline asm
	shfl.sync.down.b32 %r243, %r244, %r245, %r256, %r257;
	// end inline asm
	mov.b64 	%rd112, {%r238, %r243};
	mov.b64 	%fd189, %rd112;
	setp.gt.s32 	%p97, %r207, 23;
	setp.lt.f64 	%p98, %fd188, %fd189;
	selp.f64 	%fd190, %fd189, %fd188, %p98;
	selp.f64 	%fd191, %fd188, %fd190, %p97;
	mov.b64 	%rd113, %fd191;
	mov.b64 	{%r249, %r254}, %rd113;
	mov.b32 	%r255, 16;
	// begin inline asm
	shfl.sync.down.b32 %r248, %r249, %r255, %r256, %r257;
	// end inline asm
	// begin inline asm
	shfl.sync.down.b32 %r253, %r254, %r255, %r256, %r257;
	// end inline asm
	mov.b64 	%rd114, {%r248, %r253};
	mov.b64 	%fd192, %rd114;
	setp.gt.s32 	%p99, %r207, 15;
	setp.lt.f64 	%p100, %fd191, %fd192;
	selp.f64 	%fd38, %fd192, %fd191, %p100;
	selp.f64 	%fd380, %fd191, %fd38, %p99;
	setp.ne.s32 	%p101, %r207, 0;
	@%p101 bra 	$L__BB3_52;
	shr.u32 	%r258, %r35, 2;
	and.b32  	%r259, %r258, 248;
	mov.u32 	%r260, _ZZN3cub18CUB_300001_SM_10006detail6reduce28DeviceReduceSingleTileKernelINS2_10policy_hubIdjN4cuda3__47maximumIvEEE10Policy1000EPdSB_jS8_ddNS5_3std3__410__identityEEEvT0_T1_T2_T3_T4_T6_E12temp_storage;
	add.s32 	%r261, %r260, %r259;
	st.shared.f64 	[%r261+8], %fd38;
$L__BB3_52:
	bar.sync 	0;
	setp.ne.s32 	%p102, %r35, 0;
	@%p102 bra 	$L__BB3_74;
	ld.shared.f64 	%fd193, [_ZZN3cub18CUB_300001_SM_10006detail6reduce28DeviceReduceSingleTileKernelINS2_10policy_hubIdjN4cuda3__47maximumIvEEE10Policy1000EPdSB_jS8_ddNS5_3std3__410__identityEEEvT0_T1_T2_T3_T4_T6_E12temp_storage+16];
	setp.lt.f64 	%p103, %fd380, %fd193;
	selp.f64 	%fd194, %fd193, %fd380, %p103;
	ld.shared.f64 	%fd195, [_ZZN3cub18CUB_300001_SM_10006detail6reduce28DeviceReduceSingleTileKernelINS2_10policy_hubIdjN4cuda3__47maximumIvEEE10Policy1000EPdSB_jS8_ddNS5_3std3__410__identityEEEvT0_T1_T2_T3_T4_T6_E12temp_storage+24];
	setp.lt.f64 	%p104, %fd194, %fd195;
	selp.f64 	%fd196, %fd195, %fd194, %p104;
	ld.shared.f64 	%fd197, [_ZZN3cub18CUB_300001_SM_10006detail6reduce28DeviceReduceSingleTileKernelINS2_10policy_hubIdjN4cuda3__47maximumIvEEE10Policy1000EPdSB_jS8_ddNS5_3std3__410__identityEEEvT0_T1_T2_T3_T4_T6_E12temp_storage+32];
	setp.lt.f64 	%p105, %fd196, %fd197;
	selp.f64 	%fd198, %fd197, %fd196, %p105;
	ld.shared.f64 	%fd199, [_ZZN3cub18CUB_300001_SM_10006detail6reduce28DeviceReduceSingleTileKernelINS2_10policy_hubIdjN4cuda3__47maximumIvEEE10Policy1000EPdSB_jS8_ddNS5_3std3__410__identityEEEvT0_T1_T2_T3_T4_T6_E12temp_storage+40];
	setp.lt.f64 	%p106, %fd198, %fd199;
	selp.f64 	%fd200, %fd199, %fd198, %p106;
	ld.shared.f64 	%fd201, [_ZZN3cub18CUB_300001_SM_10006detail6reduce28DeviceReduceSingleTileKernelINS2_10policy_hubIdjN4cuda3__47maximumIvEEE10Policy1000EPdSB_jS8_ddNS5_3std3__410__identityEEEvT0_T1_T2_T3_T4_T6_E12temp_storage+48];
	setp.lt.f64 	%p107, %fd200, %fd201;
	selp.f64 	%fd202, %fd201, %fd200, %p107;
	ld.shared.f64 	%fd203, [_ZZN3cub18CUB_300001_SM_10006detail6reduce28DeviceReduceSingleTileKernelINS2_10policy_hubIdjN4cuda3__47maximumIvEEE10Policy1000EPdSB_jS8_ddNS5_3std3__410__identityEEEvT0_T1_T2_T3_T4_T6_E12temp_storage+56];
	setp.lt.f64 	%p108, %fd202, %fd203;
	selp.f64 	%fd204, %fd203, %fd202, %p108;
	ld.shared.f64 	%fd205, [_ZZN3cub18CUB_300001_SM_10006detail6reduce28DeviceReduceSingleTileKernelINS2_10policy_hubIdjN4cuda3__47maximumIvEEE10Policy1000EPdSB_jS8_ddNS5_3std3__410__identityEEEvT0_T1_T2_T3_T4_T6_E12temp_storage+64];
	setp.lt.f64 	%p109, %fd204, %fd205;
	selp.f64 	%fd380, %fd205, %fd204, %p109;
	bra.uni 	$L__BB3_74;
$L__BB3_54:
	// begin inline asm
	mov.u32 %r144, %laneid;
	// end inline asm
	and.b32  	%r195, %r35, 992;
	add.s32 	%r196, %r195, 32;
	setp.gt.u32 	%p64, %r196, %r69;
	not.b32 	%r197, %r195;
	add.s32 	%r198, %r69, %r197;
	selp.b32 	%r193, %r198, 31, %p64;
	mov.b64 	%rd95, %fd372;
	mov.b64 	{%r146, %r151}, %rd95;
	mov.b32 	%r152, 1;
	mov.b32 	%r194, -1;
	// begin inline asm
	shfl.sync.down.b32 %r145, %r146, %r152, %r193, %r194;
	// end inline asm
	// begin inline asm
	shfl.sync.down.b32 %r150, %r151, %r152, %r193, %r194;
	// end inline asm
	mov.b64 	%rd96, {%r145, %r150};
	mov.b64 	%fd133, %rd96;
	setp.lt.s32 	%p65, %r144, %r193;
	setp.lt.f64 	%p66, %fd372, %fd133;
	selp.f64 	%fd134, %fd133, %fd372, %p66;
	selp.f64 	%fd135, %fd134, %fd372, %p65;
	mov.b64 	%rd97, %fd135;
	mov.b64 	{%r156, %r161}, %rd97;
	mov.b32 	%r162, 2;
	// begin inline asm
	shfl.sync.down.b32 %r155, %r156, %r162, %r193, %r194;
	// end inline asm
	// begin inline asm
	shfl.sync.down.b32 %r160, %r161, %r162, %r193, %r194;
	// end inline asm
	mov.b64 	%rd98, {%r155, %r160};
	mov.b64 	%fd136, %rd98;
	add.s32 	%r199, %r144, 2;
	setp.gt.s32 	%p67, %r199, %r193;
	setp.lt.f64 	%p68, %fd135, %fd136;
	selp.f64 	%fd137, %fd136, %fd135, %p68;
	selp.f64 	%fd138, %fd135, %fd137, %p67;
	mov.b64 	%rd99, %fd138;
	mov.b64 	{%r166, %r171}, %rd99;
	mov.b32 	%r172, 4;
	// begin inline asm
	shfl.sync.down.b32 %r165, %r166, %r172, %r193, %r194;
	// end inline asm
	// begin inline asm
	shfl.sync.down.b32 %r170, %r171, %r172, %r193, %r194;
	// end inline asm
	mov.b64 	%rd100, {%r165, %r170};
	mov.b64 	%fd139, %rd100;
	add.s32 	%r200, %r144, 4;
	setp.gt.s32 	%p69, %r200, %r193;
	setp.lt.f64 	%p70, %fd138, %fd139;
	selp.f64 	%fd140, %fd139, %fd138, %p70;
	selp.f64 	%fd141, %fd138, %fd140, %p69;
	mov.b64 	%rd101, %fd141;
	mov.b64 	{%r176, %r181}, %rd101;
	mov.b32 	%r182, 8;
	// begin inline asm
	shfl.sync.down.b32 %r175, %r176, %r182, %r193, %r194;
	// end inline asm
	// begin inline asm
	shfl.sync.down.b32 %r180, %r181, %r182, %r193, %r194;
	// end inline asm
	mov.b64 	%rd102, {%r175, %r180};
	mov.b64 	%fd142, %rd102;
	add.s32 	%r201, %r144, 8;
	setp.gt.s32 	%p71, %r201, %r193;
	setp.lt.f64 	%p72, %fd141, %fd142;
	selp.f64 	%fd143, %fd142, %fd141, %p72;
	selp.f64 	%fd144, %fd141, %fd143, %p71;
	mov.b64 	%rd103, %fd144;
	mov.b64 	{%r186, %r191}, %rd103;
	mov.b32 	%r192, 16;
	// begin inline asm
	shfl.sync.down.b32 %r185, %r186, %r192, %r193, %r194;
	// end inline asm
	// begin inline asm
	shfl.sync.down.b32 %r190, %r191, %r192, %r193, %r194;
	// end inline asm
	mov.b64 	%rd104, {%r185, %r190};
	mov.b64 	%fd145, %rd104;
	add.s32 	%r202, %r144, 16;
	setp.gt.s32 	%p73, %r202, %r193;
	setp.lt.f64 	%p74, %fd144, %fd145;
	selp.f64 	%fd146, %fd145, %fd144, %p74;
	selp.f64 	%fd380, %fd144, %fd146, %p73;
	setp.ne.s32 	%p75, %r144, 0;
	@%p75 bra 	$L__BB3_56;
	shr.u32 	%r203, %r35, 2;
	and.b32  	%r204, %r203, 248;
	mov.u32 	%r205, _ZZN3cub18CUB_300001_SM_10006detail6reduce28DeviceReduceSingleTileKernelINS2_10policy_hubIdjN4cuda3__47maximumIvEEE10Policy1000EPdSB_jS8_ddNS5_3std3__410__identityEEEvT0_T1_T2_T3_T4_T6_E12temp_storage;
	add.s32 	%r206, %r205, %r204;
	st.shared.f64 	[%r206+8], %fd380;
$L__BB3_56:
	bar.sync 	0;
	setp.ne.s32 	%p76, %r35, 0;
	@%p76 bra 	$L__BB3_74;
	setp.gt.u32 	%p77, %r69, 32;
	ld.shared.f64 	%fd147, [_ZZN3cub18CUB_300001_SM_10006detail6reduce28DeviceReduceSingleTileKernelINS2_10policy_hubIdjN4cuda3__47maximumIvEEE10Policy1000EPdSB_jS8_ddNS5_3std3__410__identityEEEvT0_T1_T2_T3_T4_T6_E12temp_storage+16];
	setp.lt.f64 	%p78, %fd380, %fd147;
	selp.f64 	%fd149, %fd147, %fd380, %p78;
	selp.f64 	%fd150, %fd149, %fd380, %p77;
	setp.gt.u32 	%p79, %r69, 64;
	ld.shared.f64 	%fd152, [_ZZN3cub18CUB_300001_SM_10006detail6reduce28DeviceReduceSingleTileKernelINS2_10policy_hubIdjN4cuda3__47maximumIvEEE10Policy1000EPdSB_jS8_ddNS5_3std3__410__identityEEEvT0_T1_T2_T3_T4_T6_E12temp_storage+24];
	setp.lt.f64 	%p80, %fd150, %fd152;
	selp.f64 	%fd154, %fd152, %fd150, %p80;
	selp.f64 	%fd155, %fd154, %fd150, %p79;
	setp.gt.u32 	%p81, %r69, 96;
	ld.shared.f64 	%fd157, [_ZZN3cub18CUB_300001_SM_10006detail6reduce28DeviceReduceSingleTileKernelINS2_10policy_hubIdjN4cuda3__47maximumIvEEE10Policy1000EPdSB_jS8_ddNS5_3std3__410__identityEEEvT0_T1_T2_T3_T4_T6_E12temp_storage+32];
	setp.lt.f64 	%p82, %fd155, %fd157;
	selp.f64 	%fd159, %fd157, %fd155, %p82;
	selp.f64 	%fd160, %fd159, %fd155, %p81;
	setp.gt.u32 	%p83, %r69, 128;
	ld.shared.f64 	%fd162, [_ZZN3cub18CUB_300001_SM_10006detail6reduce28DeviceReduceSingleTileKernelINS2_10policy_hubIdjN4cuda3__47maximumIvEEE10Policy1000EPdSB_jS8_ddNS5_3std3__410__identityEEEvT0_T1_T2_T3_T4_T6_E12temp_storage+40];
	setp.lt.f64 	%p84, %fd160, %fd162;
	selp.f64 	%fd164, %fd162, %fd160, %p84;
	selp.f64 	%fd165, %fd164, %fd160, %p83;
	setp.gt.u32 	%p85, %r69, 160;
	ld.shared.f64 	%fd167, [_ZZN3cub18CUB_300001_SM_10006detail6reduce28DeviceReduceSingleTileKernelINS2_10policy_hubIdjN4cuda3__47maximumIvEEE10Policy1000EPdSB_jS8_ddNS5_3std3__410__identityEEEvT0_T1_T2_T3_T4_T6_E12temp_storage+48];
	setp.lt.f64 	%p86, %fd165, %fd167;
	selp.f64 	%fd169, %fd167, %fd165, %p86;
	selp.f64 	%fd170, %fd169, %fd165, %p85;
	setp.gt.u32 	%p87, %r69, 192;
	ld.shared.f64 	%fd172, [_ZZN3cub18CUB_300001_SM_10006detail6reduce28DeviceReduceSingleTileKernelINS2_10policy_hubIdjN4cuda3__47maximumIvEEE10Policy1000EPdSB_jS8_ddNS5_3std3__410__identityEEEvT0_T1_T2_T3_T4_T6_E12temp_storage+56];
	setp.lt.f64 	%p88, %fd170, %fd172;
	selp.f64 	%fd174, %fd172, %fd170, %p88;
	selp.f64 	%fd175, %fd174, %fd170, %p87;
	setp.gt.u32 	%p89, %r69, 224;
	ld.shared.f64 	%fd177, [_ZZN3cub18CUB_300001_SM_10006detail6reduce28DeviceReduceSingleTileKernelINS2_10policy_hubIdjN4cuda3__47maximumIvEEE10Policy1000EPdSB_jS8_ddNS5_3std3__410__identityEEEvT0_T1_T2_T3_T4_T6_E12temp_storage+64];
	setp.lt.f64 	%p90, %fd175, %fd177;
	selp.f64 	%fd179, %fd177, %fd175, %p90;
	selp.f64 	%fd380, %fd179, %fd175, %p89;
	bra.uni 	$L__BB3_74;
$L__BB3_58:
	mov.u32 	%r47, %tid.x;
	mul.wide.u32 	%rd35, %r47, 8;
	add.s64 	%rd20, %rd16, %rd35;
	// begin inline asm
	ld.global.nc.u64 %rd19, [%rd20];
	// end inline asm
	mov.b64 	%fd59, %rd19;
	add.s64 	%rd22, %rd20, 2048;
	// begin inline asm
	ld.global.nc.u64 %rd21, [%rd22];
	// end inline asm
	mov.b64 	%fd60, %rd21;
	add.s64 	%rd24, %rd20, 4096;
	// begin inline asm
	ld.global.nc.u64 %rd23, [%rd24];
	// end inline asm
	mov.b64 	%fd61, %rd23;
	add.s64 	%rd26, %rd20, 6144;
	// begin inline asm
	ld.global.nc.u64 %rd25, [%rd26];
	// end inline asm
	mov.b64 	%fd62, %rd25;
	add.s64 	%rd28, %rd20, 8192;
	// begin inline asm
	ld.global.nc.u64 %rd27, [%rd28];
	// end inline asm
	mov.b64 	%fd63, %rd27;
	add.s64 	%rd30, %rd20, 10240;
	// begin inline asm
	ld.global.nc.u64 %rd29, [%rd30];
	// end inline asm
	mov.b64 	%fd64, %rd29;
	add.s64 	%rd32, %rd20, 12288;
	// begin inline asm
	ld.global.nc.u64 %rd31, [%rd32];
	// end inline asm
	mov.b64 	%fd65, %rd31;
	add.s64 	%rd34, %rd20, 14336;
	// begin inline asm
	ld.global.nc.u64 %rd33, [%rd34];
	// end inline asm
	mov.b64 	%fd66, %rd33;
	setp.lt.f64 	%p4, %fd59, %fd60;
	selp.f64 	%fd67, %fd60, %fd59, %p4;
	setp.lt.f64 	%p5, %fd67, %fd61;
	selp.f64 	%fd68, %fd61, %fd67, %p5;
	setp.lt.f64 	%p6, %fd68, %fd62;
	selp.f64 	%fd69, %fd62, %fd68, %p6;
	setp.lt.f64 	%p7, %fd69, %fd63;
	selp.f64 	%fd70, %fd63, %fd69, %p7;
	setp.lt.f64 	%p8, %fd70, %fd64;
	selp.f64 	%fd71, %fd64, %fd70, %p8;
	setp.lt.f64 	%p9, %fd71, %fd65;
	selp.f64 	%fd72, %fd65, %fd71, %p9;
	setp.lt.f64 	%p10, %fd72, %fd66;
	selp.f64 	%fd379, %fd66, %fd72, %p10;
	add.s32 	%r48, %r69, -2048;
	setp.lt.u32 	%p11, %r48, 2048;
	mov.b32 	%r475, 2048;
	@%p11 bra 	$L__BB3_62;
	mov.b32 	%r475, 2048;
$L__BB3_60:
	add.s32 	%r72, %r47, %r475;
	mul.wide.u32 	%rd52, %r72, 8;
	add.s64 	%rd37, %rd16, %rd52;
	// begin inline asm
	ld.global.nc.u64 %rd36, [%rd37];
	// end inline asm
	mov.b64 	%fd73, %rd36;
	mul.wide.u32 	%rd53, %r475, 8;
	add.s64 	%rd54, %rd20, %rd53;
	add.s64 	%rd39, %rd54, 2048;
	// begin inline asm
	ld.global.nc.u64 %rd38, [%rd39];
	// end inline asm
	mov.b64 	%fd74, %rd38;
	add.s64 	%rd41, %rd54, 4096;
	// begin inline asm
	ld.global.nc.u64 %rd40, [%rd41];
	// end inline asm
	mov.b64 	%fd75, %rd40;
	add.s64 	%rd43, %rd54, 6144;
	// begin inline asm
	ld.global.nc.u64 %rd42, [%rd43];
	// end inline asm
	mov.b64 	%fd76, %rd42;
	add.s64 	%rd45, %rd54, 8192;
	// begin inline asm
	ld.global.nc.u64 %rd44, [%rd45];
	// end inline asm
	mov.b64 	%fd77, %rd44;
	add.s64 	%rd47, %rd54, 10240;
	// begin inline asm
	ld.global.nc.u64 %rd46, [%rd47];
	// end inline asm
	mov.b64 	%fd78, %rd46;
	add.s64 	%rd49, %rd54, 12288;
	// begin inline asm
	ld.global.nc.u64 %rd48, [%rd49];
	// end inline asm
	mov.b64 	%fd79, %rd48;
	add.s64 	%rd51, %rd54, 14336;
	// begin inline asm
	ld.global.nc.u64 %rd50, [%rd51];
	// end inline asm
	mov.b64 	%fd80, %rd50;
	setp.lt.f64 	%p12, %fd379, %fd73;
	selp.f64 	%fd81, %fd73, %fd379, %p12;
	setp.lt.f64 	%p13, %fd81, %fd74;
	selp.f64 	%fd82, %fd74, %fd81, %p13;
	setp.lt.f64 	%p14, %fd82, %fd75;
	selp.f64 	%fd83, %fd75, %fd82, %p14;
	setp.lt.f64 	%p15, %fd83, %fd76;
	selp.f64 	%fd84, %fd76, %fd83, %p15;
	setp.lt.f64 	%p16, %fd84, %fd77;
	selp.f64 	%fd85, %fd77, %fd84, %p16;
	setp.lt.f64 	%p17, %fd85, %fd78;
	selp.f64 	%fd86, %fd78, %fd85, %p17;
	setp.lt.f64 	%p18, %fd86, %fd79;
	selp.f64 	%fd87, %fd79, %fd86, %p18;
	setp.lt.f64 	%p19, %fd87, %fd80;
	selp.f64 	%fd379, %fd80, %fd87, %p19;
	sub.s32 	%r73, %r69, %r475;
	setp.lt.u32 	%p20, %r73, 2048;
	@%p20 bra 	$L__BB3_70;
	add.s32 	%r475, %r475, 2048;
	setp.le.u32 	%p21, %r475, %r48;
	@%p21 bra 	$L__BB3_60;
$L__BB3_62:
	setp.le.u32 	%p22, %r69, %r475;
	@%p22 bra 	$L__BB3_70;
	sub.s32 	%r52, %r69, %r475;
	setp.ge.s32 	%p23, %r47, %r52;
	@%p23 bra 	$L__BB3_70;
	not.b32 	%r74, %r47;
	add.s32 	%r75, %r69, %r74;
	sub.s32 	%r53, %r75, %r475;
	and.b32  	%r76, %r53, 768;
	setp.eq.s32 	%p24, %r76, 768;
	mov.u32 	%r479, %r47;
	@%p24 bra 	$L__BB3_67;
	add.s32 	%r477, %r47, %r475;
	shr.u32 	%r77, %r53, 8;
	add.s32 	%r78, %r77, 1;
	and.b32  	%r79, %r78, 3;
	neg.s32 	%r476, %r79;
	mov.u32 	%r479, %r47;
$L__BB3_66:
	.pragma "nounroll";
	mul.wide.u32 	%rd57, %r477, 8;
	add.s64 	%rd56, %rd16, %rd57;
	// begin inline asm
	ld.global.nc.u64 %rd55, [%rd56];
	// end inline asm
	mov.b64 	%fd89, %rd55;
	setp.lt.f64 	%p25, %fd379, %fd89;
	selp.f64 	%fd379, %fd89, %fd379, %p25;
	add.s32 	%r479, %r479, 256;
	add.s32 	%r477, %r477, 256;
	add.s32 	%r476, %r476, 1;
	setp.ne.s32 	%p26, %r476, 0;
	@%p26 bra 	$L__BB3_66;
$L__BB3_67:
	setp.lt.u32 	%p27, %r53, 768;
	@%p27 bra 	$L__BB3_70;
	add.s32 	%r481, %r479, 512;
	add.s32 	%r480, %r479, %r475;
$L__BB3_69:
	mul.wide.u32 	%rd66, %r480, 8;
	add.s64 	%rd59, %rd16, %rd66;
	// begin inline asm
	ld.global.nc.u64 %rd58, [%rd59];
	// end inline asm
	mov.b64 	%fd90, %rd58;
	setp.lt.f64 	%p28, %fd379, %fd90;
	selp.f64 	%fd91, %fd90, %fd379, %p28;
	add.s32 	%r80, %r480, 256;
	mul.wide.u32 	%rd67, %r80, 8;
	add.s64 	%rd61, %rd16, %rd67;
	// begin inline asm
	ld.global.nc.u64 %rd60, [%rd61];
	// end inline asm
	mov.b64 	%fd92, %rd60;
	setp.lt.f64 	%p29, %fd91, %fd92;
	selp.f64 	%fd93, %fd92, %fd91, %p29;
	add.s32 	%r81, %r480, 512;
	mul.wide.u32 	%rd68, %r81, 8;
	add.s64 	%rd63, %rd16, %rd68;
	// begin inline asm
	ld.global.nc.u64 %rd62, [%rd63];
	// end inline asm
	mov.b64 	%fd94, %rd62;
	setp.lt.f64 	%p30, %fd93, %fd94;
	selp.f64 	%fd95, %fd94, %fd93, %p30;
	add.s32 	%r82, %r480, 768;
	mul.wide.u32 	%rd69, %r82, 8;
	add.s64 	%rd65, %rd16, %rd69;
	// begin inline asm
	ld.global.nc.u64 %rd64, [%rd65];
	// end inline asm
	mov.b64 	%fd96, %rd64;
	setp.lt.f64 	%p31, %fd95, %fd96;
	selp.f64 	%fd379, %fd96, %fd95, %p31;
	add.s32 	%r67, %r481, 1024;
	add.s32 	%r83, %r481, 512;
	add.s32 	%r480, %r480, 1024;
	setp.lt.s32 	%p32, %r83, %r52;
	mov.u32 	%r481, %r67;
	@%p32 bra 	$L__BB3_69;
$L__BB3_70:
	// begin inline asm
	mov.u32 %r84, %laneid;
	// end inline asm
	mov.b64 	%rd70, %fd379;
	mov.b64 	{%r86, %r91}, %rd70;
	mov.b32 	%r92, 1;
	mov.b32 	%r133, 31;
	mov.b32 	%r134, -1;
	// begin inline asm
	shfl.sync.down.b32 %r85, %r86, %r92, %r133, %r134;
	// end inline asm
	// begin inline asm
	shfl.sync.down.b32 %r90, %r91, %r92, %r133, %r134;
	// end inline asm
	mov.b64 	%rd71, {%r85, %r90};
	mov.b64 	%fd97, %rd71;
	setp.gt.s32 	%p33, %r84, 30;
	setp.lt.f64 	%p34, %fd379, %fd97;
	selp.f64 	%fd98, %fd97, %fd379, %p34;
	selp.f64 	%fd99, %fd379, %fd98, %p33;
	mov.b64 	%rd72, %fd99;
	mov.b64 	{%r96, %r101}, %rd72;
	mov.b32 	%r102, 2;
	// begin inline asm
	shfl.sync.down.b32 %r95, %r96, %r102, %r133, %r134;
	// end inline asm
	// begin inline asm
	shfl.sync.down.b32 %r100, %r101, %r102, %r133, %r134;
	// end inline asm
	mov.b64 	%rd73, {%r95, %r100};
	mov.b64 	%fd100, %rd73;
	setp.gt.s32 	%p35, %r84, 29;
	setp.lt.f64 	%p36, %fd99, %fd100;
	selp.f64 	%fd101, %fd100, %fd99, %p36;
	selp.f64 	%fd102, %fd99, %fd101, %p35;
	mov.b64 	%rd74, %fd102;
	mov.b64 	{%r106, %r111}, %rd74;
	mov.b32 	%r112, 4;
	// begin inline asm
	shfl.sync.down.b32 %r105, %r106, %r112, %r133, %r134;
	// end inline asm
	// begin inline asm
	shfl.sync.down.b32 %r110, %r111, %r112, %r133, %r134;
	// end inline asm
	mov.b64 	%rd75, {%r105, %r110};
	mov.b64 	%fd103, %rd75;
	setp.gt.s32 	%p37, %r84, 27;
	setp.lt.f64 	%p38, %fd102, %fd103;
	selp.f64 	%fd104, %fd103, %fd102, %p38;
	selp.f64 	%fd105, %fd102, %fd104, %p37;
	mov.b64 	%rd76, %fd105;
	mov.b64 	{%r116, %r121}, %rd76;
	mov.b32 	%r122, 8;
	// begin inline asm
	shfl.sync.down.b32 %r115, %r116, %r122, %r133, %r134;
	// end inline asm
	// begin inline asm
	shfl.sync.down.b32 %r120, %r121, %r122, %r133, %r134;
	// end inline asm
	mov.b64 	%rd77, {%r115, %r120};
	mov.b64 	%fd106, %rd77;
	setp.gt.s32 	%p39, %r84, 23;
	setp.lt.f64 	%p40, %fd105, %fd106;
	selp.f64 	%fd107, %fd106, %fd105, %p40;
	selp.f64 	%fd108, %fd105, %fd107, %p39;
	mov.b64 	%rd78, %fd108;
	mov.b64 	{%r126, %r131}, %rd78;
	mov.b32 	%r132, 16;
	// begin inline asm
	shfl.sync.down.b32 %r125, %r126, %r132, %r133, %r134;
	// end inline asm
	// begin inline asm
	shfl.sync.down.b32 %r130, %r131, %r132, %r133, %r134;
	// end inline asm
	mov.b64 	%rd79, {%r125, %r130};
	mov.b64 	%fd109, %rd79;
	setp.gt.s32 	%p41, %r84, 15;
	setp.lt.f64 	%p42, %fd108, %fd109;
	selp.f64 	%fd54, %fd109, %fd108, %p42;
	selp.f64 	%fd380, %fd108, %fd54, %p41;
	setp.ne.s32 	%p43, %r84, 0;
	@%p43 bra 	$L__BB3_72;
	shr.u32 	%r135, %r47, 2;
	and.b32  	%r136, %r135, 248;
	mov.u32 	%r137, _ZZN3cub18CUB_300001_SM_10006detail6reduce28DeviceReduceSingleTileKernelINS2_10policy_hubIdjN4cuda3__47maximumIvEEE10Policy1000EPdSB_jS8_ddNS5_3std3__410__identityEEEvT0_T1_T2_T3_T4_T6_E12temp_storage;
	add.s32 	%r138, %r137, %r136;
	st.shared.f64 	[%r138+8], %fd54;
$L__BB3_72:
	bar.sync 	0;
	setp.ne.s32 	%p44, %r47, 0;
	@%p44 bra 	$L__BB3_74;
	ld.shared.f64 	%fd110, [_ZZN3cub18CUB_300001_SM_10006detail6reduce28DeviceReduceSingleTileKernelINS2_10policy_hubIdjN4cuda3__47maximumIvEEE10Policy1000EPdSB_jS8_ddNS5_3std3__410__identityEEEvT0_T1_T2_T3_T4_T6_E12temp_storage+16];
	setp.lt.f64 	%p45, %fd380, %fd110;
	selp.f64 	%fd111, %fd110, %fd380, %p45;
	ld.shared.f64 	%fd112, [_ZZN3cub18CUB_300001_SM_10006detail6reduce28DeviceReduceSingleTileKernelINS2_10policy_hubIdjN4cuda3__47maximumIvEEE10Policy1000EPdSB_jS8_ddNS5_3std3__410__identityEEEvT0_T1_T2_T3_T4_T6_E12temp_storage+24];
	setp.lt.f64 	%p46, %fd111, %fd112;
	selp.f64 	%fd113, %fd112, %fd111, %p46;
	ld.shared.f64 	%fd114, [_ZZN3cub18CUB_300001_SM_10006detail6reduce28DeviceReduceSingleTileKernelINS2_10policy_hubIdjN4cuda3__47maximumIvEEE10Policy1000EPdSB_jS8_ddNS5_3std3__410__identityEEEvT0_T1_T2_T3_T4_T6_E12temp_storage+32];
	setp.lt.f64 	%p47, %fd113, %fd114;
	selp.f64 	%fd115, %fd114, %fd113, %p47;
	ld.shared.f64 	%fd116, [_ZZN3cub18CUB_300001_SM_10006detail6reduce28DeviceReduceSingleTileKernelINS2_10policy_hubIdjN4cuda3__47maximumIvEEE10Policy1000EPdSB_jS8_ddNS5_3std3__410__identityEEEvT0_T1_T2_T3_T4_T6_E12temp_storage+40];
	setp.lt.f64 	%p48, %fd115, %fd116;
	selp.f64 	%fd117, %fd116, %fd115, %p48;
	ld.shared.f64 	%fd118, [_ZZN3cub18CUB_300001_SM_10006detail6reduce28DeviceReduceSingleTileKernelINS2_10policy_hubIdjN4cuda3__47maximumIvEEE10Policy1000EPdSB_jS8_ddNS5_3std3__410__identityEEEvT0_T1_T2_T3_T4_T6_E12temp_storage+48];
	setp.lt.f64 	%p49, %fd117, %fd118;
	selp.f64 	%fd119, %fd118, %fd117, %p49;
	ld.shared.f64 	%fd120, [_ZZN3cub18CUB_300001_SM_10006detail6reduce28DeviceReduceSingleTileKernelINS2_10policy_hubIdjN4cuda3__47maximumIvEEE10Policy1000EPdSB_jS8_ddNS5_3std3__410__identityEEEvT0_T1_T2_T3_T4_T6_E12temp_storage+56];
	setp.lt.f64 	%p50, %fd119, %fd120;
	selp.f64 	%fd121, %fd120, %fd119, %p50;
	ld.shared.f64 	%fd122, [_ZZN3cub18CUB_300001_SM_10006detail6reduce28DeviceReduceSingleTileKernelINS2_10policy_hubIdjN4cuda3__47maximumIvEEE10Policy1000EPdSB_jS8_ddNS5_3std3__410__identityEEEvT0_T1_T2_T3_T4_T6_E12temp_storage+64];
	setp.lt.f64 	%p51, %fd121, %fd122;
	selp.f64 	%fd380, %fd122, %fd121, %p51;
$L__BB3_74:
	mov.u32 	%r454, %tid.x;
	setp.ne.s32 	%p217, %r454, 0;
	@%p217 bra 	$L__BB3_76;
	setp.lt.f64 	%p218, %fd58, %fd380;
	selp.f64 	%fd353, %fd380, %fd58, %p218;
	st.global.f64 	[%rd1], %fd353;
$L__BB3_76:
	ret;

}
	// .globl	_ZN3cub18CUB_300001_SM_10006detail6reduce18DeviceReduceKernelINS2_10policy_hubIdjN4cuda3__47maximumIvEEE10Policy1000EPdjS8_dNS5_3std3__410__identityEEEvT0_PT3_T1_NS0_13GridEvenShareISI_EET2_T4_
.visible .entry _ZN3cub18CUB_300001_SM_10006detail6reduce18DeviceReduceKernelINS2_10policy_hubIdjN4cuda3__47maximumIvEEE10Policy1000EPdjS8_dNS5_3std3__410__identityEEEvT0_PT3_T1_NS0_13GridEvenShareISI_EET2_T4_(
	.param .u64 .ptr .align 1 _ZN3cub18CUB_300001_SM_10006detail6reduce18DeviceReduceKernelINS2_10policy_hubIdjN4cuda3__47maximumIvEEE10Policy1000EPdjS8_dNS5_3std3__410__identityEEEvT0_PT3_T1_NS0_13GridEvenShareISI_EET2_T4__param_0,
	.param .u64 .ptr .align 1 _ZN3cub18CUB_300001_SM_10006detail6reduce18DeviceReduceKernelINS2_10policy_hubIdjN4cuda3__47maximumIvEEE10Policy1000EPdjS8_dNS5_3std3__410__identityEEEvT0_PT3_T1_NS0_13GridEvenShareISI_EET2_T4__param_1,
	.param .u32 _ZN3cub18CUB_300001_SM_10006detail6reduce18DeviceReduceKernelINS2_10policy_hubIdjN4cuda3__47maximumIvEEE10Policy1000EPdjS8_dNS5_3std3__410__identityEEEvT0_PT3_T1_NS0_13GridEvenShareISI_EET2_T4__param_2,
	.param .align 4 .b8 _ZN3cub18CUB_300001_SM_10006detail6reduce18DeviceReduceKernelINS2_10policy_hubIdjN4cuda3__47maximumIvEEE10Policy1000EPdjS8_dNS5_3std3__410__identityEEEvT0_PT3_T1_NS0_13GridEvenShareISI_EET2_T4__param_3[40],
	.param .align 1 .b8 _ZN3cub18CUB_300001_SM_10006detail6reduce18DeviceReduceKernelINS2_10policy_hubIdjN4cuda3__47maximumIvEEE10Policy1000EPdjS8_dNS5_3std3__410__identityEEEvT0_PT3_T1_NS0_13GridEvenShareISI_EET2_T4__param_4[1],
	.param .align 1 .b8 _ZN3cub18CUB_300001_SM_10006detail6reduce18DeviceReduceKernelINS2_10policy_hubIdjN4cuda3__47maximumIvEEE10Policy1000EPdjS8_dNS5_3std3__410__identityEEEvT0_PT3_T1_NS0_13GridEvenShareISI_EET2_T4__param_5[1]
)
.maxntid 256
{
	.reg .pred 	%p<217>;
	.reg .b32 	%r<542>;
	.reg .b64 	%rd<197>;
	.reg .b64 	%fd<375>;
	// demoted variable
	.shared .align 8 .b8 _ZZN3cub18CUB_300001_SM_10006detail6reduce18DeviceReduceKernelINS2_10policy_hubIdjN4cuda3__47maximumIvEEE10Policy1000EPdjS8_dNS5_3std3__410__identityEEEvT0_PT3_T1_NS0_13GridEvenShareISI_EET2_T4_E12temp_storage[80];
	ld.param.u32 	%r1, [_ZN3cub18CUB_300001_SM_10006detail6reduce18DeviceReduceKernelINS2_10policy_hubIdjN4cuda3__47maximumIvEEE10Policy1000EPdjS8_dNS5_3std3__410__identityEEEvT0_PT3_T1_NS0_13GridEvenShareISI_EET2_T4__param_3+20];
	ld.param.u64 	%rd1, [_ZN3cub18CUB_300001_SM_10006detail6reduce18DeviceReduceKernelINS2_10policy_hubIdjN4cuda3__47maximumIvEEE10Policy1000EPdjS8_dNS5_3std3__410__identityEEEvT0_PT3_T1_NS0_13GridEvenShareISI_EET2_T4__param_0];
	ld.param.u32 	%r2, [_ZN3cub18CUB_300001_SM_10006detail6reduce18DeviceReduceKernelINS2_10policy_hubIdjN4cuda3__47maximumIvEEE10Policy1000EPdjS8_dNS5_3std3__410__identityEEEvT0_PT3_T1_NS0_13GridEvenShareISI_EET2_T4__param_3+24];
	mov.u32 	%r3, %ctaid.x;
	shl.b32 	%r4, %r2, 11;
	shl.b32 	%r5, %r3, 11;
	and.b64  	%rd3, %rd1, 31;
	setp.ne.s64 	%p1, %rd3, 0;
	@%p1 bra 	$L__BB4_36;
	sub.s32 	%r6, %r1, %r5;
	setp.gt.u32 	%p109, %r6, 2047;
	@%p109 bra 	$L__BB4_20;
	mov.u32 	%r7, %tid.x;
	setp.ge.u32 	%p158, %r7, %r6;
	mov.f64 	%fd355, 0d0000000000000000;
	mov.u32 	%r512, %r7;
	@%p158 bra 	$L__BB4_4;
	add.s32 	%r378, %r5, %r7;
	mul.wide.u32 	%rd157, %r378, 8;
	add.s64 	%rd156, %rd1, %rd157;
	// begin inline asm
	ld.global.nc.u64 %rd155, [%rd156];
	// end inline asm
	mov.b64 	%fd355, %rd155;
	add.s32 	%r512, %r7, 256;
$L__BB4_4:
	setp.ge.u32 	%p159, %r512, %r6;
	@%p159 bra 	$L__BB4_11;
	not.b32 	%r379, %r512;
	add.s32 	%r10, %r1, %r379;
	and.b32  	%r380, %r10, 768;
	setp.eq.s32 	%p160, %r380, 768;
	@%p160 bra 	$L__BB4_8;
	add.s32 	%r510, %r512, %r5;
	shr.u32 	%r381, %r10, 8;
	add.s32 	%r382, %r381, 1;
	and.b32  	%r383, %r382, 3;
	neg.s32 	%r509, %r383;
$L__BB4_7:
	.pragma "nounroll";
	mul.wide.u32 	%rd160, %r510, 8;
	add.s64 	%rd159, %rd1, %rd160;
	// begin inline asm
	ld.global.nc.u64 %rd158, [%rd159];
	// end inline asm
	mov.b64 	%fd269, %rd158;
	setp.lt.f64 	%p161, %fd355, %fd269;
	selp.f64 	%fd355, %fd269, %fd355, %p161;
	add.s32 	%r512, %r512, 256;
	add.s32 	%r510, %r510, 256;
	add.s32 	%r509, %r509, 1;
	setp.ne.s32 	%p162, %r509, 0;
	@%p162 bra 	$L__BB4_7;
$L__BB4_8:
	sub.s32 	%r384, %r10, %r5;
	setp.lt.u32 	%p163, %r384, 768;
	@%p163 bra 	$L__BB4_11;
	add.s32 	%r514, %r512, 512;
	add.s32 	%r513, %r512, %r5;
$L__BB4_10:
	mul.wide.u32 	%rd169, %r513, 8;
	add.s64 	%rd162, %rd1, %rd169;
	// begin inline asm
	ld.global.nc.u64 %rd161, [%rd162];
	// end inline asm
	mov.b64 	%fd270, %rd161;
	setp.lt.f64 	%p164, %fd355, %fd270;
	selp.f64 	%fd271, %fd270, %fd355, %p164;
	add.s32 	%r385, %r513, 256;
	mul.wide.u32 	%rd170, %r385, 8;
	add.s64 	%rd164, %rd1, %rd170;
	// begin inline asm
	ld.global.nc.u64 %rd163, [%rd164];
	// end inline asm
	mov.b64 	%fd272, %rd163;
	setp.lt.f64 	%p165, %fd271, %fd272;
	selp.f64 	%fd273, %fd272, %fd271, %p165;
	add.s32 	%r386, %r513, 512;
	mul.wide.u32 	%rd171, %r386, 8;
	add.s64 	%rd166, %rd1, %rd171;
	// begin inline asm
	ld.global.nc.u64 %rd165, [%rd166];
	// end inline asm
	mov.b64 	%fd274, %rd165;
	setp.lt.f64 	%p166, %fd273, %fd274;
	selp.f64 	%fd275, %fd274, %fd273, %p166;
	add.s32 	%r387, %r513, 768;
	mul.wide.u32 	%rd172, %r387, 8;
	add.s64 	%rd168, %rd1, %rd172;
	// begin inline asm
	ld.global.nc.u64 %rd167, [%rd168];
	// end inline asm
	mov.b64 	%fd276, %rd167;
	setp.lt.f64 	%p167, %fd275, %fd276;
	selp.f64 	%fd355, %fd276, %fd275, %p167;
	add.s32 	%r24, %r514, 1024;
	add.s32 	%r388, %r514, 512;
	add.s32 	%r513, %r513, 1024;
	setp.lt.s32 	%p168, %r388, %r6;
	mov.u32 	%r514, %r24;
	@%p168 bra 	$L__BB4_10;
$L__BB4_11:
	setp.lt.u32 	%p169, %r6, 256;
	@%p169 bra 	$L__BB4_16;
	// begin inline asm
	mov.u32 %r452, %laneid;
	// end inline asm
	mov.b64 	%rd183, %fd355;
	mov.b64 	{%r454, %r459}, %rd183;
	mov.b32 	%r460, 1;
	mov.b32 	%r501, 31;
	mov.b32 	%r502, -1;
	// begin inline asm
	shfl.sync.down.b32 %r453, %r454, %r460, %r501, %r502;
	// end inline asm
	// begin inline asm
	shfl.sync.down.b32 %r458, %r459, %r460, %r501, %r502;
	// end inline asm
	mov.b64 	%rd184, {%r453, %r458};
	mov.b64 	%fd324, %rd184;
	setp.gt.s32 	%p197, %r452, 30;
	setp.lt.f64 	%p198, %fd355, %fd324;
	selp.f64 	%fd325, %fd324, %fd355, %p198;
	selp.f64 	%fd326, %fd355, %fd325, %p197;
	mov.b64 	%rd185, %fd326;
	mov.b64 	{%r464, %r469}, %rd185;
	mov.b32 	%r470, 2;
	// begin inline asm
	shfl.sync.down.b32 %r463, %r464, %r470, %r501, %r502;
	// end inline asm
	// begin inline asm
	shfl.sync.down.b32 %r468, %r469, %r470, %r501, %r502;
	// end inline asm
	mov.b64 	%rd186, {%r463, %r468};
	mov.b64 	%fd327, %rd186;
	setp.gt.s32 	%p199, %r452, 29;
	setp.lt.f64 	%p200, %fd326, %fd327;
	selp.f64 	%fd328, %fd327, %fd326, %p200;
	selp.f64 	%fd329, %fd326, %fd328, %p199;
	mov.b64 	%rd187, %fd329;
	mov.b64 	{%r474, %r479}, %rd187;
	mov.b32 	%r480, 4;
	// begin inline asm
	shfl.sync.down.b32 %r473, %r474, %r480, %r501, %r502;
	// end inline asm
	// begin inline asm
	shfl.sync.down.b32 %r478, %r479, %r480, %r501, %r502;
	// end inline asm
	mov.b64 	%rd188, {%r473, %r478};
	mov.b64 	%fd330, %rd188;
	setp.gt.s32 	%p201, %r452, 27;
	setp.lt.f64 	%p202, %fd329, %fd330;
	selp.f64 	%fd331, %fd330, %fd329, %p202;
	selp.f64 	%fd332, %fd329, %fd331, %p201;
	mov.b64 	%rd189, %fd332;
	mov.b64 	{%r484, %r489}, %rd189;
	mov.b32 	%r490, 8;
	// begin inline asm
	shfl.sync.down.b32 %r483, %r484, %r490, %r501, %r502;
	// end inline asm
	// begin inline asm
	shfl.sync.down.b32 %r488, %r489, %r490, %r501, %r502;
	// end inline asm
	mov.b64 	%rd190, {%r483, %r488};
	mov.b64 	%fd333, %rd190;
	setp.gt.s32 	%p203, %r452, 23;
	setp.lt.f64 	%p204, %fd332, %fd333;
	selp.f64 	%fd334, %fd333, %fd332, %p204;
	selp.f64 	%fd335, %fd332, %fd334, %p203;
	mov.b64 	%rd191, %fd335;
	mov.b64 	{%r494, %r499}, %rd191;
	mov.b32 	%r500, 16;
	// begin inline asm
	shfl.sync.down.b32 %r493, %r494, %r500, %r501, %r502;
	// end inline asm
	// begin inline asm
	shfl.sync.down.b32 %r498, %r499, %r500, %r501, %r502;
	// end inline asm
	mov.b64 	%rd192, {%r493, %r498};
	mov.b64 	%fd336, %rd192;
	setp.gt.s32 	%p205, %r452, 15;
	setp.lt.f64 	%p206, %fd335, %fd336;
	selp.f64 	%fd10, %fd336, %fd335, %p206;
	selp.f64 	%fd374, %fd335, %fd10, %p205;
	setp.ne.s32 	%p207, %r452, 0;
	@%p207 bra 	$L__BB4_14;
	shr.u32 	%r503, %r7, 2;
	and.b32  	%r504, %r503, 248;
	mov.u32 	%r505, _ZZN3cub18CUB_300001_SM_10006detail6reduce18DeviceReduceKernelINS2_10policy_hubIdjN4cuda3__47maximumIvEEE10Policy1000EPdjS8_dNS5_3std3__410__identityEEEvT0_PT3_T1_NS0_13GridEvenShareISI_EET2_T4_E12temp_storage;
	add.s32 	%r506, %r505, %r504;
	st.shared.f64 	[%r506+8], %fd10;
$L__BB4_14:
	bar.sync 	0;
	setp.ne.s32 	%p208, %r7, 0;
	@%p208 bra 	$L__BB4_71;
	ld.shared.f64 	%fd337, [_ZZN3cub18CUB_300001_SM_10006detail6reduce18DeviceReduceKernelINS2_10policy_hubIdjN4cuda3__47maximumIvEEE10Policy1000EPdjS8_dNS5_3std3__410__identityEEEvT0_PT3_T1_NS0_13GridEvenShareISI_EET2_T4_E12temp_storage+16];
	setp.lt.f64 	%p209, %fd374, %fd337;
	selp.f64 	%fd338, %fd337, %fd374, %p209;
	ld.shared.f64 	%fd339, [_ZZN3cub18CUB_300001_SM_10006detail6reduce18DeviceReduceKernelINS2_10policy_hubIdjN4cuda3__47maximumIvEEE10Policy1000EPdjS8_dNS5_3std3__410__identityEEEvT0_PT3_T1_NS0_13GridEvenShareISI_EET2_T4_E12temp_storage+24];
	setp.lt.f64 	%p210, %fd338, %fd339;
	selp.f64 	%fd340, %fd339, %fd338, %p210;
	ld.shared.f64 	%fd341, [_ZZN3cub18CUB_300001_SM_10006detail6reduce18DeviceReduceKernelINS2_10policy_hubIdjN4cuda3__47maximumIvEEE10Policy1000EPdjS8_dNS5_3std3__410__identityEEEvT0_PT3_T1_NS0_13GridEvenShareISI_EET2_T4_E12temp_storage+32];
	setp.lt.f64 	%p211, %fd340, %fd341;
	selp.f64 	%fd342, %fd341, %fd340, %p211;
	ld.shared.f64 	%fd343, [_ZZN3cub18CUB_300001_SM_10006detail6reduce18DeviceReduceKernelINS2_10policy_hubIdjN4cuda3__47maximumIvEEE10Policy1000EPdjS8_dNS5_3std3__410__identityEEEvT0_PT3_T1_NS0_13GridEvenShareISI_EET2_T4_E12temp_storage+40];
	setp.lt.f64 	%p212, %fd342, %fd343;
	selp.f64 	%fd344, %fd343, %fd342, %p212;
	ld.shared.f64 	%fd345, [_ZZN3cub18CUB_300001_SM_10006detail6reduce18DeviceReduceKernelINS2_10policy_hubIdjN4cuda3__47maximumIvEEE10Policy1000EPdjS8_dNS5_3std3__410__identityEEEvT0_PT3_T1_NS0_13GridEvenShareISI_EET2_T4_E12temp_storage+48];
	setp.lt.f64 	%p213, %fd344, %fd345;
	selp.f64 	%fd346, %fd345, %fd344, %p213;
	ld.shared.f64 	%fd347, [_ZZN3cub18CUB_300001_SM_10006detail6reduce18DeviceReduceKernelINS2_10policy_hubIdjN4cuda3__47maximumIvEEE10Policy1000EPdjS8_dNS5_3std3__410__identityEEEvT0_PT3_T1_NS0_13GridEvenShareISI_EET2_T4_E12temp_storage+56];
	setp.lt.f64 	%p214, %fd346, %fd347;
	selp.f64 	%fd348, %fd347, %fd346, %p214;
	ld.shared.f64 	%fd349, [_ZZN3cub18CUB_300001_SM_10006detail6reduce18DeviceReduceKernelINS2_10policy_hubIdjN4cuda3__47maximumIvEEE10Policy1000EPdjS8_dNS5_3std3__410__identityEEEvT0_PT3_T1_NS0_13GridEvenShareISI_EET2_T4_E12temp_storage+64];
	setp.lt.f64 	%p215, %fd348, %fd349;
	selp.f64 	%fd374, %fd349, %fd348, %p215;
	bra.uni 	$L__BB4_71;
$L__BB4_16:
	// begin inline asm
	mov.u32 %r389, %laneid;
	// end inline asm
	and.b32  	%r440, %r7, 992;
	add.s32 	%r441, %r440, 32;
	setp.gt.u32 	%p170, %r441, %r6;
	not.b32 	%r442, %r440;
	add.s32 	%r443, %r6, %r442;
	selp.b32 	%r438, %r443, 31, %p170;
	mov.b64 	%rd173, %fd355;
	mov.b64 	{%r391, %r396}, %rd173;
	mov.b32 	%r397, 1;
	mov.b32 	%r439, -1;
	// begin inline asm
	shfl.sync.down.b32 %r390, %r391, %r397, %r438, %r439;
	// end inline asm
	// begin inline asm
	shfl.sync.down.b32 %r395, %r396, %r397, %r438, %r439;
	// end inline asm
	mov.b64 	%rd174, {%r390, %r395};
	mov.b64 	%fd277, %rd174;
	setp.lt.s32 	%p171, %r389, %r438;
	setp.lt.f64 	%p172, %fd355, %fd277;
	selp.f64 	%fd278, %fd277, %fd355, %p172;
	selp.f64 	%fd279, %fd278, %fd355, %p171;
	mov.b64 	%rd175, %fd279;
	mov.b64 	{%r401, %r406}, %rd175;
	mov.b32 	%r407, 2;
	// begin inline asm
	shfl.sync.down.b32 %r400, %r401, %r407, %r438, %r439;
	// end inline asm
	// begin inline asm
	shfl.sync.down.b32 %r405, %r406, %r407, %r438, %r439;
	// end inline asm
	mov.b64 	%rd176, {%r400, %r405};
	mov.b64 	%fd280, %rd176;
	add.s32 	%r444, %r389, 2;
	setp.gt.s32 	%p173, %r444, %r438;
	setp.lt.f64 	%p174, %fd279, %fd280;
	selp.f64 	%fd281, %fd280, %fd279, %p174;
	selp.f64 	%fd282, %fd279, %fd281, %p173;
	mov.b64 	%rd177, %fd282;
	mov.b64 	{%r411, %r416}, %rd177;
	mov.b32 	%r417, 4;
	// begin inline asm
	shfl.sync.down.b32 %r410, %r411, %r417, %r438, %r439;
	// end inline asm
	// begin inline asm
	shfl.sync.down.b32 %r415, %r416, %r417, %r438, %r439;
	// end inline asm
	mov.b64 	%rd178, {%r410, %r415};
	mov.b64 	%fd283, %rd178;
	add.s32 	%r445, %r389, 4;
	setp.gt.s32 	%p175, %r445, %r438;
	setp.lt.f64 	%p176, %fd282, %fd283;
	selp.f64 	%fd284, %fd283, %fd282, %p176;
	selp.f64 	%fd285, %fd282, %fd284, %p175;
	mov.b64 	%rd179, %fd285;
	mov.b64 	{%r421, %r426}, %rd179;
	mov.b32 	%r427, 8;
	// begin inline asm
	shfl.sync.down.b32 %r420, %r421, %r427, %r438, %r439;
	// end inline asm
	// begin inline asm
	shfl.sync.down.b32 %r425, %r426, %r427, %r438, %r439;
	// end inline asm
	mov.b64 	%rd180, {%r420, %r425};
	mov.b64 	%fd286, %rd180;
	add.s32 	%r446, %r389, 8;
	setp.gt.s32 	%p177, %r446, %r438;
	setp.lt.f64 	%p178, %fd285, %fd286;
	selp.f64 	%fd287, %fd286, %fd285, %p178;
	selp.f64 	%fd288, %fd285, %fd287, %p177;
	mov.b64 	%rd181, %fd288;
	mov.b64 	{%r431, %r436}, %rd181;
	mov.b32 	%r437, 16;
	// begin inline asm
	shfl.sync.down.b32 %r430, %r431, %r437, %r438, %r439;
	// end inline asm
	// begin inline asm
	shfl.sync.down.b32 %r435, %r436, %r437, %r438, %r439;
	// end inline asm
	mov.b64 	%rd182, {%r430, %r435};
	mov.b64 	%fd289, %rd182;
	add.s32 	%r447, %r389, 16;
	setp.gt.s32 	%p179, %r447, %r438;
	setp.lt.f64 	%p180, %fd288, %fd289;
	selp.f64 	%fd290, %fd289, %fd288, %p180;
	selp.f64 	%fd374, %fd288, %fd290, %p179;
	setp.ne.s32 	%p181, %r389, 0;
	@%p181 bra 	$L__BB4_18;
	shr.u32 	%r448, %r7, 2;
	and.b32  	%r449, %r448, 248;
	mov.u32 	%r450, _ZZN3cub18CUB_300001_SM_10006detail6reduce18DeviceReduceKernelINS2_10policy_hubIdjN4cuda3__47maximumIvEEE10Policy1000EPdjS8_dNS5_3std3__410__identityEEEvT0_PT3_T1_NS0_13GridEvenShareISI_EET2_T4_E12temp_storage;
	add.s32 	%r451, %r450, %r449;
	st.shared.f64 	[%r451+8], %fd374;
$L__BB4_18:
	bar.sync 	0;
	setp.ne.s32 	%p182, %r7, 0;
	@%p182 bra 	$L__BB4_71;
	setp.gt.u32 	%p183, %r6, 32;
	ld.shared.f64 	%fd291, [_ZZN3cub18CUB_300001_SM_10006detail6reduce18DeviceReduceKernelINS2_10policy_hubIdjN4cuda3__47maximumIvEEE10Policy1000EPdjS8_dNS5_3std3__410__identityEEEvT0_PT3_T1_NS0_13GridEvenShareISI_EET2_T4_E12temp_storage+16];
	setp.lt.f64 	%p184, %fd374, %fd291;
	selp.f64 	%fd293, %fd291, %fd374, %p184;
	selp.f64 	%fd294, %fd293, %fd374, %p183;
	setp.gt.u32 	%p185, %r6, 64;
	ld.shared.f64 	%fd296, [_ZZN3cub18CUB_300001_SM_10006detail6reduce18DeviceReduceKernelINS2_10policy_hubIdjN4cuda3__47maximumIvEEE10Policy1000EPdjS8_dNS5_3std3__410__identityEEEvT0_PT3_T1_NS0_13GridEvenShareISI_EET2_T4_E12temp_storage+24];
	setp.lt.f64 	%p186, %fd294, %fd296;
	selp.f64 	%fd298, %fd296, %fd294, %p186;
	selp.f64 	%fd299, %fd298, %fd294, %p185;
	setp.gt.u32 	%p187, %r6, 96;
	ld.shared.f64 	%fd301, [_ZZN3cub18CUB_300001_SM_10006detail6reduce18DeviceReduceKernelINS2_10policy_hubIdjN4cuda3__47maximumIvEEE10Policy1000EPdjS8_dNS5_3std3__410__identityEEEvT0_PT3_T1_NS0_13GridEvenShareISI_EET2_T4_E12temp_storage+32];
	setp.lt.f64 	%p188, %fd299, %fd301;
	selp.f64 	%fd303, %fd301, %fd299, %p188;
	selp.f64 	%fd304, %fd303, %fd299, %p187;
	setp.gt.u32 	%p189, %r6, 128;
	ld.shared.f64 	%fd306, [_ZZN3cub18CUB_300001_SM_10006detail6reduce18DeviceReduceKernelINS2_10policy_hubIdjN4cuda3__47maximumIvEEE10Policy1000EPdjS8_dNS5_3std3__410__identityEEEvT0_PT3_T1_NS0_13GridEvenShareISI_EET2_T4_E12temp_storage+40];
	setp.lt.f64 	%p190, %fd304, %fd306;
	selp.f64 	%fd308, %fd306, %fd304, %p190;
	selp.f64 	%fd309, %fd308, %fd304, %p189;
	setp.gt.u32 	%p191, %r6, 160;
	ld.shared.f64 	%fd311, [_ZZN3cub18CUB_300001_SM_10006detail6reduce18DeviceReduceKernelINS2_10policy_hubIdjN4cuda3__47maximumIvEEE10Policy1000EPdjS8_dNS5_3std3__410__identityEEEvT0_PT3_T1_NS0_13GridEvenShareISI_EET2_T4_E12temp_storage+48];
	setp.lt.f64 	%p192, %fd309, %fd311;
	selp.f64 	%fd313, %fd311, %fd309, %p192;
	selp.f64 	%fd314, %fd313, %fd309, %p191;
	setp.gt.u32 	%p193, %r6, 192;
	ld.shared.f64 	%fd316, [_ZZN3cub18CUB_300001_SM_10006detail6reduce18DeviceReduceKernelINS2_10policy_hubIdjN4cuda3__47maximumIvEEE10Policy1000EPdjS8_dNS5_3std3__410__identityEEEvT0_PT3_T1_NS0_13GridEvenShareISI_EET2_T4_E12temp_storage+56];
	setp.lt.f64 	%p194, %fd314, %fd316;
	selp.f64 	%fd318, %fd316, %fd314, %p194;
	selp.f64 	%fd319, %fd318, %fd314, %p193;
	setp.gt.u32 	%p195, %r6, 224;
	ld.shared.f64 	%fd321, [_ZZN3cub18CUB_300001_SM_10006detail6reduce18DeviceReduceKernelINS2_10policy_hubIdjN4cuda3__47maximumIvEEE10Policy1000EPdjS8_dNS5_3std3__410__identityEEEvT0_PT3_T1_NS0_13GridEvenShareISI_EET2_T4_E12temp_storage+64];
	setp.lt.f64 	%p196, %fd319, %fd321;
	selp.f64 	%fd323, %fd321, %fd319, %p196;
	selp.f64 	%fd374, %fd323, %fd319, %p195;
	bra.uni 	$L__BB4_71;
$L__BB4_20:
	mov.u32 	%r26, %tid.x;
	shl.b32 	%r305, %r26, 2;
	add.s32 	%r306, %r5, %r305;
	mul.wide.u32 	%rd113, %r306, 8;
	add.s64 	%rd103, %rd1, %rd113;
	// begin inline asm
	ld.global.nc.v2.u64 {%rd101, %rd102}, [%rd103];
	// end inline asm
	add.s64 	%rd106, %rd103, 16;
	// begin inline asm
	ld.global.nc.v2.u64 {%rd104, %rd105}, [%rd106];
	// end inline asm
	mov.b64 	%fd203, %rd101;
	mov.b64 	%fd204, %rd102;
	mov.b64 	%fd205, %rd104;
	mov.b64 	%fd206, %rd105;
	add.s64 	%rd109, %rd103, 8192;
	// begin inline asm
	ld.global.nc.v2.u64 {%rd107, %rd108}, [%rd109];
	// end inline asm
	add.s64 	%rd112, %rd103, 8208;
	// begin inline asm
	ld.global.nc.v2.u64 {%rd110, %rd111}, [%rd112];
	// end inline asm
	mov.b64 	%fd207, %rd107;
	mov.b64 	%fd208, %rd108;
	mov.b64 	%fd209, %rd110;
	mov.b64 	%fd210, %rd111;
	setp.lt.f64 	%p110, %fd203, %fd204;
	selp.f64 	%fd211, %fd204, %fd203, %p110;
	setp.lt.f64 	%p111, %fd211, %fd205;
	selp.f64 	%fd212, %fd205, %fd211, %p111;
	setp.lt.f64 	%p112, %fd212, %fd206;
	selp.f64 	%fd213, %fd206, %fd212, %p112;
	setp.lt.f64 	%p113, %fd213, %fd207;
	selp.f64 	%fd214, %fd207, %fd213, %p113;
	setp.lt.f64 	%p114, %fd214, %fd208;
	selp.f64 	%fd215, %fd208, %fd214, %p114;
	setp.lt.f64 	%p115, %fd215, %fd209;
	selp.f64 	%fd216, %fd209, %fd215, %p115;
	setp.lt.f64 	%p116, %fd216, %fd210;
	selp.f64 	%fd361, %fd210, %fd216, %p116;
	setp.lt.u32 	%p117, %r6, %r4;
	@%p117 bra 	$L__BB4_32;
	add.s32 	%r27, %r4, %r5;
	add.s32 	%r516, %r27, 256;
	add.s32 	%r515, %r27, %r26;
	mov.b32 	%r517, 0;
$L__BB4_22:
	add.s32 	%r5, %r5, %r4;
	add.s32 	%r308, %r1, -2048;
	setp.gt.u32 	%p118, %r5, %r308;
	@%p118 bra 	$L__BB4_24;
	cvt.u64.u32 	%rd126, %r5;
	cvt.u64.u32 	%rd127, %r305;
	add.s64 	%rd128, %rd126, %rd127;
	shl.b64 	%rd129, %rd128, 3;
	add.s64 	%rd116, %rd1, %rd129;
	// begin inline asm
	ld.global.nc.v2.u64 {%rd114, %rd115}, [%rd116];
	// end inline asm
	add.s64 	%rd119, %rd116, 16;
	// begin inline asm
	ld.global.nc.v2.u64 {%rd117, %rd118}, [%rd119];
	// end inline asm
	mov.b64 	%fd217, %rd114;
	mov.b64 	%fd218, %rd115;
	mov.b64 	%fd219, %rd117;
	mov.b64 	%fd220, %rd118;
	add.s64 	%rd122, %rd116, 8192;
	// begin inline asm
	ld.global.nc.v2.u64 {%rd120, %rd121}, [%rd122];
	// end inline asm
	add.s64 	%rd125, %rd116, 8208;
	// begin inline asm
	ld.global.nc.v2.u64 {%rd123, %rd124}, [%rd125];
	// end inline asm
	mov.b64 	%fd221, %rd120;
	mov.b64 	%fd222, %rd121;
	mov.b64 	%fd223, %rd123;
	mov.b64 	%fd224, %rd124;
	setp.lt.f64 	%p119, %fd361, %fd217;
	selp.f64 	%fd225, %fd217, %fd361, %p119;
	setp.lt.f64 	%p120, %fd225, %fd218;
	selp.f64 	%fd226, %fd218, %fd225, %p120;
	setp.lt.f64 	%p121, %fd226, %fd219;
	selp.f64 	%fd227, %fd219, %fd226, %p121;
	setp.lt.f64 	%p122, %fd227, %fd220;
	selp.f64 	%fd228, %fd220, %fd227, %p122;
	setp.lt.f64 	%p123, %fd228, %fd221;
	selp.f64 	%fd229, %fd221, %fd228, %p123;
	setp.lt.f64 	%p124, %fd229, %fd222;
	selp.f64 	%fd230, %fd222, %fd229, %p124;
	setp.lt.f64 	%p125, %fd230, %fd223;
	selp.f64 	%fd231, %fd223, %fd230, %p125;
	setp.lt.f64 	%p126, %fd231, %fd224;
	selp.f64 	%fd361, %fd224, %fd231, %p126;
	sub.s32 	%r310, %r1, %r5;
	setp.lt.u32 	%p127, %r310, %r4;
	add.s32 	%r517, %r517, 1;
	add.s32 	%r516, %r516, %r4;
	add.s32 	%r515, %r515, %r4;
	@%p127 bra 	$L__BB4_32;
	bra.uni 	$L__BB4_22;
$L__BB4_24:
	setp.le.u32 	%p128, %r1, %r5;
	@%p128 bra 	$L__BB4_32;
	sub.s32 	%r38, %r1, %r5;
	setp.ge.s32 	%p129, %r26, %r38;
	@%p129 bra 	$L__BB4_32;
	not.b32 	%r311, %r26;
	add.s32 	%r312, %r1, %r311;
	sub.s32 	%r313, %r312, %r27;
	mul.lo.s32 	%r314, %r2, %r517;
	shl.b32 	%r315, %r314, 11;
	sub.s32 	%r39, %r313, %r315;
	shr.u32 	%r316, %r312, 8;
	add.s32 	%r40, %r316, 1;
	and.b32  	%r317, %r312, 768;
	setp.eq.s32 	%p130, %r317, 768;
	mov.u32 	%r522, %r26;
	@%p130 bra 	$L__BB4_29;
	and.b32  	%r318, %r40, 3;
	neg.s32 	%r519, %r318;
	mov.u32 	%r522, %r26;
$L__BB4_28:
	.pragma "nounroll";
	mul.wide.u32 	%rd132, %r515, 8;
	add.s64 	%rd131, %rd1, %rd132;
	// begin inline asm
	ld.global.nc.u64 %rd130, [%rd131];
	// end inline asm
	mov.b64 	%fd233, %rd130;
	setp.lt.f64 	%p131, %fd361, %fd233;
	selp.f64 	%fd361, %fd233, %fd361, %p131;
	add.s32 	%r522, %r522, 256;
	add.s32 	%r515, %r515, 256;
	add.s32 	%r519, %r519, 1;
	setp.ne.s32 	%p132, %r519, 0;
	@%p132 bra 	$L__BB4_28;
$L__BB4_29:
	setp.lt.u32 	%p133, %r39, 768;
	@%p133 bra 	$L__BB4_32;
	add.s32 	%r524, %r522, 512;
	add.s32 	%r523, %r522, %r516;
$L__BB4_31:
	add.s32 	%r319, %r523, -256;
	mul.wide.u32 	%rd141, %r319, 8;
	add.s64 	%rd134, %rd1, %rd141;
	// begin inline asm
	ld.global.nc.u64 %rd133, [%rd134];
	// end inline asm
	mov.b64 	%fd234, %rd133;
	setp.lt.f64 	%p134, %fd361, %fd234;
	selp.f64 	%fd235, %fd234, %fd361, %p134;
	mul.wide.u32 	%rd142, %r523, 8;
	add.s64 	%rd136, %rd1, %rd142;
	// begin inline asm
	ld.global.nc.u64 %rd135, [%rd136];
	// end inline asm
	mov.b64 	%fd236, %rd135;
	setp.lt.f64 	%p135, %fd235, %fd236;
	selp.f64 	%fd237, %fd236, %fd235, %p135;
	add.s32 	%r320, %r523, 256;
	mul.wide.u32 	%rd143, %r320, 8;
	add.s64 	%rd138, %rd1, %rd143;
	// begin inline asm
	ld.global.nc.u64 %rd137, [%rd138];
	// end inline asm
	mov.b64 	%fd238, %rd137;
	setp.lt.f64 	%p136, %fd237, %fd238;
	selp.f64 	%fd239, %fd238, %fd237, %p136;
	add.s32 	%r321, %r523, 512;
	mul.wide.u32 	%rd144, %r321, 8;
	add.s64 	%rd140, %rd1, %rd144;
	// begin inline asm
	ld.global.nc.u64 %rd139, [%rd140];
	// end inline asm
	mov.b64 	%fd240, %rd139;
	setp.lt.f64 	%p137, %fd239, %fd240;
	selp.f64 	%fd361, %fd240, %fd239, %p137;
	add.s32 	%r53, %r524, 1024;
	add.s32 	%r322, %r524, 512;
	add.s32 	%r523, %r523, 1024;
	setp.lt.s32 	%p138, %r322, %r38;
	mov.u32 	%r524, %r53;
	@%p138 bra 	$L__BB4_31;
$L__BB4_32:
	// begin inline asm
	mov.u32 %r323, %laneid;
	// end inline asm
	mov.b64 	%rd145, %fd361;
	mov.b64 	{%r325, %r330}, %rd145;
	mov.b32 	%r331, 1;
	mov.b32 	%r372, 31;
	mov.b32 	%r373, -1;
	// begin inline asm
	shfl.sync.down.b32 %r324, %r325, %r331, %r372, %r373;
	// end inline asm
	// begin inline asm
	shfl.sync.down.b32 %r329, %r330, %r331, %r372, %r373;
	// end inline asm
	mov.b64 	%rd146, {%r324, %r329};
	mov.b64 	%fd241, %rd146;
	setp.gt.s32 	%p139, %r323, 30;
	setp.lt.f64 	%p140, %fd361, %fd241;
	selp.f64 	%fd242, %fd241, %fd361, %p140;
	selp.f64 	%fd243, %fd361, %fd242, %p139;
	mov.b64 	%rd147, %fd243;
	mov.b64 	{%r335, %r340}, %rd147;
	mov.b32 	%r341, 2;
	// begin inline asm
	shfl.sync.down.b32 %r334, %r335, %r341, %r372, %r373;
	// end inline asm
	// begin inline asm
	shfl.sync.down.b32 %r339, %r340, %r341, %r372, %r373;
	// end inline asm
	mov.b64 	%rd148, {%r334, %r339};
	mov.b64 	%fd244, %rd148;
	setp.gt.s32 	%p141, %r323, 29;
	setp.lt.f64 	%p142, %fd243, %fd244;
	selp.f64 	%fd245, %fd244, %fd243, %p142;
	selp.f64 	%fd246, %fd243, %fd245, %p141;
	mov.b64 	%rd149, %fd246;
	mov.b64 	{%r345, %r350}, %rd149;
	mov.b32 	%r351, 4;
	// begin inline asm
	shfl.sync.down.b32 %r344, %r345, %r351, %r372, %r373;
	// end inline asm
	// begin inline asm
	shfl.sync.down.b32 %r349, %r350, %r351, %r372, %r373;
	// end inline asm
	mov.b64 	%rd150, {%r344, %r349};
	mov.b64 	%fd247, %rd150;
	setp.gt.s32 	%p143, %r323, 27;
	setp.lt.f64 	%p144, %fd246, %fd247;
	selp.f64 	%fd248, %fd247, %fd246, %p144;
	selp.f64 	%fd249, %fd246, %fd248, %p143;
	mov.b64 	%rd151, %fd249;
	mov.b64 	{%r355, %r360}, %rd151;
	mov.b32 	%r361, 8;
	// begin inline asm
	shfl.sync.down.b32 %r354, %r355, %r361, %r372, %r373;
	// end inline asm
	// begin inline asm
	shfl.sync.down.b32 %r359, %r360, %r361, %r372, %r373;
	// end inline asm
	mov.b64 	%rd152, {%r354, %r359};
	mov.b64 	%fd250, %rd152;
	setp.gt.s32 	%p145, %r323, 23;
	setp.lt.f64 	%p146, %fd249, %fd250;
	selp.f64 	%fd251, %fd250, %fd249, %p146;
	selp.f64 	%fd252, %fd249, %fd251, %p145;
	mov.b64 	%rd153, %fd252;
	mov.b64 	{%r365, %r370}, %rd153;
	mov.b32 	%r371, 16;
	// begin inline asm
	shfl.sync.down.b32 %r364, %r365, %r371, %r372, %r373;
	// end inline asm
	// begin inline asm
	shfl.sync.down.b32 %r369, %r370, %r371, %r372, %r373;
	// end inline asm
	mov.b64 	%rd154, {%r364, %r369};
	mov.b64 	%fd253, %rd154;
	setp.gt.s32 	%p147, %r323, 15;
	setp.lt.f64 	%p148, %fd252, %fd253;
	selp.f64 	%fd25, %fd253, %fd252, %p148;
	selp.f64 	%fd374, %fd252, %fd25, %p147;
	setp.ne.s32 	%p149, %r323, 0;
	@%p149 bra 	$L__BB4_34;
	shr.u32 	%r374, %r26, 2;
	and.b32  	%r375, %r374, 248;
	mov.u32 	%r376, _ZZN3cub18CUB_300001_SM_10006detail6reduce18DeviceReduceKernelINS2_10policy_hubIdjN4cuda3__47maximumIvEEE10Policy1000EPdjS8_dNS5_3std3__410__identityEEEvT0_PT3_T1_NS0_13GridEvenShareISI_EET2_T4_E12temp_storage;
	add.s32 	%r377, %r376, %r375;
	st.shared.f64 	[%r377+8], %fd25;
$L__BB4_34:
	bar.sync 	0;
	setp.ne.s32 	%p150, %r26, 0;
	@%p150 bra 	$L__BB4_71;
	ld.shared.f64 	%fd254, [_ZZN3cub18CUB_300001_SM_10006detail6reduce18DeviceReduceKernelINS2_10policy_hubIdjN4cuda3__47maximumIvEEE10Policy1000EPdjS8_dNS5_3std3__410__identityEEEvT0_PT3_T1_NS0_13GridEvenShareISI_EET2_T4_E12temp_storage+16];
	setp.lt.f64 	%p151, %fd374, %fd254;
	selp.f64 	%fd255, %fd254, %fd374, %p151;
	ld.shared.f64 	%fd256, [_ZZN3cub18CUB_300001_SM_10006detail6reduce18DeviceReduceKernelINS2_10policy_hubIdjN4cuda3__47maximumIvEEE10Policy1000EPdjS8_dNS5_3std3__410__identityEEEvT0_PT3_T1_NS0_13GridEvenShareISI_EET2_T4_E12temp_storage+24];
	setp.lt.f64 	%p152, %fd255, %fd256;
	selp.f64 	%fd257, %fd256, %fd255, %p152;
	ld.shared.f64 	%fd258, [_ZZN3cub18CUB_300001_SM_10006detail6reduce18DeviceReduceKernelINS2_10policy_hubIdjN4cuda3__47maximumIvEEE10Policy1000EPdjS8_dNS5_3std3__410__identityEEEvT0_PT3_T1_NS0_13GridEvenShareISI_EET2_T4_E12temp_storage+32];
	setp.lt.f64 	%p153, %fd257, %fd258;
	selp.f64 	%fd259, %fd258, %fd257, %p153;
	ld.shared.f64 	%fd260, [_ZZN3cub18CUB_300001_SM_10006detail6reduce18DeviceReduceKernelINS2_10policy_hubIdjN4cuda3__47maximumIvEEE10Policy1000EPdjS8_dNS5_3std3__410__identityEEEvT0_PT3_T1_NS0_13GridEvenShareISI_EET2_T4_E12temp_storage+40];
	setp.lt.f64 	%p154, %fd259, %fd260;
	selp.f64 	%fd261, %fd260, %fd259, %p154;
	ld.shared.f64 	%fd262, [_ZZN3cub18CUB_300001_SM_10006detail6reduce18DeviceReduceKernelINS2_10policy_hubIdjN4cuda3__47maximumIvEEE10Policy1000EPdjS8_dNS5_3std3__410__identityEEEvT0_PT3_T1_NS0_13GridEvenShareISI_EET2_T4_E12temp_storage+48];
	setp.lt.f64 	%p155, %fd261, %fd262;
	selp.f64 	%fd263, %fd262, %fd261, %p155;
	ld.shared.f64 	%fd264, [_ZZN3cub18CUB_300001_SM_10006detail6reduce18DeviceReduceKernelINS2_10policy_hubIdjN4cuda3__47maximumIvEEE10Policy1000EPdjS8_dNS5_3std3__410__identityEEEvT0_PT3_T1_NS0_13GridEvenShareISI_EET2_T4_E12temp_storage+56];
	setp.lt.f64 	%p156, %fd263, %fd264;
	selp.f64 	%fd265, %fd264, %fd263, %p156;
	ld.shared.f64 	%fd266, [_ZZN3cub18CUB_300001_SM_10006detail6reduce18DeviceReduceKernelINS2_10policy_hubIdjN4cuda3__47maximumIvEEE10Policy1000EPdjS8_dNS5_3std3__410__identityEEEvT0_PT3_T1_NS0_13GridEvenShareISI_EET2_T4_E12temp_storage+64];
	setp.lt.f64 	%p157, %fd265, %fd266;
	selp.f64 	%fd374, %fd266, %fd265, %p157;
	bra.uni 	$L__BB4_71;
$L__BB4_36:
	sub.s32 	%r55, %r1, %r5;
	setp.gt.u32 	%p2, %r55, 2047;
	@%p2 bra 	$L__BB4_55;
	mov.u32 	%r56, %tid.x;
	setp.ge.u32 	%p51, %r56, %r55;
	mov.f64 	%fd367, 0d0000000000000000;
	mov.u32 	%r529, %r56;
	@%p51 bra 	$L__BB4_39;
	add.s32 	%r176, %r5, %r56;
	mul.wide.u32 	%rd65, %r176, 8;
	add.s64 	%rd64, %rd1, %rd65;
	// begin inline asm
	ld.global.nc.u64 %rd63, [%rd64];
	// end inline asm
	mov.b64 	%fd367, %rd63;
	add.s32 	%r529, %r56, 256;
$L__BB4_39:
	setp.ge.u32 	%p52, %r529, %r55;
	@%p52 bra 	$L__BB4_46;
	not.b32 	%r177, %r529;
	add.s32 	%r59, %r1, %r177;
	and.b32  	%r178, %r59, 768;
	setp.eq.s32 	%p53, %r178, 768;
	@%p53 bra 	$L__BB4_43;
	add.s32 	%r527, %r529, %r5;
	shr.u32 	%r179, %r59, 8;
	add.s32 	%r180, %r179, 1;
	and.b32  	%r181, %r180, 3;
	neg.s32 	%r526, %r181;
$L__BB4_42:
	.pragma "nounroll";
	mul.wide.u32 	%rd68, %r527, 8;
	add.s64 	%rd67, %rd1, %rd68;
	// begin inline asm
	ld.global.nc.u64 %rd66, [%rd67];
	// end inline asm
	mov.b64 	%fd122, %rd66;
	setp.lt.f64 	%p54, %fd367, %fd122;
	selp.f64 	%fd367, %fd122, %fd367, %p54;
	add.s32 	%r529, %r529, 256;
	add.s32 	%r527, %r527, 256;
	add.s32 	%r526, %r526, 1;
	setp.ne.s32 	%p55, %r526, 0;
	@%p55 bra 	$L__BB4_42;
$L__BB4_43:
	sub.s32 	%r182, %r59, %r5;
	setp.lt.u32 	%p56, %r182, 768;
	@%p56 bra 	$L__BB4_46;
	add.s32 	%r531, %r529, 512;
	add.s32 	%r530, %r529, %r5;
$L__BB4_45:
	mul.wide.u32 	%rd77, %r530, 8;
	add.s64 	%rd70, %rd1, %rd77;
	// begin inline asm
	ld.global.nc.u64 %rd69, [%rd70];
	// end inline asm
	mov.b64 	%fd123, %rd69;
	setp.lt.f64 	%p57, %fd367, %fd123;
	selp.f64 	%fd124, %fd123, %fd367, %p57;
	add.s32 	%r183, %r530, 256;
	mul.wide.u32 	%rd78, %r183, 8;
	add.s64 	%rd72, %rd1, %rd78;
	// begin inline asm
	ld.global.nc.u64 %rd71, [%rd72];
	// end inline asm
	mov.b64 	%fd125, %rd71;
	setp.lt.f64 	%p58, %fd124, %fd125;
	selp.f64 	%fd126, %fd125, %fd124, %p58;
	add.s32 	%r184, %r530, 512;
	mul.wide.u32 	%rd79, %r184, 8;
	add.s64 	%rd74, %rd1, %rd79;
	// begin inline asm
	ld.global.nc.u64 %rd73, [%rd74];
	// end inline asm
	mov.b64 	%fd127, %rd73;
	setp.lt.f64 	%p59, %fd126, %fd127;
	selp.f64 	%fd128, %fd127, %fd126, %p59;
	add.s32 	%r185, %r530, 768;
	mul.wide.u32 	%rd80, %r185, 8;
	add.s64 	%rd76, %rd1, %rd80;
	// begin inline asm
	ld.global.nc.u64 %rd75, [%rd76];
	// end inline asm
	mov.b64 	%fd129, %rd75;
	setp.lt.f64 	%p60, %fd128, %fd129;
	selp.f64 	%fd367, %fd129, %fd128, %p60;
	add.s32 	%r73, %r531, 1024;
	add.s32 	%r186, %r531, 512;
	add.s32 	%r530, %r530, 1024;
	setp.lt.s32 	%p61, %r186, %r55;
	mov.u32 	%r531, %r73;
	@%p61 bra 	$L__BB4_45;
$L__BB4_46:
	setp.lt.u32 	%p62, %r55, 256;
	@%p62 bra 	$L__BB4_51;
	// begin inline asm
	mov.u32 %r250, %laneid;
	// end inline asm
	mov.b64 	%rd91, %fd367;
	mov.b64 	{%r252, %r257}, %rd91;
	mov.b32 	%r258, 1;
	mov.b32 	%r299, 31;
	mov.b32 	%r300, -1;
	// begin inline asm
	shfl.sync.down.b32 %r251, %r252, %r258, %r299, %r300;
	// end inline asm
	// begin inline asm
	shfl.sync.down.b32 %r256, %r257, %r258, %r299, %r300;
	// end inline asm
	mov.b64 	%rd92, {%r251, %r256};
	mov.b64 	%fd177, %rd92;
	setp.gt.s32 	%p90, %r250, 30;
	setp.lt.f64 	%p91, %fd367, %fd177;
	selp.f64 	%fd178, %fd177, %fd367, %p91;
	selp.f64 	%fd179, %fd367, %fd178, %p90;
	mov.b64 	%rd93, %fd179;
	mov.b64 	{%r262, %r267}, %rd93;
	mov.b32 	%r268, 2;
	// begin inline asm
	shfl.sync.down.b32 %r261, %r262, %r268, %r299, %r300;
	// end inline asm
	// begin inline asm
	shfl.sync.down.b32 %r266, %r267, %r268, %r299, %r300;
	// end inline asm
	mov.b64 	%rd94, {%r261, %r266};
	mov.b64 	%fd180, %rd94;
	setp.gt.s32 	%p92, %r250, 29;
	setp.lt.f64 	%p93, %fd179, %fd180;
	selp.f64 	%fd181, %fd180, %fd179, %p93;
	selp.f64 	%fd182, %fd179, %fd181, %p92;
	mov.b64 	%rd95, %fd182;
	mov.b64 	{%r272, %r277}, %rd95;
	mov.b32 	%r278, 4;
	// begin inline asm
	shfl.sync.down.b32 %r271, %r272, %r278, %r299, %r300;
	// end inline asm
	// begin inline asm
	shfl.sync.down.b32 %r276, %r277, %r278, %r299, %r300;
	// end inline asm
	mov.b64 	%rd96, {%r271, %r276};
	mov.b64 	%fd183, %rd96;
	setp.gt.s32 	%p94, %r250, 27;
	setp.lt.f64 	%p95, %fd182, %fd183;
	selp.f64 	%fd184, %fd183, %fd182, %p95;
	selp.f64 	%fd185, %fd182, %fd184, %p94;
	mov.b64 	%rd97, %fd185;
	mov.b64 	{%r282, %r287}, %rd97;
	mov.b32 	%r288, 8;
	// begin inline asm
	shfl.sync.down.b32 %r281, %r282, %r288, %r299, %r300;
	// end inline asm
	// begin inline asm
	shfl.sync.down.b32 %r286, %r287, %r288, %r299, %r300;
	// end inline asm
	mov.b64 	%rd98, {%r281, %r286};
	mov.b64 	%fd186, %rd98;
	setp.gt.s32 	%p96, %r250, 23;
	setp.lt.f64 	%p97, %fd185, %fd186;
	selp.f64 	%fd187, %fd186, %fd185, %p97;
	selp.f64 	%fd188, %fd185, %fd187, %p96;
	mov.b64 	%rd99, %fd188;
	mov.b64 	{%r292, %r297}, %rd99;
	mov.b32 	%r298, 16;
	// begin inline asm
	shfl.sync.down.b32 %r291, %r292, %r298, %r299, %r300;
	// end inline asm
	// begin inline asm
	shfl.sync.down.b32 %r296, %r297, %r298, %r299, %r300;
	// end inline asm
	mov.b64 	%rd100, {%r291, %r296};
	mov.b64 	%fd189, %rd100;
	setp.gt.s32 	%p98, %r250, 15;
	setp.lt.f64 	%p99, %fd188, %fd189;
	selp.f64 	%fd37, %fd189, %fd188, %p99;
	selp.f64 	%fd374, %fd188, %fd37, %p98;
	setp.ne.s32 	%p100, %r250, 0;
	@%p100 bra 	$L__BB4_49;
	shr.u32 	%r301, %r56, 2;
	and.b32  	%r302, %r301, 248;
	mov.u32 	%r303, _ZZN3cub18CUB_300001_SM_10006detail6reduce18DeviceReduceKernelINS2_10policy_hubIdjN4cuda3__47maximumIvEEE10Policy1000EPdjS8_dNS5_3std3__410__identityEEEvT0_PT3_T1_NS0_13GridEvenShareISI_EET2_T4_E12temp_storage;
	add.s32 	%r304, %r303, %r302;
	st.shared.f64 	[%r304+8], %fd37;
$L__BB4_49:
	bar.sync 	0;
	setp.ne.s32 	%p101, %r56, 0;
	@%p101 bra 	$L__BB4_71;
	ld.shared.f64 	%fd190, [_ZZN3cub18CUB_300001_SM_10006detail6reduce18DeviceReduceKernelINS2_10policy_hubIdjN4cuda3__47maximumIvEEE10Policy1000EPdjS8_dNS5_3std3__410__identityEEEvT0_PT3_T1_NS0_13GridEvenShareISI_EET2_T4_E12temp_storage+16];
	setp.lt.f64 	%p102, %fd374, %fd190;
	selp.f64 	%fd191, %fd190, %fd374, %p102;
	ld.shared.f64 	%fd192, [_ZZN3cub18CUB_300001_SM_10006detail6reduce18DeviceReduceKernelINS2_10policy_hubIdjN4cuda3__47maximumIvEEE10Policy1000EPdjS8_dNS5_3std3__410__identityEEEvT0_PT3_T1_NS0_13GridEvenShareISI_EET2_T4_E12temp_storage+24];
	setp.lt.f64 	%p103, %fd191, %fd192;
	selp.f64 	%fd193, %fd192, %fd191, %p103;
	ld.shared.f64 	%fd194, [_ZZN3cub18CUB_300001_SM_10006detail6reduce18DeviceReduceKernelINS2_10policy_hubIdjN4cuda3__47maximumIvEEE10Policy1000EPdjS8_dNS5_3std3__410__identityEEEvT0_PT3_T1_NS0_13GridEvenShareISI_EET2_T4_E12temp_storage+32];
	setp.lt.f64 	%p104, %fd193, %fd194;
	selp.f64 	%fd195, %fd194, %fd193, %p104;
	ld.shared.f64 	%fd196, [_ZZN3cub18CUB_300001_SM_10006detail6reduce18DeviceReduceKernelINS2_10policy_hubIdjN4cuda3__47maximumIvEEE10Policy1000EPdjS8_dNS5_3std3__410__identityEEEvT0_PT3_T1_NS0_13GridEvenShareISI_EET2_T4_E12temp_storage+40];
	setp.lt.f64 	%p105, %fd195, %fd196;
	selp.f64 	%fd197, %fd196, %fd195, %p105;
	ld.shared.f64 	%fd198, [_ZZN3cub18CUB_300001_SM_10006detail6reduce18DeviceReduceKernelINS2_10policy_hubIdjN4cuda3__47maximumIvEEE10Policy1000EPdjS8_dNS5_3std3__410__identityEEEvT0_PT3_T1_NS0_13GridEvenShareISI_EET2_T4_E12temp_storage+48];
	setp.lt.f64 	%p106, %fd197, %fd198;
	selp.f64 	%fd199, %fd198, %fd197, %p106;
	ld.shared.f64 	%fd200, [_ZZN3cub18CUB_300001_SM_10006detail6reduce18DeviceReduceKernelINS2_10policy_hubIdjN4cuda3__47maximumIvEEE10Policy1000EPdjS8_dNS5_3std3__410__identityEEEvT0_PT3_T1_NS0_13GridEvenShareISI_EET2_T4_E12temp_storage+56];
	setp.lt.f64 	%p107, %fd199, %fd200;
	selp.f64 	%fd201, %fd200, %fd199, %p107;
	ld.shared.f64 	%fd202, [_ZZN3cub18CUB_300001_SM_10006detail6reduce18DeviceReduceKernelINS2_10policy_hubIdjN4cuda3__47maximumIvEEE10Policy1000EPdjS8_dNS5_3std3__410__identityEEEvT0_PT3_T1_NS0_13GridEvenShareISI_EET2_T4_E12temp_storage+64];
	setp.lt.f64 	%p108, %fd201, %fd202;
	selp.f64 	%fd374, %fd202, %fd201, %p108;
	bra.uni 	$L__BB4_71;
$L__BB4_51:
	// begin inline asm
	mov.u32 %r187, %laneid;
	// end inline asm
	and.b32  	%r238, %r56, 992;
	add.s32 	%r239, %r238, 32;
	setp.gt.u32 	%p63, %r239, %r55;
	not.b32 	%r240, %r238;
	add.s32 	%r241, %r55, %r240;
	selp.b32 	%r236, %r241, 31, %p63;
	mov.b64 	%rd81, %fd367;
	mov.b64 	{%r189, %r194}, %rd81;
	mov.b32 	%r195, 1;
	mov.b32 	%r237, -1;
	// begin inline asm
	shfl.sync.down.b32 %r188, %r189, %r195, %r236, %r237;
	// end inline asm
	// begin inline asm
	shfl.sync.down.b32 %r193, %r194, %r195, %r236, %r237;
	// end inline asm
	mov.b64 	%rd82, {%r188, %r193};
	mov.b64 	%fd130, %rd82;
	setp.lt.s32 	%p64, %r187, %r236;
	setp.lt.f64 	%p65, %fd367, %fd130;
	selp.f64 	%fd131, %fd130, %fd367, %p65;
	selp.f64 	%fd132, %fd131, %fd367, %p64;
	mov.b64 	%rd83, %fd132;
	mov.b64 	{%r199, %r204}, %rd83;
	mov.b32 	%r205, 2;
	// begin inline asm
	shfl.sync.down.b32 %r198, %r199, %r205, %r236, %r237;
	// end inline asm
	// begin inline asm
	shfl.sync.down.b32 %r203, %r204, %r205, %r236, %r237;
	// end inline asm
	mov.b64 	%rd84, {%r198, %r203};
	mov.b64 	%fd133, %rd84;
	add.s32 	%r242, %r187, 2;
	setp.gt.s32 	%p66, %r242, %r236;
	setp.lt.f64 	%p67, %fd132, %fd133;
	selp.f64 	%fd134, %fd133, %fd132, %p67;
	selp.f64 	%fd135, %fd132, %fd134, %p66;
	mov.b64 	%rd85, %fd135;
	mov.b64 	{%r209, %r214}, %rd85;
	mov.b32 	%r215, 4;
	// begin inline asm
	shfl.sync.down.b32 %r208, %r209, %r215, %r236, %r237;
	// end inline asm
	// begin inline asm
	shfl.sync.down.b32 %r213, %r214, %r215, %r236, %r237;
	// end inline asm
	mov.b64 	%rd86, {%r208, %r213};
	mov.b64 	%fd136, %rd86;
	add.s32 	%r243, %r187, 4;
	setp.gt.s32 	%p68, %r243, %r236;
	setp.lt.f64 	%p69, %fd135, %fd136;
	selp.f64 	%fd137, %fd136, %fd135, %p69;
	selp.f64 	%fd138, %fd135, %fd137, %p68;
	mov.b64 	%rd87, %fd138;
	mov.b64 	{%r219, %r224}, %rd87;
	mov.b32 	%r225, 8;
	// begin inline asm
	shfl.sync.down.b32 %r218, %r219, %r225, %r236, %r237;
	// end inline asm
	// begin inline asm
	shfl.sync.down.b32 %r223, %r224, %r225, %r236, %r237;
	// end inline asm
	mov.b64 	%rd88, {%r218, %r223};
	mov.b64 	%fd139, %rd88;
	add.s32 	%r244, %r187, 8;
	setp.gt.s32 	%p70, %r244, %r236;
	setp.lt.f64 	%p71, %fd138, %fd139;
	selp.f64 	%fd140, %fd139, %fd138, %p71;
	selp.f64 	%fd141, %fd138, %fd140, %p70;
	mov.b64 	%rd89, %fd141;
	mov.b64 	{%r229, %r234}, %rd89;
	mov.b32 	%r235, 16;
	// begin inline asm
	shfl.sync.down.b32 %r228, %r229, %r235, %r236, %r237;
	// end inline asm
	// begin inline asm
	shfl.sync.down.b32 %r233, %r234, %r235, %r236, %r237;
	// end inline asm
	mov.b64 	%rd90, {%r228, %r233};
	mov.b64 	%fd142, %rd90;
	add.s32 	%r245, %r187, 16;
	setp.gt.s32 	%p72, %r245, %r236;
	setp.lt.f64 	%p73, %fd141, %fd142;
	selp.f64 	%fd143, %fd142, %fd141, %p73;
	selp.f64 	%fd374, %fd141, %fd143, %p72;
	setp.ne.s32 	%p74, %r187, 0;
	@%p74 bra 	$L__BB4_53;
	shr.u32 	%r246, %r56, 2;
	and.b32  	%r247, %r246, 248;
	mov.u32 	%r248, _ZZN3cub18CUB_300001_SM_10006detail6reduce18DeviceReduceKernelINS2_10policy_hubIdjN4cuda3__47maximumIvEEE10Policy1000EPdjS8_dNS5_3std3__410__identityEEEvT0_PT3_T1_NS0_13GridEvenShareISI_EET2_T4_E12temp_storage;
	add.s32 	%r249, %r248, %r247;
	st.shared.f64 	[%r249+8], %fd374;
$L__BB4_53:
	bar.sync 	0;
	setp.ne.s32 	%p75, %r56, 0;
	@%p75 bra 	$L__BB4_71;
	setp.gt.u32 	%p76, %r55, 32;
	ld.shared.f64 	%fd144, [_ZZN3cub18CUB_300001_SM_10006detail6reduce18DeviceReduceKernelINS2_10policy_hubIdjN4cuda3__47maximumIvEEE10Policy1000EPdjS8_dNS5_3std3__410__identityEEEvT0_PT3_T1_NS0_13GridEvenShareISI_EET2_T4_E12temp_storage+16];
	setp.lt.f64 	%p77, %fd374, %fd144;
	selp.f64 	%fd146, %fd144, %fd374, %p77;
	selp.f64 	%fd147, %fd146, %fd374, %p76;
	setp.gt.u32 	%p78, %r55, 64;
	ld.shared.f64 	%fd149, [_ZZN3cub18CUB_300001_SM_10006detail6reduce18DeviceReduceKernelINS2_10policy_hubIdjN4cuda3__47maximumIvEEE10Policy1000EPdjS8_dNS5_3std3__410__identityEEEvT0_PT3_T1_NS0_13GridEvenShareISI_EET2_T4_E12temp_storage+24];
	setp.lt.f64 	%p79, %fd147, %fd149;
	selp.f64 	%fd151, %fd149, %fd147, %p79;
	selp.f64 	%fd152, %fd151, %fd147, %p78;
	setp.gt.u32 	%p80, %r55, 96;
	ld.shared.f64 	%fd154, [_ZZN3cub18CUB_300001_SM_10006detail6reduce18DeviceReduceKernelINS2_10policy_hubIdjN4cuda3__47maximumIvEEE10Policy1000EPdjS8_dNS5_3std3__410__identityEEEvT0_PT3_T1_NS0_13GridEvenShareISI_EET2_T4_E12temp_storage+32];
	setp.lt.f64 	%p81, %fd152, %fd154;
	selp.f64 	%fd156, %fd154, %fd152, %p81;
	selp.f64 	%fd157, %fd156, %fd152, %p80;
	setp.gt.u32 	%p82, %r55, 128;
	ld.shared.f64 	%fd159, [_ZZN3cub18CUB_300001_SM_10006detail6reduce18DeviceReduceKernelINS2_10policy_hubIdjN4cuda3__47maximumIvEEE10Policy1000EPdjS8_dNS5_3std3__410__identityEEEvT0_PT3_T1_NS0_13GridEvenShareISI_EET2_T4_E12temp_storage+40];
	setp.lt.f64 	%p83, %fd157, %fd159;
	selp.f64 	%fd161, %fd159, %fd157, %p83;
	selp.f64 	%fd162, %fd161, %fd157, %p82;
	setp.gt.u32 	%p84, %r55, 160;
	ld.shared.f64 	%fd164, [_ZZN3cub18CUB_300001_SM_10006detail6reduce18DeviceReduceKernelINS2_10policy_hubIdjN4cuda3__47maximumIvEEE10Policy1000EPdjS8_dNS5_3std3__410__identityEEEvT0_PT3_T1_NS0_13GridEvenShareISI_EET2_T4_E12temp_storage+48];
	setp.lt.f64 	%p85, %fd162, %fd164;
	selp.f64 	%fd166, %fd164, %fd162, %p85;
	selp.f64 	%fd167, %fd166, %fd162, %p84;
	setp.gt.u32 	%p86, %r55, 192;
	ld.shared.f64 	%fd169, [_ZZN3cub18CUB_300001_SM_10006detail6reduce18DeviceReduceKernelINS2_10policy_hubIdjN4cuda3__47maximumIvEEE10Policy1000EPdjS8_dNS5_3std3__410__identityEEEvT0_PT3_T1_NS0_13GridEvenShareISI_EET2_T4_E12temp_storage+56];
	setp.lt.f64 	%p87, %fd167, %fd169;
	selp.f64 	%fd171, %fd169, %fd167, %p87;
	selp.f64 	%fd172, %fd171, %fd167, %p86;
	setp.gt.u32 	%p88, %r55, 224;
	ld.shared.f64 	%fd174, [_ZZN3cub18CUB_300001_SM_10006detail6reduce18DeviceReduceKernelINS2_10policy_hubIdjN4cuda3__47maximumIvEEE10Policy1000EPdjS8_dNS5_3std3__410__identityEEEvT0_PT3_T1_NS0_13GridEvenShareISI_EET2_T4_E12temp_storage+64];
	setp.lt.f64 	%p89, %fd172, %fd174;
	selp.f64 	%fd176, %fd174, %fd172, %p89;
	selp.f64 	%fd374, %fd176, %fd172, %p88;
	bra.uni 	$L__BB4_71;
$L__BB4_55:
	mov.u32 	%r75, %tid.x;
	add.s32 	%r104, %r75, %r5;
	mul.wide.u32 	%rd20, %r104, 8;
	add.s64 	%rd5, %rd1, %rd20;
	// begin inline asm
	ld.global.nc.u64 %rd4, [%rd5];
	// end inline asm
	mov.b64 	%fd56, %rd4;
	add.s64 	%rd7, %rd5, 2048;
	// begin inline asm
	ld.global.nc.u64 %rd6, [%rd7];
	// end inline asm
	mov.b64 	%fd57, %rd6;
	add.s64 	%rd9, %rd5, 4096;
	// begin inline asm
	ld.global.nc.u64 %rd8, [%rd9];
	// end inline asm
	mov.b64 	%fd58, %rd8;
	add.s64 	%rd11, %rd5, 6144;
	// begin inline asm
	ld.global.nc.u64 %rd10, [%rd11];
	// end inline asm
	mov.b64 	%fd59, %rd10;
	add.s64 	%rd13, %rd5, 8192;
	// begin inline asm
	ld.global.nc.u64 %rd12, [%rd13];
	// end inline asm
	mov.b64 	%fd60, %rd12;
	add.s64 	%rd15, %rd5, 10240;
	// begin inline asm
	ld.global.nc.u64 %rd14, [%rd15];
	// end inline asm
	mov.b64 	%fd61, %rd14;
	add.s64 	%rd17, %rd5, 12288;
	// begin inline asm
	ld.global.nc.u64 %rd16, [%rd17];
	// end inline asm
	mov.b64 	%fd62, %rd16;
	add.s64 	%rd19, %rd5, 14336;
	// begin inline asm
	ld.global.nc.u64 %rd18, [%rd19];
	// end inline asm
	mov.b64 	%fd63, %rd18;
	setp.lt.f64 	%p3, %fd56, %fd57;
	selp.f64 	%fd64, %fd57, %fd56, %p3;
	setp.lt.f64 	%p4, %fd64, %fd58;
	selp.f64 	%fd65, %fd58, %fd64, %p4;
	setp.lt.f64 	%p5, %fd65, %fd59;
	selp.f64 	%fd66, %fd59, %fd65, %p5;
	setp.lt.f64 	%p6, %fd66, %fd60;
	selp.f64 	%fd67, %fd60, %fd66, %p6;
	setp.lt.f64 	%p7, %fd67, %fd61;
	selp.f64 	%fd68, %fd61, %fd67, %p7;
	setp.lt.f64 	%p8, %fd68, %fd62;
	selp.f64 	%fd69, %fd62, %fd68, %p8;
	setp.lt.f64 	%p9, %fd69, %fd63;
	selp.f64 	%fd373, %fd63, %fd69, %p9;
	setp.lt.u32 	%p10, %r55, %r4;
	@%p10 bra 	$L__BB4_67;
	add.s32 	%r76, %r4, %r5;
	add.s32 	%r533, %r76, 256;
	add.s32 	%r532, %r76, %r75;
	mov.b32 	%r534, 0;
$L__BB4_57:
	add.s32 	%r5, %r5, %r4;
	add.s32 	%r106, %r1, -2048;
	setp.gt.u32 	%p11, %r5, %r106;
	@%p11 bra 	$L__BB4_59;
	add.s32 	%r107, %r75, %r5;
	mul.wide.u32 	%rd37, %r107, 8;
	add.s64 	%rd22, %rd1, %rd37;
	// begin inline asm
	ld.global.nc.u64 %rd21, [%rd22];
	// end inline asm
	mov.b64 	%fd70, %rd21;
	add.s64 	%rd24, %rd22, 2048;
	// begin inline asm
	ld.global.nc.u64 %rd23, [%rd24];
	// end inline asm
	mov.b64 	%fd71, %rd23;
	add.s64 	%rd26, %rd22, 4096;
	// begin inline asm
	ld.global.nc.u64 %rd25, [%rd26];
	// end inline asm
	mov.b64 	%fd72, %rd25;
	add.s64 	%rd28, %rd22, 6144;
	// begin inline asm
	ld.global.nc.u64 %rd27, [%rd28];
	// end inline asm
	mov.b64 	%fd73, %rd27;
	add.s64 	%rd30, %rd22, 8192;
	// begin inline asm
	ld.global.nc.u64 %rd29, [%rd30];
	// end inline asm
	mov.b64 	%fd74, %rd29;
	add.s64 	%rd32, %rd22, 10240;
	// begin inline asm
	ld.global.nc.u64 %rd31, [%rd32];
	// end inline asm
	mov.b64 	%fd75, %rd31;
	add.s64 	%rd34, %rd22, 12288;
	// begin inline asm
	ld.global.nc.u64 %rd33, [%rd34];
	// end inline asm
	mov.b64 	%fd76, %rd33;
	add.s64 	%rd36, %rd22, 14336;
	// begin inline asm
	ld.global.nc.u64 %rd35, [%rd36];
	// end inline asm
	mov.b64 	%fd77, %rd35;
	setp.lt.f64 	%p12, %fd373, %fd70;
	selp.f64 	%fd78, %fd70, %fd373, %p12;
	setp.lt.f64 	%p13, %fd78, %fd71;
	selp.f64 	%fd79, %fd71, %fd78, %p13;
	setp.lt.f64 	%p14, %fd79, %fd72;
	selp.f64 	%fd80, %fd72, %fd79, %p14;
	setp.lt.f64 	%p15, %fd80, %fd73;
	selp.f64 	%fd81, %fd73, %fd80, %p15;
	setp.lt.f64 	%p16, %fd81, %fd74;
	selp.f64 	%fd82, %fd74, %fd81, %p16;
	setp.lt.f64 	%p17, %fd82, %fd75;
	selp.f64 	%fd83, %fd75, %fd82, %p17;
	setp.lt.f64 	%p18, %fd83, %fd76;
	selp.f64 	%fd84, %fd76, %fd83, %p18;
	setp.lt.f64 	%p19, %fd84, %fd77;
	selp.f64 	%fd373, %fd77, %fd84, %p19;
	sub.s32 	%r108, %r1, %r5;
	setp.lt.u32 	%p20, %r108, %r4;
	add.s32 	%r534, %r534, 1;
	add.s32 	%r533, %r533, %r4;
	add.s32 	%r532, %r532, %r4;
	@%p20 bra 	$L__BB4_67;
	bra.uni 	$L__BB4_57;
$L__BB4_59:
	setp.le.u32 	%p21, %r1, %r5;
	@%p21 bra 	$L__BB4_67;
	sub.s32 	%r87, %r1, %r5;
	setp.ge.s32 	%p22, %r75, %r87;
	@%p22 bra 	$L__BB4_67;
	not.b32 	%r109, %r75;
	add.s32 	%r110, %r1, %r109;
	sub.s32 	%r111, %r110, %r76;
	mul.lo.s32 	%r112, %r2, %r534;
	shl.b32 	%r113, %r112, 11;
	sub.s32 	%r88, %r111, %r113;
	shr.u32 	%r114, %r110, 8;
	add.s32 	%r89, %r114, 1;
	and.b32  	%r115, %r110, 768;
	setp.eq.s32 	%p23, %r115, 768;
	mov.u32 	%r539, %r75;
	@%p23 bra 	$L__BB4_64;
	and.b32  	%r116, %r89, 3;
	neg.s32 	%r536, %r116;
	mov.u32 	%r539, %r75;
$L__BB4_63:
	.pragma "nounroll";
	mul.wide.u32 	%rd40, %r532, 8;
	add.s64 	%rd39, %rd1, %rd40;
	// begin inline asm
	ld.global.nc.u64 %rd38, [%rd39];
	// end inline asm
	mov.b64 	%fd86, %rd38;
	setp.lt.f64 	%p24, %fd373, %fd86;
	selp.f64 	%fd373, %fd86, %fd373, %p24;
	add.s32 	%r539, %r539, 256;
	add.s32 	%r532, %r532, 256;
	add.s32 	%r536, %r536, 1;
	setp.ne.s32 	%p25, %r536, 0;
	@%p25 bra 	$L__BB4_63;
$L__BB4_64:
	setp.lt.u32 	%p26, %r88, 768;
	@%p26 bra 	$L__BB4_67;
	add.s32 	%r541, %r539, 512;
	add.s32 	%r540, %r539, %r533;
$L__BB4_66:
	add.s32 	%r117, %r540, -256;
	mul.wide.u32 	%rd49, %r117, 8;
	add.s64 	%rd42, %rd1, %rd49;
	// begin inline asm
	ld.global.nc.u64 %rd41, [%rd42];
	// end inline asm
	mov.b64 	%fd87, %rd41;
	setp.lt.f64 	%p27, %fd373, %fd87;
	selp.f64 	%fd88, %fd87, %fd373, %p27;
	mul.wide.u32 	%rd50, %r540, 8;
	add.s64 	%rd44, %rd1, %rd50;
	// begin inline asm
	ld.global.nc.u64 %rd43, [%rd44];
	// end inline asm
	mov.b64 	%fd89, %rd43;
	setp.lt.f64 	%p28, %fd88, %fd89;
	selp.f64 	%fd90, %fd89, %fd88, %p28;
	add.s32 	%r118, %r540, 256;
	mul.wide.u32 	%rd51, %r118, 8;
	add.s64 	%rd46, %rd1, %rd51;
	// begin inline asm
	ld.global.nc.u64 %rd45, [%rd46];
	// end inline asm
	mov.b64 	%fd91, %rd45;
	setp.lt.f64 	%p29, %fd90, %fd91;
	selp.f64 	%fd92, %fd91, %fd90, %p29;
	add.s32 	%r119, %r540, 512;
	mul.wide.u32 	%rd52, %r119, 8;
	add.s64 	%rd48, %rd1, %rd52;
	// begin inline asm
	ld.global.nc.u64 %rd47, [%rd48];
	// end inline asm
	mov.b64 	%fd93, %rd47;
	setp.lt.f64 	%p30, %fd92, %fd93;
	selp.f64 	%fd373, %fd93, %fd92, %p30;
	add.s32 	%r102, %r541, 1024;
	add.s32 	%r120, %r541, 512;
	add.s32 	%r540, %r540, 1024;
	setp.lt.s32 	%p31, %r120, %r87;
	mov.u32 	%r541, %r102;
	@%p31 bra 	$L__BB4_66;
$L__BB4_67:
	// begin inline asm
	mov.u32 %r121, %laneid;
	// end inline asm
	mov.b64 	%rd53, %fd373;
	mov.b64 	{%r123, %r128}, %rd53;
	mov.b32 	%r129, 1;
	mov.b32 	%r170, 31;
	mov.b32 	%r171, -1;
	// begin inline asm
	shfl.sync.down.b32 %r122, %r123, %r129, %r170, %r171;
	// end inline asm
	// begin inline asm
	shfl.sync.down.b32 %r127, %r128, %r129, %r170, %r171;
	// end inline asm
	mov.b64 	%rd54, {%r122, %r127};
	mov.b64 	%fd94, %rd54;
	setp.gt.s32 	%p32, %r121, 30;
	setp.lt.f64 	%p33, %fd373, %fd94;
	selp.f64 	%fd95, %fd94, %fd373, %p33;
	selp.f64 	%fd96, %fd373, %fd95, %p32;
	mov.b64 	%rd55, %fd96;
	mov.b64 	{%r133, %r138}, %rd55;
	mov.b32 	%r139, 2;
	// begin inline asm
	shfl.sync.down.b32 %r132, %r133, %r139, %r170, %r171;
	// end inline asm
	// begin inline asm
	shfl.sync.down.b32 %r137, %r138, %r139, %r170, %r171;
	// end inline asm
	mov.b64 	%rd56, {%r132, %r137};
	mov.b64 	%fd97, %rd56;
	setp.gt.s32 	%p34, %r121, 29;
	setp.lt.f64 	%p35, %fd96, %fd97;
	selp.f64 	%fd98, %fd97, %fd96, %p35;
	selp.f64 	%fd99, %fd96, %fd98, %p34;
	mov.b64 	%rd57, %fd99;
	mov.b64 	{%r143, %r148}, %rd57;
	mov.b32 	%r149, 4;
	// begin inline asm
	shfl.sync.down.b32 %r142, %r143, %r149, %r170, %r171;
	// end inline asm
	// begin inline asm
	shfl.sync.down.b32 %r147, %r148, %r149, %r170, %r171;
	// end inline asm
	mov.b64 	%rd58, {%r142, %r147};
	mov.b64 	%fd100, %rd58;
	setp.gt.s32 	%p36, %r121, 27;
	setp.lt.f64 	%p37, %fd99, %fd100;
	selp.f64 	%fd101, %fd100, %fd99, %p37;
	selp.f64 	%fd102, %fd99, %fd101, %p36;
	mov.b64 	%rd59, %fd102;
	mov.b64 	{%r153, %r158}, %rd59;
	mov.b32 	%r159, 8;
	// begin inline asm
	shfl.sync.down.b32 %r152, %r153, %r159, %r170, %r171;
	// end inline asm
	// begin inline asm
	shfl.sync.down.b32 %r157, %r158, %r159, %r170, %r171;
	// end inline asm
	mov.b64 	%rd60, {%r152, %r157};
	mov.b64 	%fd103, %rd60;
	setp.gt.s32 	%p38, %r121, 23;
	setp.lt.f64 	%p39, %fd102, %fd103;
	selp.f64 	%fd104, %fd103, %fd102, %p39;
	selp.f64 	%fd105, %fd102, %fd104, %p38;
	mov.b64 	%rd61, %fd105;
	mov.b64 	{%r163, %r168}, %rd61;
	mov.b32 	%r169, 16;
	// begin inline asm
	shfl.sync.down.b32 %r162, %r163, %r169, %r170, %r171;
	// end inline asm
	// begin inline asm
	shfl.sync.down.b32 %r167, %r168, %r169, %r170, %r171;
	// end inline asm
	mov.b64 	%rd62, {%r162, %r167};
	mov.b64 	%fd106, %rd62;
	setp.gt.s32 	%p40, %r121, 15;
	setp.lt.f64 	%p41, %fd105, %fd106;
	selp.f64 	%fd52, %fd106, %fd105, %p41;
	selp.f64 	%fd374, %fd105, %fd52, %p40;
	setp.ne.s32 	%p42, %r121, 0;
	@%p42 bra 	$L__BB4_69;
	shr.u32 	%r172, %r75, 2;
	and.b32  	%r173, %r172, 248;
	mov.u32 	%r174, _ZZN3cub18CUB_300001_SM_10006detail6reduce18DeviceReduceKernelINS2_10policy_hubIdjN4cuda3__47maximumIvEEE10Policy1000EPdjS8_dNS5_3std3__410__identityEEEvT0_PT3_T1_NS0_13GridEvenShareISI_EET2_T4_E12temp_storage;
	add.s32 	%r175, %r174, %r173;
	st.shared.f64 	[%r175+8], %fd52;
$L__BB4_69:
	bar.sync 	0;
	setp.ne.s32 	%p43, %r75, 0;
	@%p43 bra 	$L__BB4_71;
	ld.shared.f64 	%fd107, [_ZZN3cub18CUB_300001_SM_10006detail6reduce18DeviceReduceKernelINS2_10policy_hubIdjN4cuda3__47maximumIvEEE10Policy1000EPdjS8_dNS5_3std3__410__identityEEEvT0_PT3_T1_NS0_13GridEvenShareISI_EET2_T4_E12temp_storage+16];
	setp.lt.f64 	%p44, %fd374, %fd107;
	selp.f64 	%fd108, %fd107, %fd374, %p44;
	ld.shared.f64 	%fd109, [_ZZN3cub18CUB_300001_SM_10006detail6reduce18DeviceReduceKernelINS2_10policy_hubIdjN4cuda3__47maximumIvEEE10Policy1000EPdjS8_dNS5_3std3__410__identityEEEvT0_PT3_T1_NS0_13GridEvenShareISI_EET2_T4_E12temp_storage+24];
	setp.lt.f64 	%p45, %fd108, %fd109;
	selp.f64 	%fd110, %fd109, %fd108, %p45;
	ld.shared.f64 	%fd111, [_ZZN3cub18CUB_300001_SM_10006detail6reduce18DeviceReduceKernelINS2_10policy_hubIdjN4cuda3__47maximumIvEEE10Policy1000EPdjS8_dNS5_3std3__410__identityEEEvT0_PT3_T1_NS0_13GridEvenShareISI_EET2_T4_E12temp_storage+32];
	setp.lt.f64 	%p46, %fd110, %fd111;
	selp.f64 	%fd112, %fd111, %fd110, %p46;
	ld.shared.f64 	%fd113, [_ZZN3cub18CUB_300001_SM_10006detail6reduce18DeviceReduceKernelINS2_10policy_hubIdjN4cuda3__47maximumIvEEE10Policy1000EPdjS8_dNS5_3std3__410__identityEEEvT0_PT3_T1_NS0_13GridEvenShareISI_EET2_T4_E12temp_storage+40];
	setp.lt.f64 	%p47, %fd112, %fd113;
	selp.f64 	%fd114, %fd113, %fd112, %p47;
	ld.shared.f64 	%fd115, [_ZZN3cub18CUB_300001_SM_10006detail6reduce18DeviceReduceKernelINS2_10policy_hubIdjN4cuda3__47maximumIvEEE10Policy1000EPdjS8_dNS5_3std3__410__identityEEEvT0_PT3_T1_NS0_13GridEvenShareISI_EET2_T4_E12temp_storage+48];
	setp.lt.f64 	%p48, %fd114, %fd115;
	selp.f64 	%fd116, %fd115, %fd114, %p48;
	ld.shared.f64 	%fd117, [_ZZN3cub18CUB_300001_SM_10006detail6reduce18DeviceReduceKernelINS2_10policy_hubIdjN4cuda3__47maximumIvEEE10Policy1000EPdjS8_dNS5_3std3__410__identityEEEvT0_PT3_T1_NS0_13GridEvenShareISI_EET2_T4_E12temp_storage+56];
	setp.lt.f64 	%p49, %fd116, %fd117;
	selp.f64 	%fd118, %fd117, %fd116, %p49;
	ld.shared.f64 	%fd119, [_ZZN3cub18CUB_300001_SM_10006detail6reduce18DeviceReduceKernelINS2_10policy_hubIdjN4cuda3__47maximumIvEEE10Policy1000EPdjS8_dNS5_3std3__410__identityEEEvT0_PT3_T1_NS0_13GridEvenShareISI_EET2_T4_E12temp_storage+64];
	setp.lt.f64 	%p50, %fd118, %fd119;
	selp.f64 	%fd374, %fd119, %fd118, %p50;
$L__BB4_71:
	mov.u32 	%r507, %tid.x;
	setp.ne.s32 	%p216, %r507, 0;
	@%p216 bra 	$L__BB4_73;
	ld.param.u64 	%rd196, [_ZN3cub18CUB_300001_SM_10006detail6reduce18DeviceReduceKernelINS2_10policy_hubIdjN4cuda3__47maximumIvEEE10Policy1000EPdjS8_dNS5_3std3__410__identityEEEvT0_PT3_T1_NS0_13GridEvenShareISI_EET2_T4__param_1];
	cvta.to.global.u64 	%rd193, %rd196;
	mul.wide.u32 	%rd194, %r3, 8;
	add.s64 	%rd195, %rd193, %rd194;
	st.global.f64 	[%rd195], %fd374;
$L__BB4_73:
	ret;

}
	// .globl	_ZN3cub18CUB_300001_SM_10006detail6reduce28DeviceReduceSingleTileKernelINS2_10policy_hubIdjN4cuda3__47maximumIvEEE10Policy1000EPdSB_iS8_ddNS5_3std3__410__identityEEEvT0_T1_T2_T3_T4_T6_
.visible .entry _ZN3cub18CUB_300001_SM_10006detail6reduce28DeviceReduceSingleTileKernelINS2_10policy_hubIdjN4cuda3__47maximumIvEEE10Policy1000EPdSB_iS8_ddNS5_3std3__410__identityEEEvT0_T1_T2_T3_T4_T6_(
	.param .u64 .ptr .align 1 _ZN3cub18CUB_300001_SM_10006detail6reduce28DeviceReduceSingleTileKernelINS2_10policy_hubIdjN4cuda3__47maximumIvEEE10Policy1000EPdSB_iS8_ddNS5_3std3__410__identityEEEvT0_T1_T2_T3_T4_T6__param_0,
	.param .u64 .ptr .align 1 _ZN3cub18CUB_300001_SM_10006detail6reduce28DeviceReduceSingleTileKernelINS2_10policy_hubIdjN4cuda3__47maximumIvEEE10Policy1000EPdSB_iS8_ddNS5_3std3__410__identityEEEvT0_T1_T2_T3_T4_T6__param_1,
	.param .u32 _ZN3cub18CUB_300001_SM_10006detail6reduce28DeviceReduceSingleTileKernelINS2_10policy_hubIdjN4cuda3__47maximumIvEEE10Policy1000EPdSB_iS8_ddNS5_3std3__410__identityEEEvT0_T1_T2_T3_T4_T6__param_2,
	.param .align 1 .b8 _ZN3cub18CUB_300001_SM_10006detail6reduce28DeviceReduceSingleTileKernelINS2_10policy_hubIdjN4cuda3__47maximumIvEEE10Policy1000EPdSB_iS8_ddNS5_3std3__410__identityEEEvT0_T1_T2_T3_T4_T6__param_3[1],
	.param .f64 _ZN3cub18CUB_300001_SM_10006detail6reduce28DeviceReduceSingleTileKernelINS2_10policy_hubIdjN4cuda3__47maximumIvEEE10Policy1000EPdSB_iS8_ddNS5_3std3__410__identityEEEvT0_T1_T2_T3_T4_T6__param_4,
	.param .align 1 .b8 _ZN3cub18CUB_300001_SM_10006detail6reduce28DeviceReduceSingleTileKernelINS2_10policy_hubIdjN4cuda3__47maximumIvEEE10Policy1000EPdSB_iS8_ddNS5_3std3__410__identityEEEvT0_T1_T2_T3_T4_T6__param_5[1]
)
.maxntid 256
.minnctapersm 1
{
	.reg .pred 	%p<220>;
	.reg .b32 	%r<472>;
	.reg .b64 	%rd<206>;
	.reg .b64 	%fd<381>;
	// demoted variable
	.shared .align 8 .b8 _ZZN3cub18CUB_300001_SM_10006detail6reduce28DeviceReduceSingleTileKernelINS2_10policy_hubIdjN4cuda3__47maximumIvEEE10Policy1000EPdSB_iS8_ddNS5_3std3__410__identityEEEvT0_T1_T2_T3_T4_T6_E12temp_storage[80];
	ld.param.u64 	%rd15, [_ZN3cub18CUB_300001_SM_10006detail6reduce28DeviceReduceSingleTileKernelINS2_10policy_hubIdjN4cuda3__47maximumIvEEE10Policy1000EPdSB_iS8_ddNS5_3std3__410__identityEEEvT0_T1_T2_T3_T4_T6__param_0];
	ld.param.u64 	%rd16, [_ZN3cub18CUB_300001_SM_10006detail6reduce28DeviceReduceSingleTileKernelINS2_10policy_hubIdjN4cuda3__47maximumIvEEE10Policy1000EPdSB_iS8_ddNS5_3std3__410__identityEEEvT0_T1_T2_T3_T4_T6__param_1];
	ld.param.u32 	%r68, [_ZN3cub18CUB_300001_SM_10006detail6reduce28DeviceReduceSingleTileKernelINS2_10policy_hubIdjN4cuda3__47maximumIvEEE10Policy1000EPdSB_iS8_ddNS5_3std3__410__identityEEEvT0_T1_T2_T3_T4_T6__param_2];
	ld.param.f64 	%fd58, [_ZN3cub18CUB_300001_SM_10006detail6reduce28DeviceReduceSingleTileKernelINS2_10policy_hubIdjN4cuda3__47maximumIvEEE10Policy1000EPdSB_iS8_ddNS5_3std3__410__identityEEEvT0_T1_T2_T3_T4_T6__param_4];
	cvta.to.global.u64 	%rd1, %rd16;
	setp.ne.s32 	%p1, %r68, 0;
	@%p1 bra 	$L__BB5_3;
	mov.u32 	%r445, %tid.x;
	setp.ne.s32 	%p219, %r445, 0;
	@%p219 bra 	$L__BB5_74;
	st.global.f64 	[%rd1], %fd58;
	bra.uni 	$L__BB5_74;
$L__BB5_3:
	and.b64  	%rd17, %rd15, 31;
	setp.ne.s64 	%p2, %rd17, 0;
	@%p2 bra 	$L__BB5_38;
	setp.gt.s32 	%p110, %r68, 2047;
	@%p110 bra 	$L__BB5_22;
	mov.u32 	%r1, %tid.x;
	setp.ge.s32 	%p159, %r1, %r68;
	mov.f64 	%fd359, 0d0000000000000000;
	mov.u32 	%r449, %r1;
	@%p159 bra 	$L__BB5_7;
	mul.wide.u32 	%rd169, %r1, 8;
	add.s64 	%rd168, %rd15, %rd169;
	// begin inline asm
	ld.global.nc.u64 %rd167, [%rd168];
	// end inline asm
	mov.b64 	%fd359, %rd167;
	add.s32 	%r449, %r1, 256;
$L__BB5_7:
	setp.ge.s32 	%p160, %r449, %r68;
	@%p160 bra 	$L__BB5_13;
	not.b32 	%r321, %r449;
	add.s32 	%r4, %r68, %r321;
	and.b32  	%r322, %r4, 768;
	setp.eq.s32 	%p161, %r322, 768;
	@%p161 bra 	$L__BB5_11;
	mul.wide.u32 	%rd170, %r449, 8;
	add.s64 	%rd202, %rd15, %rd170;
	shr.u32 	%r323, %r4, 8;
	add.s32 	%r324, %r323, 1;
	and.b32  	%r325, %r324, 3;
	neg.s32 	%r447, %r325;
$L__BB5_10:
	.pragma "nounroll";
	// begin inline asm
	ld.global.nc.u64 %rd171, [%rd202];
	// end inline asm
	mov.b64 	%fd272, %rd171;
	setp.lt.f64 	%p162, %fd359, %fd272;
	selp.f64 	%fd359, %fd272, %fd359, %p162;
	add.s32 	%r449, %r449, 256;
	add.s64 	%rd202, %rd202, 2048;
	add.s32 	%r447, %r447, 1;
	setp.ne.s32 	%p163, %r447, 0;
	@%p163 bra 	$L__BB5_10;
$L__BB5_11:
	setp.lt.u32 	%p164, %r4, 768;
	@%p164 bra 	$L__BB5_13;
$L__BB5_12:
	mul.wide.s32 	%rd181, %r449, 8;
	add.s64 	%rd174, %rd15, %rd181;
	// begin inline asm
	ld.global.nc.u64 %rd173, [%rd174];
	// end inline asm
	mov.b64 	%fd273, %rd173;
	setp.lt.f64 	%p165, %fd359, %fd273;
	selp.f64 	%fd274, %fd273, %fd359, %p165;
	add.s64 	%rd176, %rd174, 2048;
	// begin inline asm
	ld.global.nc.u64 %rd175, [%rd176];
	// end inline asm
	mov.b64 	%fd275, %rd175;
	setp.lt.f64 	%p166, %fd274, %fd275;
	selp.f64 	%fd276, %fd275, %fd274, %p166;
	add.s64 	%rd178, %rd174, 4096;
	// begin inline asm
	ld.global.nc.u64 %rd177, [%rd178];
	// end inline asm
	mov.b64 	%fd277, %rd177;
	setp.lt.f64 	%p167, %fd276, %fd277;
	selp.f64 	%fd278, %fd277, %fd276, %p167;
	add.s64 	%rd180, %rd174, 6144;
	// begin inline asm
	ld.global.nc.u64 %rd179, [%rd180];
	// end inline asm
	mov.b64 	%fd279, %rd179;
	setp.lt.f64 	%p168, %fd278, %fd279;
	selp.f64 	%fd359, %fd279, %fd278, %p168;
	add.s32 	%r449, %r449, 1024;
	setp.lt.s32 	%p169, %r449, %r68;
	@%p169 bra 	$L__BB5_12;
$L__BB5_13:
	setp.lt.s32 	%p170, %r68, 256;
	@%p170 bra 	$L__BB5_18;
	// begin inline asm
	mov.u32 %r389, %laneid;
	// end inline asm
	mov.b64 	%rd192, %fd359;
	mov.b64 	{%r391, %r396}, %rd192;
	mov.b32 	%r397, 1;
	mov.b32 	%r438, 31;
	mov.b32 	%r439, -1;
	// begin inline asm
	shfl.sync.down.b32 %r390, %r391, %r397, %r438, %r439;
	// end inline asm
	// begin inline asm
	shfl.sync.down.b32 %r395, %r396, %r397, %r438, %r439;
	// end inline asm
	mov.b64 	%rd193, {%r390, %r395};
	mov.b64 	%fd327, %rd193;
	setp.gt.s32 	%p198, %r389, 30;
	setp.lt.f64 	%p199, %fd359, %fd327;
	selp.f64 	%fd328, %fd327, %fd359, %p199;
	selp.f64 	%fd329, %fd359, %fd328, %p198;
	mov.b64 	%rd194, %fd329;
	mov.b64 	{%r401, %r406}, %rd194;
	mov.b32 	%r407, 2;
	// begin inline asm
	shfl.sync.down.b32 %r400, %r401, %r407, %r438, %r439;
	// end inline asm
	// begin inline asm
	shfl.sync.down.b32 %r405, %r406, %r407, %r438, %r439;
	// end inline asm
	mov.b64 	%rd195, {%r400, %r405};
	mov.b64 	%fd330, %rd195;
	setp.gt.s32 	%p200, %r389, 29;
	setp.lt.f64 	%p201, %fd329, %fd330;
	selp.f64 	%fd331, %fd330, %fd329, %p201;
	selp.f64 	%fd332, %fd329, %fd331, %p200;
	mov.b64 	%rd196, %fd332;
	mov.b64 	{%r411, %r416}, %rd196;
	mov.b32 	%r417, 4;
	// begin inline asm
	shfl.sync.down.b32 %r410, %r411, %r417, %r438, %r439;
	// end inline asm
	// begin inline asm
	shfl.sync.down.b32 %r415, %r416, %r417, %r438, %r439;
	// end inline asm
	mov.b64 	%rd197, {%r410, %r415};
	mov.b64 	%fd333, %rd197;
	setp.gt.s32 	%p202, %r389, 27;
	setp.lt.f64 	%p203, %fd332, %fd333;
	selp.f64 	%fd334, %fd333, %fd332, %p203;
	selp.f64 	%fd335, %fd332, %fd334, %p202;
	mov.b64 	%rd198, %fd335;
	mov.b64 	{%r421, %r426}, %rd198;
	mov.b32 	%r427, 8;
	// begin inline asm
	shfl.sync.down.b32 %r420, %r421, %r427, %r438, %r439;
	// end inline asm
	// begin inline asm
	shfl.sync.down.b32 %r425, %r426, %r427, %r438, %r439;
	// end inline asm
	mov.b64 	%rd199, {%r420, %r425};
	mov.b64 	%fd336, %rd199;
	setp.gt.s32 	%p204, %r389, 23;
	setp.lt.f64 	%p205, %fd335, %fd336;
	selp.f64 	%fd337, %fd336, %fd335, %p205;
	selp.f64 	%fd338, %fd335, %fd337, %p204;
	mov.b64 	%rd200, %fd338;
	mov.b64 	{%r431, %r436}, %rd200;
	mov.b32 	%r437, 16;
	// begin inline asm
	shfl.sync.down.b32 %r430, %r431, %r437, %r438, %r439;
	// end inline asm
	// begin inline asm
	shfl.sync.down.b32 %r435, %r436, %r437, %r438, %r439;
	// end inline asm
	mov.b64 	%rd201, {%r430, %r435};
	mov.b64 	%fd339, %rd201;
	setp.gt.s32 	%p206, %r389, 15;
	setp.lt.f64 	%p207, %fd338, %fd339;
	selp.f64 	%fd10, %fd339, %fd338, %p207;
	selp.f64 	%fd380, %fd338, %fd10, %p206;
	setp.ne.s32 	%p208, %r389, 0;
	@%p208 bra 	$L__BB5_16;
	shr.u32 	%r440, %r1, 2;
	and.b32  	%r441, %r440, 248;
	mov.u32 	%r442, _ZZN3cub18CUB_300001_SM_10006detail6reduce28DeviceReduceSingleTileKernelINS2_10policy_hubIdjN4cuda3__47maximumIvEEE10Policy1000EPdSB_iS8_ddNS5_3std3__410__identityEEEvT0_T1_T2_T3_T4_T6_E12temp_storage;
	add.s32 	%r443, %r442, %r441;
	st.shared.f64 	[%r443+8], %fd10;
$L__BB5_16:
	bar.sync 	0;
	setp.ne.s32 	%p209, %r1, 0;
	@%p209 bra 	$L__BB5_72;
	ld.shared.f64 	%fd340, [_ZZN3cub18CUB_300001_SM_10006detail6reduce28DeviceReduceSingleTileKernelINS2_10policy_hubIdjN4cuda3__47maximumIvEEE10Policy1000EPdSB_iS8_ddNS5_3std3__410__identityEEEvT0_T1_T2_T3_T4_T6_E12temp_storage+16];
	setp.lt.f64 	%p210, %fd380, %fd340;
	selp.f64 	%fd341, %fd340, %fd380, %p210;
	ld.shared.f64 	%fd342, [_ZZN3cub18CUB_300001_SM_10006detail6reduce28DeviceReduceSingleTileKernelINS2_10policy_hubIdjN4cuda3__47maximumIvEEE10Policy1000EPdSB_iS8_ddNS5_3std3__410__identityEEEvT0_T1_T2_T3_T4_T6_E12temp_storage+24];
	setp.lt.f64 	%p211, %fd341, %fd342;
	selp.f64 	%fd343, %fd342, %fd341, %p211;
	ld.shared.f64 	%fd344, [_ZZN3cub18CUB_300001_SM_10006detail6reduce28DeviceReduceSingleTileKernelINS2_10policy_hubIdjN4cuda3__47maximumIvEEE10Policy1000EPdSB_iS8_ddNS5_3std3__410__identityEEEvT0_T1_T2_T3_T4_T6_E12temp_storage+32];
	setp.lt.f64 	%p212, %fd343, %fd344;
	selp.f64 	%fd345, %fd344, %fd343, %p212;
	ld.shared.f64 	%fd346, [_ZZN3cub18CUB_300001_SM_10006detail6reduce28DeviceReduceSingleTileKernelINS2_10policy_hubIdjN4cuda3__47maximumIvEEE10Policy1000EPdSB_iS8_ddNS5_3std3__410__identityEEEvT0_T1_T2_T3_T4_T6_E12temp_storage+40];
	setp.lt.f64 	%p213, %fd345, %fd346;
	selp.f64 	%fd347, %fd346, %fd345, %p213;
	ld.shared.f64 	%fd348, [_ZZN3cub18CUB_300001_SM_10006detail6reduce28DeviceReduceSingleTileKernelINS2_10policy_hubIdjN4cuda3__47maximumIvEEE10Policy1000EPdSB_iS8_ddNS5_3std3__410__identityEEEvT0_T1_T2_T3_T4_T6_E12temp_storage+48];
	setp.lt.f64 	%p214, %fd347, %fd348;
	selp.f64 	%fd349, %fd348, %fd347, %p214;
	ld.shared.f64 	%fd350, [_ZZN3cub18CUB_300001_SM_10006detail6reduce28DeviceReduceSingleTileKernelINS2_10policy_hubIdjN4cuda3__47maximumIvEEE10Policy1000EPdSB_iS8_ddNS5_3std3__410__identityEEEvT0_T1_T2_T3_T4_T6_E12temp_storage+56];
	setp.lt.f64 	%p215, %fd349, %fd350;
	selp.f64 	%fd351, %fd350, %fd349, %p215;
	ld.shared.f64 	%fd352, [_ZZN3cub18CUB_300001_SM_10006detail6reduce28DeviceReduceSingleTileKernelINS2_10policy_hubIdjN4cuda3__47maximumIvEEE10Policy1000EPdSB_iS8_ddNS5_3std3__410__identityEEEvT0_T1_T2_T3_T4_T6_E12temp_storage+64];
	setp.lt.f64 	%p216, %fd351, %fd352;
	selp.f64 	%fd380, %fd352, %fd351, %p216;
	bra.uni 	$L__BB5_72;
$L__BB5_18:
	// begin inline asm
	mov.u32 %r326, %laneid;
	// end inline asm
	and.b32  	%r377, %r1, 992;
	add.s32 	%r378, %r377, 32;
	setp.gt.s32 	%p171, %r378, %r68;
	not.b32 	%r379, %r377;
	add.s32 	%r380, %r68, %r379;
	selp.b32 	%r375, %r380, 31, %p171;
	mov.b64 	%rd182, %fd359;
	mov.b64 	{%r328, %r333}, %rd182;
	mov.b32 	%r334, 1;
	mov.b32 	%r376, -1;
	// begin inline asm
	shfl.sync.down.b32 %r327, %r328, %r334, %r375, %r376;
	// end inline asm
	// begin inline asm
	shfl.sync.down.b32 %r332, %r333, %r334, %r375, %r376;
	// end inline asm
	mov.b64 	%rd183, {%r327, %r332};
	mov.b64 	%fd280, %rd183;
	setp.lt.s32 	%p172, %r326, %r375;
	setp.lt.f64 	%p173, %fd359, %fd280;
	selp.f64 	%fd281, %fd280, %fd359, %p173;
	selp.f64 	%fd282, %fd281, %fd359, %p172;
	mov.b64 	%rd184, %fd282;
	mov.b64 	{%r338, %r343}, %rd184;
	mov.b32 	%r344, 2;
	// begin inline asm
	shfl.sync.down.b32 %r337, %r338, %r344, %r375, %r376;
	// end inline asm
	// begin inline asm
	shfl.sync.down.b32 %r342, %r343, %r344, %r375, %r376;
	// end inline asm
	mov.b64 	%rd185, {%r337, %r342};
	mov.b64 	%fd283, %rd185;
	add.s32 	%r381, %r326, 2;
	setp.gt.s32 	%p174, %r381, %r375;
	setp.lt.f64 	%p175, %fd282, %fd283;
	selp.f64 	%fd284, %fd283, %fd282, %p175;
	selp.f64 	%fd285, %fd282, %fd284, %p174;
	mov.b64 	%rd186, %fd285;
	mov.b64 	{%r348, %r353}, %rd186;
	mov.b32 	%r354, 4;
	// begin inline asm
	shfl.sync.down.b32 %r347, %r348, %r354, %r375, %r376;
	// end inline asm
	// begin inline asm
	shfl.sync.down.b32 %r352, %r353, %r354, %r375, %r376;
	// end inline asm
	mov.b64 	%rd187, {%r347, %r352};
	mov.b64 	%fd286, %rd187;
	add.s32 	%r382, %r326, 4;
	setp.gt.s32 	%p176, %r382, %r375;
	setp.lt.f64 	%p177, %fd285, %fd286;
	selp.f64 	%fd287, %fd286, %fd285, %p177;
	selp.f64 	%fd288, %fd285, %fd287, %p176;
	mov.b64 	%rd188, %fd288;
	mov.b64 	{%r358, %r363}, %rd188;
	mov.b32 	%r364, 8;
	// begin inline asm
	shfl.sync.down.b32 %r357, %r358, %r364, %r375, %r376;
	// end inline asm
	// begin inline asm
	shfl.sync.down.b32 %r362, %r363, %r364, %r375, %r376;
	// end inline asm
	mov.b64 	%rd189, {%r357, %r362};
	mov.b64 	%fd289, %rd189;
	add.s32 	%r383, %r326, 8;
	setp.gt.s32 	%p178, %r383, %r375;
	setp.lt.f64 	%p179, %fd288, %fd289;
	selp.f64 	%fd290, %fd289, %fd288, %p179;
	selp.f64 	%fd291, %fd288, %fd290, %p178;
	mov.b64 	%rd190, %fd291;
	mov.b64 	{%r368, %r373}, %rd190;
	mov.b32 	%r374, 16;
	// begin inline asm
	shfl.sync.down.b32 %r367, %r368, %r374, %r375, %r376;
	// end inline asm
	// begin inline asm
	shfl.sync.down.b32 %r372, %r373, %r374, %r375, %r376;
	// end inline asm
	mov.b64 	%rd191, {%r367, %r372};
	mov.b64 	%fd292, %rd191;
	add.s32 	%r384, %r326, 16;
	setp.gt.s32 	%p180, %r384, %r375;
	setp.lt.f64 	%p181, %fd291, %fd292;
	selp.f64 	%fd293, %fd292, %fd291, %p181;
	selp.f64 	%fd380, %fd291, %fd293, %p180;
	setp.ne.s32 	%p182, %r326, 0;
	@%p182 bra 	$L__BB5_20;
	shr.u32 	%r385, %r1, 2;
	and.b32  	%r386, %r385, 248;
	mov.u32 	%r387, _ZZN3cub18CUB_300001_SM_10006detail6reduce28DeviceReduceSingleTileKernelINS2_10policy_hubIdjN4cuda3__47maximumIvEEE10Policy1000EPdSB_iS8_ddNS5_3std3__410__identityEEEvT0_T1_T2_T3_T4_T6_E12temp_storage;
	add.s32 	%r388, %r387, %r386;
	st.shared.f64 	[%r388+8], %fd380;
$L__BB5_20:
	bar.sync 	0;
	setp.ne.s32 	%p183, %r1, 0;
	@%p183 bra 	$L__BB5_72;
	setp.gt.s32 	%p184, %r68, 32;
	ld.shared.f64 	%fd294, [_ZZN3cub18CUB_300001_SM_10006detail6reduce28DeviceReduceSingleTileKernelINS2_10policy_hubIdjN4cuda3__47maximumIvEEE10Policy1000EPdSB_iS8_ddNS5_3std3__410__identityEEEvT0_T1_T2_T3_T4_T6_E12temp_storage+16];
	setp.lt.f64 	%p185, %fd380, %fd294;
	selp.f64 	%fd296, %fd294, %fd380, %p185;
	selp.f64 	%fd297, %fd296, %fd380, %p184;
	setp.gt.s32 	%p186, %r68, 64;
	ld.shared.f64 	%fd299, [_ZZN3cub18CUB_300001_SM_10006detail6reduce28DeviceReduceSingleTileKernelINS2_10policy_hubIdjN4cuda3__47maximumIvEEE10Policy1000EPdSB_iS8_ddNS5_3std3__410__identityEEEvT0_T1_T2_T3_T4_T6_E12temp_storage+24];
	setp.lt.f64 	%p187, %fd297, %fd299;
	selp.f64 	%fd301, %fd299, %fd297, %p187;
	selp.f64 	%fd302, %fd301, %fd297, %p186;
	setp.gt.s32 	%p188, %r68, 96;
	ld.shared.f64 	%fd304, [_ZZN3cub18CUB_300001_SM_10006detail6reduce28DeviceReduceSingleTileKernelINS2_10policy_hubIdjN4cuda3__47maximumIvEEE10Policy1000EPdSB_iS8_ddNS5_3std3__410__identityEEEvT0_T1_T2_T3_T4_T6_E12temp_storage+32];
	setp.lt.f64 	%p189, %fd302, %fd304;
	selp.f64 	%fd306, %fd304, %fd302, %p189;
	selp.f64 	%fd307, %fd306, %fd302, %p188;
	setp.gt.s32 	%p190, %r68, 128;
	ld.shared.f64 	%fd309, [_ZZN3cub18CUB_300001_SM_10006detail6reduce28DeviceReduceSingleTileKernelINS2_10policy_hubIdjN4cuda3__47maximumIvEEE10Policy1000EPdSB_iS8_ddNS5_3std3__410__identityEEEvT0_T1_T2_T3_T4_T6_E12temp_storage+40];
	setp.lt.f64 	%p191, %fd307, %fd309;
	selp.f64 	%fd311, %fd309, %fd307, %p191;
	selp.f64 	%fd312, %fd311, %fd307, %p190;
	setp.gt.s32 	%p192, %r68, 160;
	ld.shared.f64 	%fd314, [_ZZN3cub18CUB_300001_SM_10006detail6reduce28DeviceReduceSingleTileKernelINS2_10policy_hubIdjN4cuda3__47maximumIvEEE10Policy1000EPdSB_iS8_ddNS5_3std3__410__identityEEEvT0_T1_T2_T3_T4_T6_E12temp_storage+48];
	setp.lt.f64 	%p193, %fd312, %fd314;
	selp.f64 	%fd316, %fd314, %fd312, %p193;
	selp.f64 	%fd317, %fd316, %fd312, %p192;
	setp.gt.s32 	%p194, %r68, 192;
	ld.shared.f64 	%fd319, [_ZZN3cub18CUB_300001_SM_10006detail6reduce28DeviceReduceSingleTileKernelINS2_10policy_hubIdjN4cuda3__47maximumIvEEE10Policy1000EPdSB_iS8_ddNS5_3std3__410__identityEEEvT0_T1_T2_T3_T4_T6_E12temp_storage+56];
	setp.lt.f64 	%p195, %fd317, %fd319;
	selp.f64 	%fd321, %fd319, %fd317, %p195;
	selp.f64 	%fd322, %fd321, %fd317, %p194;
	setp.gt.s32 	%p196, %r68, 224;
	ld.shared.f64 	%fd324, [_ZZN3cub18CUB_300001_SM_10006detail6reduce28DeviceReduceSingleTileKernelINS2_10policy_hubIdjN4cuda3__47maximumIvEEE10Policy1000EPdSB_iS8_ddNS5_3std3__410__identityEEEvT0_T1_T2_T3_T4_T6_E12temp_storage+64];
	setp.lt.f64 	%p197, %fd322, %fd324;
	selp.f64 	%fd326, %fd324, %fd322, %p197;
	selp.f64 	%fd380, %fd326, %fd322, %p196;
	bra.uni 	$L__BB5_72;
$L__BB5_22:
	mov.u32 	%r13, %tid.x;
	shl.b32 	%r14, %r13, 2;
	mul.wide.u32 	%rd126, %r14, 8;
	add.s64 	%rd116, %rd15, %rd126;
	// begin inline asm
	ld.global.nc.v2.u64 {%rd114, %rd115}, [%rd116];
	// end inline asm
	add.s64 	%rd119, %rd116, 16;
	// begin inline asm
	ld.global.nc.v2.u64 {%rd117, %rd118}, [%rd119];
	// end inline asm
	mov.b64 	%fd206, %rd114;
	mov.b64 	%fd207, %rd115;
	mov.b64 	%fd208, %rd117;
	mov.b64 	%fd209, %rd118;
	add.s64 	%rd122, %rd116, 8192;
	// begin inline asm
	ld.global.nc.v2.u64 {%rd120, %rd121}, [%rd122];
	// end inline asm
	add.s64 	%rd125, %rd116, 8208;
	// begin inline asm
	ld.global.nc.v2.u64 {%rd123, %rd124}, [%rd125];
	// end inline asm
	mov.b64 	%fd210, %rd120;
	mov.b64 	%fd211, %rd121;
	mov.b64 	%fd212, %rd123;
	mov.b64 	%fd213, %rd124;
	setp.lt.f64 	%p111, %fd206, %fd207;
	selp.f64 	%fd214, %fd207, %fd206, %p111;
	setp.lt.f64 	%p112, %fd214, %fd208;
	selp.f64 	%fd215, %fd208, %fd214, %p112;
	setp.lt.f64 	%p113, %fd215, %fd209;
	selp.f64 	%fd216, %fd209, %fd215, %p113;
	setp.lt.f64 	%p114, %fd216, %fd210;
	selp.f64 	%fd217, %fd210, %fd216, %p114;
	setp.lt.f64 	%p115, %fd217, %fd211;
	selp.f64 	%fd218, %fd211, %fd217, %p115;
	setp.lt.f64 	%p116, %fd218, %fd212;
	selp.f64 	%fd219, %fd212, %fd218, %p116;
	setp.lt.f64 	%p117, %fd219, %fd213;
	selp.f64 	%fd366, %fd213, %fd219, %p117;
	setp.lt.u32 	%p118, %r68, 4096;
	mov.b32 	%r452, 2048;
	@%p118 bra 	$L__BB5_26;
	add.s32 	%r15, %r68, -2048;
	mov.b32 	%r452, 2048;
$L__BB5_24:
	add.s32 	%r258, %r452, %r14;
	mul.wide.u32 	%rd139, %r258, 8;
	add.s64 	%rd129, %rd15, %rd139;
	// begin inline asm
	ld.global.nc.v2.u64 {%rd127, %rd128}, [%rd129];
	// end inline asm
	add.s64 	%rd132, %rd129, 16;
	// begin inline asm
	ld.global.nc.v2.u64 {%rd130, %rd131}, [%rd132];
	// end inline asm
	mov.b64 	%fd220, %rd127;
	mov.b64 	%fd221, %rd128;
	mov.b64 	%fd222, %rd130;
	mov.b64 	%fd223, %rd131;
	add.s64 	%rd135, %rd129, 8192;
	// begin inline asm
	ld.global.nc.v2.u64 {%rd133, %rd134}, [%rd135];
	// end inline asm
	add.s64 	%rd138, %rd129, 8208;
	// begin inline asm
	ld.global.nc.v2.u64 {%rd136, %rd137}, [%rd138];
	// end inline asm
	mov.b64 	%fd224, %rd133;
	mov.b64 	%fd225, %rd134;
	mov.b64 	%fd226, %rd136;
	mov.b64 	%fd227, %rd137;
	setp.lt.f64 	%p119, %fd366, %fd220;
	selp.f64 	%fd228, %fd220, %fd366, %p119;
	setp.lt.f64 	%p120, %fd228, %fd221;
	selp.f64 	%fd229, %fd221, %fd228, %p120;
	setp.lt.f64 	%p121, %fd229, %fd222;
	selp.f64 	%fd230, %fd222, %fd229, %p121;
	setp.lt.f64 	%p122, %fd230, %fd223;
	selp.f64 	%fd231, %fd223, %fd230, %p122;
	setp.lt.f64 	%p123, %fd231, %fd224;
	selp.f64 	%fd232, %fd224, %fd231, %p123;
	setp.lt.f64 	%p124, %fd232, %fd225;
	selp.f64 	%fd233, %fd225, %fd232, %p124;
	setp.lt.f64 	%p125, %fd233, %fd226;
	selp.f64 	%fd234, %fd226, %fd233, %p125;
	setp.lt.f64 	%p126, %fd234, %fd227;
	selp.f64 	%fd366, %fd227, %fd234, %p126;
	sub.s32 	%r259, %r68, %r452;
	setp.lt.s32 	%p127, %r259, 2048;
	@%p127 bra 	$L__BB5_34;
	add.s32 	%r452, %r452, 2048;
	setp.le.s32 	%p128, %r452, %r15;
	@%p128 bra 	$L__BB5_24;
$L__BB5_26:
	setp.le.s32 	%p129, %r68, %r452;
	@%p129 bra 	$L__BB5_34;
	sub.s32 	%r19, %r68, %r452;
	setp.ge.s32 	%p130, %r13, %r19;
	@%p130 bra 	$L__BB5_34;
	not.b32 	%r260, %r13;
	add.s32 	%r261, %r68, %r260;
	sub.s32 	%r20, %r261, %r452;
	and.b32  	%r262, %r20, 768;
	setp.eq.s32 	%p131, %r262, 768;
	mov.u32 	%r456, %r13;
	@%p131 bra 	$L__BB5_31;
	add.s32 	%r454, %r13, %r452;
	shr.u32 	%r263, %r20, 8;
	add.s32 	%r264, %r263, 1;
	and.b32  	%r265, %r264, 3;
	neg.s32 	%r453, %r265;
	mov.u32 	%r456, %r13;
$L__BB5_30:
	.pragma "nounroll";
	mul.wide.u32 	%rd142, %r454, 8;
	add.s64 	%rd141, %rd15, %rd142;
	// begin inline asm
	ld.global.nc.u64 %rd140, [%rd141];
	// end inline asm
	mov.b64 	%fd236, %rd140;
	setp.lt.f64 	%p132, %fd366, %fd236;
	selp.f64 	%fd366, %fd236, %fd366, %p132;
	add.s32 	%r456, %r456, 256;
	add.s32 	%r454, %r454, 256;
	add.s32 	%r453, %r453, 1;
	setp.ne.s32 	%p133, %r453, 0;
	@%p133 bra 	$L__BB5_30;
$L__BB5_31:
	setp.lt.u32 	%p134, %r20, 768;
	@%p134 bra 	$L__BB5_34;
	cvt.u64.u32 	%rd143, %r456;
	cvt.u64.u32 	%rd144, %r452;
	add.s64 	%rd145, %rd143, %rd144;
	shl.b64 	%rd146, %rd145, 3;
	add.s64 	%rd147, %rd146, %rd15;
	add.s64 	%rd203, %rd147, 4096;
	add.s32 	%r457, %r456, %r452;
$L__BB5_33:
	mul.wide.u32 	%rd156, %r457, 8;
	add.s64 	%rd149, %rd15, %rd156;
	// begin inline asm
	ld.global.nc.u64 %rd148, [%rd149];
	// end inline asm
	mov.b64 	%fd237, %rd148;
	setp.lt.f64 	%p135, %fd366, %fd237;
	selp.f64 	%fd238, %fd237, %fd366, %p135;
	add.s64 	%rd151, %rd203, -2048;
	// begin inline asm
	ld.global.nc.u64 %rd150, [%rd151];
	// end inline asm
	mov.b64 	%fd239, %rd150;
	setp.lt.f64 	%p136, %fd238, %fd239;
	selp.f64 	%fd240, %fd239, %fd238, %p136;
	// begin inline asm
	ld.global.nc.u64 %rd152, [%rd203];
	// end inline asm
	mov.b64 	%fd241, %rd152;
	setp.lt.f64 	%p137, %fd240, %fd241;
	selp.f64 	%fd242, %fd241, %fd240, %p137;
	add.s64 	%rd155, %rd203, 2048;
	// begin inline asm
	ld.global.nc.u64 %rd154, [%rd155];
	// end inline asm
	mov.b64 	%fd243, %rd154;
	setp.lt.f64 	%p138, %fd242, %fd243;
	selp.f64 	%fd366, %fd243, %fd242, %p138;
	add.s32 	%r456, %r456, 1024;
	add.s64 	%rd203, %rd203, 8192;
	add.s32 	%r457, %r457, 1024;
	setp.lt.s32 	%p139, %r456, %r19;
	@%p139 bra 	$L__BB5_33;
$L__BB5_34:
	// begin inline asm
	mov.u32 %r266, %laneid;
	// end inline asm
	mov.b64 	%rd157, %fd366;
	mov.b64 	{%r268, %r273}, %rd157;
	mov.b32 	%r274, 1;
	mov.b32 	%r315, 31;
	mov.b32 	%r316, -1;
	// begin inline asm
	shfl.sync.down.b32 %r267, %r268, %r274, %r315, %r316;
	// end inline asm
	// begin inline asm
	shfl.sync.down.b32 %r272, %r273, %r274, %r315, %r316;
	// end inline asm
	mov.b64 	%rd158, {%r267, %r272};
	mov.b64 	%fd244, %rd158;
	setp.gt.s32 	%p140, %r266, 30;
	setp.lt.f64 	%p141, %fd366, %fd244;
	selp.f64 	%fd245, %fd244, %fd366, %p141;
	selp.f64 	%fd246, %fd366, %fd245, %p140;
	mov.b64 	%rd159, %fd246;
	mov.b64 	{%r278, %r283}, %rd159;
	mov.b32 	%r284, 2;
	// begin inline asm
	shfl.sync.down.b32 %r277, %r278, %r284, %r315, %r316;
	// end inline asm
	// begin inline asm
	shfl.sync.down.b32 %r282, %r283, %r284, %r315, %r316;
	// end inline asm
	mov.b64 	%rd160, {%r277, %r282};
	mov.b64 	%fd247, %rd160;
	setp.gt.s32 	%p142, %r266, 29;
	setp.lt.f64 	%p143, %fd246, %fd247;
	selp.f64 	%fd248, %fd247, %fd246, %p143;
	selp.f64 	%fd249, %fd246, %fd248, %p142;
	mov.b64 	%rd161, %fd249;
	mov.b64 	{%r288, %r293}, %rd161;
	mov.b32 	%r294, 4;
	// begin inline asm
	shfl.sync.down.b32 %r287, %r288, %r294, %r315, %r316;
	// end inline asm
	// begin inline asm
	shfl.sync.down.b32 %r292, %r293, %r294, %r315, %r316;
	// end inline asm
	mov.b64 	%rd162, {%r287, %r292};
	mov.b64 	%fd250, %rd162;
	setp.gt.s32 	%p144, %r266, 27;
	setp.lt.f64 	%p145, %fd249, %fd250;
	selp.f64 	%fd251, %fd250, %fd249, %p145;
	selp.f64 	%fd252, %fd249, %fd251, %p144;
	mov.b64 	%rd163, %fd252;
	mov.b64 	{%r298, %r303}, %rd163;
	mov.b32 	%r304, 8;
	// begin inline asm
	shfl.sync.down.b32 %r297, %r298, %r304, %r315, %r316;
	// end inline asm
	// begin inline asm
	shfl.sync.down.b32 %r302, %r303, %r304, %r315, %r316;
	// end inline asm
	mov.b64 	%rd164, {%r297, %r302};
	mov.b64 	%fd253, %rd164;
	setp.gt.s32 	%p146, %r266, 23;
	setp.lt.f64 	%p147, %fd252, %fd253;
	selp.f64 	%fd254, %fd253, %fd252, %p147;
	selp.f64 	%fd255, %fd252, %fd254, %p146;
	mov.b64 	%rd165, %fd255;
	mov.b64 	{%r308, %r313}, %rd165;
	mov.b32 	%r314, 16;
	// begin inline asm
	shfl.sync.down.b32 %r307, %r308, %r314, %r315, %r316;
	// end inline asm
	// begin inline asm
	shfl.sync.down.b32 %r312, %r313, %r314, %r315, %r316;
	// end inline asm
	mov.b64 	%rd166, {%r307, %r312};
	mov.b64 	%fd256, %rd166;
	setp.gt.s32 	%p148, %r266, 15;
	setp.lt.f64 	%p149, %fd255, %fd256;
	selp.f64 	%fd26, %fd256, %fd255, %p149;
	selp.f64 	%fd380, %fd255, %fd26, %p148;
	setp.ne.s32 	%p150, %r266, 0;
	@%p150 bra 	$L__BB5_36;
	shr.u32 	%r317, %r13, 2;
	and.b32  	%r318, %r317, 248;
	mov.u32 	%r319, _ZZN3cub18CUB_300001_SM_10006detail6reduce28DeviceReduceSingleTileKernelINS2_10policy_hubIdjN4cuda3__47maximumIvEEE10Policy1000EPdSB_iS8_ddNS5_3std3__410__identityEEEvT0_T1_T2_T3_T4_T6_E12temp_storage;
	add.s32 	%r320, %r319, %r318;
	st.shared.f64 	[%r320+8], %fd26;
$L__BB5_36:
	bar.sync 	0;
	setp.ne.s32 	%p151, %r13, 0;
	@%p151 bra 	$L__BB5_72;
	ld.shared.f64 	%fd257, [_ZZN3cub18CUB_300001_SM_10006detail6reduce28DeviceReduceSingleTileKernelINS2_10policy_hubIdjN4cuda3__47maximumIvEEE10Policy1000EPdSB_iS8_ddNS5_3std3__410__identityEEEvT0_T1_T2_T3_T4_T6_E12temp_storage+16];
	setp.lt.f64 	%p152, %fd380, %fd257;
	selp.f64 	%fd258, %fd257, %fd380, %p152;
	ld.shared.f64 	%fd259, [_ZZN3cub18CUB_300001_SM_10006detail6reduce28DeviceReduceSingleTileKernelINS2_10policy_hubIdjN4cuda3__47maximumIvEEE10Policy1000EPdSB_iS8_ddNS5_3std3__410__identityEEEvT0_T1_T2_T3_T4_T6_E12temp_storage+24];
	setp.lt.f64 	%p153, %fd258, %fd259;
	selp.f64 	%fd260, %fd259, %fd258, %p153;
	ld.shared.f64 	%fd261, [_ZZN3cub18CUB_300001_SM_10006detail6reduce28DeviceReduceSingleTileKernelINS2_10policy_hubIdjN4cuda3__47maximumIvEEE10Policy1000EPdSB_iS8_ddNS5_3std3__410__identityEEEvT0_T1_T2_T3_T4_T6_E12temp_storage+32];
	setp.lt.f64 	%p154, %fd260, %fd261;
	selp.f64 	%fd262, %fd261, %fd260, %p154;
	ld.shared.f64 	%fd263, [_ZZN3cub18CUB_300001_SM_10006detail6reduce28DeviceReduceSingleTileKernelINS2_10policy_hubIdjN4cuda3__47maximumIvEEE10Policy1000EPdSB_iS8_ddNS5_3std3__410__identityEEEvT0_T1_T2_T3_T4_T6_E12temp_storage+40];
	setp.lt.f64 	%p155, %fd262, %fd263;
	selp.f64 	%fd264, %fd263, %fd262, %p155;
	ld.shared.f64 	%fd265, [_ZZN3cub18CUB_300001_SM_10006detail6reduce28DeviceReduceSingleTileKernelINS2_10policy_hubIdjN4cuda3__47maximumIvEEE10Policy1000EPdSB_iS8_ddNS5_3std3__410__identityEEEvT0_T1_T2_T3_T4_T6_E12temp_storage+48];
	setp.lt.f64 	%p156, %fd264, %fd265;
	selp.f64 	%fd266, %fd265, %fd264, %p156;
	ld.shared.f64 	%fd267, [_ZZN3cub18CUB_300001_SM_10006detail6reduce28DeviceReduceSingleTileKernelINS2_10policy_hubIdjN4cuda3__47maximumIvEEE10Policy1000EPdSB_iS8_ddNS5_3std3__410__identityEEEvT0_T1_T2_T3_T4_T6_E12temp_storage+56];
	setp.lt.f64 	%p157, %fd266, %fd267;
	selp.f64 	%fd268, %fd267, %fd266, %p157;
	ld.shared.f64 	%fd269, [_ZZN3cub18CUB_300001_SM_10006detail6reduce28DeviceReduceSingleTileKernelINS2_10policy_hubIdjN4cuda3__47maximumIvEEE10Policy1000EPdSB_iS8_ddNS5_3std3__410__identityEEEvT0_T1_T2_T3_T4_T6_E12temp_storage+64];
	setp.lt.f64 	%p158, %fd268, %fd269;
	selp.f64 	%fd380, %fd269, %fd268, %p158;
	bra.uni 	$L__BB5_72;
$L__BB5_38:
	setp.gt.s32 	%p3, %r68, 2047;
	@%p3 bra 	$L__BB5_56;
	mov.u32 	%r35, %tid.x;
	setp.ge.s32 	%p52, %r35, %r68;
	mov.f64 	%fd372, 0d0000000000000000;
	mov.u32 	%r462, %r35;
	@%p52 bra 	$L__BB5_41;
	mul.wide.u32 	%rd81, %r35, 8;
	add.s64 	%rd80, %rd15, %rd81;
	// begin inline asm
	ld.global.nc.u64 %rd79, [%rd80];
	// end inline asm
	mov.b64 	%fd372, %rd79;
	add.s32 	%r462, %r35, 256;
$L__BB5_41:
	setp.ge.s32 	%p53, %r462, %r68;
	@%p53 bra 	$L__BB5_47;
	not.b32 	%r133, %r462;
	add.s32 	%r38, %r68, %r133;
	and.b32  	%r134, %r38, 768;
	setp.eq.s32 	%p54, %r134, 768;
	@%p54 bra 	$L__BB5_45;
	mul.wide.u32 	%rd82, %r462, 8;
	add.s64 	%rd204, %rd15, %rd82;
	shr.u32 	%r135, %r38, 8;
	add.s32 	%r136, %r135, 1;
	and.b32  	%r137, %r136, 3;
	neg.s32 	%r460, %r137;
$L__BB5_44:
	.pragma "nounroll";
	// begin inline asm
	ld.global.nc.u64 %rd83, [%rd204];
	// end inline asm
	mov.b64 	%fd125, %rd83;
	setp.lt.f64 	%p55, %fd372, %fd125;
	selp.f64 	%fd372, %fd125, %fd372, %p55;
	add.s32 	%r462, %r462, 256;
	add.s64 	%rd204, %rd204, 2048;
	add.s32 	%r460, %r460, 1;
	setp.ne.s32 	%p56, %r460, 0;
	@%p56 bra 	$L__BB5_44;
$L__BB5_45:
	setp.lt.u32 	%p57, %r38, 768;
	@%p57 bra 	$L__BB5_47;
$L__BB5_46:
	mul.wide.s32 	%rd93, %r462, 8;
	add.s64 	%rd86, %rd15, %rd93;
	// begin inline asm
	ld.global.nc.u64 %rd85, [%rd86];
	// end inline asm
	mov.b64 	%fd126, %rd85;
	setp.lt.f64 	%p58, %fd372, %fd126;
	selp.f64 	%fd127, %fd126, %fd372, %p58;
	add.s64 	%rd88, %rd86, 2048;
	// begin inline asm
	ld.global.nc.u64 %rd87, [%rd88];
	// end inline asm
	mov.b64 	%fd128, %rd87;
	setp.lt.f64 	%p59, %fd127, %fd128;
	selp.f64 	%fd129, %fd128, %fd127, %p59;
	add.s64 	%rd90, %rd86, 4096;
	// begin inline asm
	ld.global.nc.u64 %rd89, [%rd90];
	// end inline asm
	mov.b64 	%fd130, %rd89;
	setp.lt.f64 	%p60, %fd129, %fd130;
	selp.f64 	%fd131, %fd130, %fd129, %p60;
	add.s64 	%rd92, %rd86, 6144;
	// begin inline asm
	ld.global.nc.u64 %rd91, [%rd92];
	// end inline asm
	mov.b64 	%fd132, %rd91;
	setp.lt.f64 	%p61, %fd131, %fd132;
	selp.f64 	%fd372, %fd132, %fd131, %p61;
	add.s32 	%r462, %r462, 1024;
	setp.lt.s32 	%p62, %r462, %r68;
	@%p62 bra 	$L__BB5_46;
$L__BB5_47:
	setp.lt.s32 	%p63, %r68, 256;
	@%p63 bra 	$L__BB5_52;
	// begin inline asm
	mov.u32 %r201, %laneid;
	// end inline asm
	mov.b64 	%rd104, %fd372;
	mov.b64 	{%r203, %r208}, %rd104;
	mov.b32 	%r209, 1;
	mov.b32 	%r250, 31;
	mov.b32 	%r251, -1;
	// begin inline asm
	shfl.sync.down.b32 %r202, %r203, %r209, %r250, %r251;
	// end inline asm
	// begin inline asm
	shfl.sync.down.b32 %r207, %r208, %r209, %r250, %r251;
	// end inline asm
	mov.b64 	%rd105, {%r202, %r207};
	mov.b64 	%fd180, %rd105;
	setp.gt.s32 	%p91, %r201, 30;
	setp.lt.f64 	%p92, %fd372, %fd180;
	selp.f64 	%fd181, %fd180, %fd372, %p92;
	selp.f64 	%fd182, %fd372, %fd181, %p91;
	mov.b64 	%rd106, %fd182;
	mov.b64 	{%r213, %r218}, %rd106;
	mov.b32 	%r219, 2;
	// begin inline asm
	shfl.sync.down.b32 %r212, %r213, %r219, %r250, %r251;
	// end inline asm
	// begin inline asm
	shfl.sync.down.b32 %r217, %r218, %r219, %r250, %r251;
	// end inline asm
	mov.b64 	%rd107, {%r212, %r217};
	mov.b64 	%fd183, %rd107;
	setp.gt.s32 	%p93, %r201, 29;
	setp.lt.f64 	%p94, %fd182, %fd183;
	selp.f64 	%fd184, %fd183, %fd182, %p94;
	selp.f64 	%fd185, %fd182, %fd184, %p93;
	mov.b64 	%rd108, %fd185;
	mov.b64 	{%r223, %r228}, %rd108;
	mov.b32 	%r229, 4;
	// begin inline asm
	shfl.sync.down.b32 %r222, %r223, %r229, %r250, %r251;
	// end inline asm
	// begin inline asm
	shfl.sync.down.b32 %r227, %r228, %r229, %r250, %r251;
	// end inline asm
	mov.b64 	%rd109, {%r222, %r227};
	mov.b64 	%fd186, %rd109;
	setp.gt.s32 	%p95, %r201, 27;
	setp.lt.f64 	%p96, %fd185, %fd186;
	selp.f64 	%fd187, %fd186, %fd185, %p96;
	selp.f64 	%fd188, %fd185, %fd187, %p95;
	mov.b64 	%rd110, %fd188;
	mov.b64 	{%r233, %r238}, %rd110;
	mov.b32 	%r239, 8;
	// begin inline asm
	shfl.sync.down.b32 %r232, %r233, %r239, %r250, %r251;
	// end inline asm
	// begin inline asm
	shfl.sync.down.b32 %r237, %r238, %r239, %r250, %r251;
	// end inline asm
	mov.b64 	%rd111, {%r232, %r237};
	mov.b64 	%fd189, %rd111;
	setp.gt.s32 	%p97, %r201, 23;
	setp.lt.f64 	%p98, %fd188, %fd189;
	selp.f64 	%fd190, %fd189, %fd188, %p98;
	selp.f64 	%fd191, %fd188, %fd190, %p97;
	mov.b64 	%rd112, %fd191;
	mov.b64 	{%r243, %r248}, %rd112;
	mov.b32 	%r249, 16;
	// begin inline asm
	shfl.sync.down.b32 %r242, %r243, %r249, %r250, %r251;
	// end inline asm
	// begin inline asm
	shfl.sync.down.b32 %r247, %r248, %r249, %r250, %r251;
	// end inline asm
	mov.b64 	%rd113, {%r242, %r247};
	mov.b64 	%fd192, %rd113;
	setp.gt.s32 	%p99, %r201, 15;
	setp.lt.f64 	%p100, %fd191, %fd192;
	selp.f64 	%fd38, %fd192, %fd191, %p100;
	selp.f64 	%fd380, %fd191, %fd38, %p99;
	setp.ne.s32 	%p101, %r201, 0;
	@%p101 bra 	$L__BB5_50;
	shr.u32 	%r252, %r35, 2;
	and.b32  	%r253, %r252, 248;
	mov.u32 	%r254, _ZZN3cub18CUB_300001_SM_10006detail6reduce28DeviceReduceSingleTileKernelINS2_10policy_hubIdjN4cuda3__47maximumIvEEE10Policy1000EPdSB_iS8_ddNS5_3std3__410__identityEEEvT0_T1_T2_T3_T4_T6_E12temp_storage;
	add.s32 	%r255, %r254, %r253;
	st.shared.f64 	[%r255+8], %fd38;
$L__BB5_50:
	bar.sync 	0;
	setp.ne.s32 	%p102, %r35, 0;
	@%p102 bra 	$L__BB5_72;
	ld.shared.f64 	%fd193, [_ZZN3cub18CUB_300001_SM_10006detail6reduce28DeviceReduceSingleTileKernelINS2_10policy_hubIdjN4cuda3__47maximumIvEEE10Policy1000EPdSB_iS8_ddNS5_3std3__410__identityEEEvT0_T1_T2_T3_T4_T6_E12temp_storage+16];
	setp.lt.f64 	%p103, %fd380, %fd193;
	selp.f64 	%fd194, %fd193, %fd380, %p103;
	ld.shared.f64 	%fd195, [_ZZN3cub18CUB_300001_SM_10006detail6reduce28DeviceReduceSingleTileKernelINS2_10policy_hubIdjN4cuda3__47maximumIvEEE10Policy1000EPdSB_iS8_ddNS5_3std3__410__identityEEEvT0_T1_T2_T3_T4_T6_E12temp_storage+24];
	setp.lt.f64 	%p104, %fd194, %fd195;
	selp.f64 	%fd196, %fd195, %fd194, %p104;
	ld.shared.f64 	%fd197, [_ZZN3cub18CUB_300001_SM_10006detail6reduce28DeviceReduceSingleTileKernelINS2_10policy_hubIdjN4cuda3__47maximumIvEEE10Policy1000EPdSB_iS8_ddNS5_3std3__410__identityEEEvT0_T1_T2_T3_T4_T6_E12temp_storage+32];
	setp.lt.f64 	%p105, %fd196, %fd197;
	selp.f64 	%fd198, %fd197, %fd196, %p105;
	ld.shared.f64 	%fd199, [_ZZN3cub18CUB_300001_SM_10006detail6reduce28DeviceReduceSingleTileKernelINS2_10policy_hubIdjN4cuda3__47maximumIvEEE10Policy1000EPdSB_iS8_ddNS5_3std3__410__identityEEEvT0_T1_T2_T3_T4_T6_E12temp_storage+40];
	setp.lt.f64 	%p106, %fd198, %fd199;
	selp.f64 	%fd200, %fd199, %fd198, %p106;
	ld.shared.f64 	%fd201, [_ZZN3cub18CUB_300001_SM_10006detail6reduce28DeviceReduceSingleTileKernelINS2_10policy_hubIdjN4cuda3__47maximumIvEEE10Policy1000EPdSB_iS8_ddNS5_3std3__410__identityEEEvT0_T1_T2_T3_T4_T6_E12temp_storage+48];
	setp.lt.f64 	%p107, %fd200, %fd201;
	selp.f64 	%fd202, %fd201, %fd200, %p107;
	ld.shared.f64 	%fd203, [_ZZN3cub18CUB_300001_SM_10006detail6reduce28DeviceReduceSingleTileKernelINS2_10policy_hubIdjN4cuda3__47maximumIvEEE10Policy1000EPdSB_iS8_ddNS5_3std3__410__identityEEEvT0_T1_T2_T3_T4_T6_E12temp_storage+56];
	setp.lt.f64 	%p108, %fd202, %fd203;
	selp.f64 	%fd204, %fd203, %fd202, %p108;
	ld.shared.f64 	%fd205, [_ZZN3cub18CUB_300001_SM_10006detail6reduce28DeviceReduceSingleTileKernelINS2_10policy_hubIdjN4cuda3__47maximumIvEEE10Policy1000EPdSB_iS8_ddNS5_3std3__410__identityEEEvT0_T1_T2_T3_T4_T6_E12temp_storage+64];
	setp.lt.f64 	%p109, %fd204, %fd205;
	selp.f64 	%fd380, %fd205, %fd204, %p109;
	bra.uni 	$L__BB5_72;
$L__BB5_52:
	// begin inline asm
	mov.u32 %r138, %laneid;
	// end inline asm
	and.b32  	%r189, %r35, 992;
	add.s32 	%r190, %r189, 32;
	setp.gt.s32 	%p64, %r190, %r68;
	not.b32 	%r191, %r189;
	add.s32 	%r192, %r68, %r191;
	selp.b32 	%r187, %r192, 31, %p64;
	mov.b64 	%rd94, %fd372;
	mov.b64 	{%r140, %r145}, %rd94;
	mov.b32 	%r146, 1;
	mov.b32 	%r188, -1;
	// begin inline asm
	shfl.sync.down.b32 %r139, %r140, %r146, %r187, %r188;
	// end inline asm
	// begin inline asm
	shfl.sync.down.b32 %r144, %r145, %r146, %r187, %r188;
	// end inline asm
	mov.b64 	%rd95, {%r139, %r144};
	mov.b64 	%fd133, %rd95;
	setp.lt.s32 	%p65, %r138, %r187;
	setp.lt.f64 	%p66, %fd372, %fd133;
	selp.f64 	%fd134, %fd133, %fd372, %p66;
	selp.f64 	%fd135, %fd134, %fd372, %p65;
	mov.b64 	%rd96, %fd135;
	mov.b64 	{%r150, %r155}, %rd96;
	mov.b32 	%r156, 2;
	// begin inline asm
	shfl.sync.down.b32 %r149, %r150, %r156, %r187, %r188;
	// end inline asm
	// begin inline asm
	shfl.sync.down.b32 %r154, %r155, %r156, %r187, %r188;
	// end inline asm
	mov.b64 	%rd97, {%r149, %r154};
	mov.b64 	%fd136, %rd97;
	add.s32 	%r193, %r138, 2;
	setp.gt.s32 	%p67, %r193, %r187;
	setp.lt.f64 	%p68, %fd135, %fd136;
	selp.f64 	%fd137, %fd136, %fd135, %p68;
	selp.f64 	%fd138, %fd135, %fd137, %p67;
	mov.b64 	%rd98, %fd138;
	mov.b64 	{%r160, %r165}, %rd98;
	mov.b32 	%r166, 4;
	// begin inline asm
	shfl.sync.down.b32 %r159, %r160, %r166, %r187, %r188;
	// end inline asm
	// begin inline asm
	shfl.sync.down.b32 %r164, %r165, %r166, %r187, %r188;
	// end inline asm
	mov.b64 	%rd99, {%r159, %r164};
	mov.b64 	%fd139, %rd99;
	add.s32 	%r194, %r138, 4;
	setp.gt.s32 	%p69, %r194, %r187;
	setp.lt.f64 	%p70, %fd138, %fd139;
	selp.f64 	%fd140, %fd139, %fd138, %p70;
	selp.f64 	%fd141, %fd138, %fd140, %p69;
	mov.b64 	%rd100, %fd141;
	mov.b64 	{%r170, %r175}, %rd100;
	mov.b32 	%r176, 8;
	// begin inline asm
	shfl.sync.down.b32 %r169, %r170, %r176, %r187, %r188;
	// end inline asm
	// begin inline asm
	shfl.sync.down.b32 %r174, %r175, %r176, %r187, %r188;
	// end inline asm
	mov.b64 	%rd101, {%r169, %r174};
	mov.b64 	%fd142, %rd101;
	add.s32 	%r195, %r138, 8;
	setp.gt.s32 	%p71, %r195, %r187;
	setp.lt.f64 	%p72, %fd141, %fd142;
	selp.f64 	%fd143, %fd142, %fd141, %p72;
	selp.f64 	%fd144, %fd141, %fd143, %p71;
	mov.b64 	%rd102, %fd144;
	mov.b64 	{%r180, %r185}, %rd102;
	mov.b32 	%r186, 16;
	// begin inline asm
	shfl.sync.down.b32 %r179, %r180, %r186, %r187, %r188;
	// end inline asm
	// begin inline asm
	shfl.sync.down.b32 %r184, %r185, %r186, %r187, %r188;
	// end inline asm
	mov.b64 	%rd103, {%r179, %r184};
	mov.b64 	%fd145, %rd103;
	add.s32 	%r196, %r138, 16;
	setp.gt.s32 	%p73, %r196, %r187;
	setp.lt.f64 	%p74, %fd144, %fd145;
	selp.f64 	%fd146, %fd145, %fd144, %p74;
	selp.f64 	%fd380, %fd144, %fd146, %p73;
	setp.ne.s32 	%p75, %r138, 0;
	@%p75 bra 	$L__BB5_54;
	shr.u32 	%r197, %r35, 2;
	and.b32  	%r198, %r197, 248;
	mov.u32 	%r199, _ZZN3cub18CUB_300001_SM_10006detail6reduce28DeviceReduceSingleTileKernelINS2_10policy_hubIdjN4cuda3__47maximumIvEEE10Policy1000EPdSB_iS8_ddNS5_3std3__410__identityEEEvT0_T1_T2_T3_T4_T6_E12temp_storage;
	add.s32 	%r200, %r199, %r198;
	st.shared.f64 	[%r200+8], %fd380;
$L__BB5_54:
	bar.sync 	0;
	setp.ne.s32 	%p76, %r35, 0;
	@%p76 bra 	$L__BB5_72;
	setp.gt.s32 	%p77, %r68, 32;
	ld.shared.f64 	%fd147, [_ZZN3cub18CUB_300001_SM_10006detail6reduce28DeviceReduceSingleTileKernelINS2_10policy_hubIdjN4cuda3__47maximumIvEEE10Policy1000EPdSB_iS8_ddNS5_3std3__410__identityEEEvT0_T1_T2_T3_T4_T6_E12temp_storage+16];
	setp.lt.f64 	%p78, %fd380, %fd147;
	selp.f64 	%fd149, %fd147, %fd380, %p78;
	selp.f64 	%fd150, %fd149, %fd380, %p77;
	setp.gt.s32 	%p79, %r68, 64;
	ld.shared.f64 	%fd152, [_ZZN3cub18CUB_300001_SM_10006detail6reduce28DeviceReduceSingleTileKernelINS2_10policy_hubIdjN4cuda3__47maximumIvEEE10Policy1000EPdSB_iS8_ddNS5_3std3__410__identityEEEvT0_T1_T2_T3_T4_T6_E12temp_storage+24];
	setp.lt.f64 	%p80, %fd150, %fd152;
	selp.f64 	%fd154, %fd152, %fd150, %p80;
	selp.f64 	%fd155, %fd154, %fd150, %p79;
	setp.gt.s32 	%p81, %r68, 96;
	ld.shared.f64 	%fd157, [_ZZN3cub18CUB_300001_SM_10006detail6reduce28DeviceReduceSingleTileKernelINS2_10policy_hubIdjN4cuda3__47maximumIvEEE10Policy1000EPdSB_iS8_ddNS5_3std3__410__identityEEEvT0_T1_T2_T3_T4_T6_E12temp_storage+32];
	setp.lt.f64 	%p82, %fd155, %fd157;
	selp.f64 	%fd159, %fd157, %fd155, %p82;
	selp.f64 	%fd160, %fd159, %fd155, %p81;
	setp.gt.s32 	%p83, %r68, 128;
	ld.shared.f64 	%fd162, [_ZZN3cub18CUB_300001_SM_10006detail6reduce28DeviceReduceSingleTileKernelINS2_10policy_hubIdjN4cuda3__47maximumIvEEE10Policy1000EPdSB_iS8_ddNS5_3std3__410__identityEEEvT0_T1_T2_T3_T4_T6_E12temp_storage+40];
	setp.lt.f64 	%p84, %fd160, %fd162;
	selp.f64 	%fd164, %fd162, %fd160, %p84;
	selp.f64 	%fd165, %fd164, %fd160, %p83;
	setp.gt.s32 	%p85, %r68, 160;
	ld.shared.f64 	%fd167, [_ZZN3cub18CUB_300001_SM_10006detail6reduce28DeviceReduceSingleTileKernelINS2_10policy_hubIdjN4cuda3__47maximumIvEEE10Policy1000EPdSB_iS8_ddNS5_3std3__410__identityEEEvT0_T1_T2_T3_T4_T6_E12temp_storage+48];
	setp.lt.f64 	%p86, %fd165, %fd167;
	selp.f64 	%fd169, %fd167, %fd165, %p86;
	selp.f64 	%fd170, %fd169, %fd165, %p85;
	setp.gt.s32 	%p87, %r68, 192;
	ld.shared.f64 	%fd172, [_ZZN3cub18CUB_300001_SM_10006detail6reduce28DeviceReduceSingleTileKernelINS2_10policy_hubIdjN4cuda3__47maximumIvEEE10Policy1000EPdSB_iS8_ddNS5_3std3__410__identityEEEvT0_T1_T2_T3_T4_T6_E12temp_storage+56];
	setp.lt.f64 	%p88, %fd170, %fd172;
	selp.f64 	%fd174, %fd172, %fd170, %p88;
	selp.f64 	%fd175, %fd174, %fd170, %p87;
	setp.gt.s32 	%p89, %r68, 224;
	ld.shared.f64 	%fd177, [_ZZN3cub18CUB_300001_SM_10006detail6reduce28DeviceReduceSingleTileKernelINS2_10policy_hubIdjN4cuda3__47maximumIvEEE10Policy1000EPdSB_iS8_ddNS5_3std3__410__identityEEEvT0_T1_T2_T3_T4_T6_E12temp_storage+64];
	setp.lt.f64 	%p90, %fd175, %fd177;
	selp.f64 	%fd179, %fd177, %fd175, %p90;
	selp.f64 	%fd380, %fd179, %fd175, %p89;
	bra.uni 	$L__BB5_72;
$L__BB5_56:
	mov.u32 	%r47, %tid.x;
	mul.wide.u32 	%rd34, %r47, 8;
	add.s64 	%rd19, %rd15, %rd34;
	// begin inline asm
	ld.global.nc.u64 %rd18, [%rd19];
	// end inline asm
	mov.b64 	%fd59, %rd18;
	add.s64 	%rd21, %rd19, 2048;
	// begin inline asm
	ld.global.nc.u64 %rd20, [%rd21];
	// end inline asm
	mov.b64 	%fd60, %rd20;
	add.s64 	%rd23, %rd19, 4096;
	// begin inline asm
	ld.global.nc.u64 %rd22, [%rd23];
	// end inline asm
	mov.b64 	%fd61, %rd22;
	add.s64 	%rd25, %rd19, 6144;
	// begin inline asm
	ld.global.nc.u64 %rd24, [%rd25];
	// end inline asm
	mov.b64 	%fd62, %rd24;
	add.s64 	%rd27, %rd19, 8192;
	// begin inline asm
	ld.global.nc.u64 %rd26, [%rd27];
	// end inline asm
	mov.b64 	%fd63, %rd26;
	add.s64 	%rd29, %rd19, 10240;
	// begin inline asm
	ld.global.nc.u64 %rd28, [%rd29];
	// end inline asm
	mov.b64 	%fd64, %rd28;
	add.s64 	%rd31, %rd19, 12288;
	// begin inline asm
	ld.global.nc.u64 %rd30, [%rd31];
	// end inline asm
	mov.b64 	%fd65, %rd30;
	add.s64 	%rd33, %rd19, 14336;
	// begin inline asm
	ld.global.nc.u64 %rd32, [%rd33];
	// end inline asm
	mov.b64 	%fd66, %rd32;
	setp.lt.f64 	%p4, %fd59, %fd60;
	selp.f64 	%fd67, %fd60, %fd59, %p4;
	setp.lt.f64 	%p5, %fd67, %fd61;
	selp.f64 	%fd68, %fd61, %fd67, %p5;
	setp.lt.f64 	%p6, %fd68, %fd62;
	selp.f64 	%fd69, %fd62, %fd68, %p6;
	setp.lt.f64 	%p7, %fd69, %fd63;
	selp.f64 	%fd70, %fd63, %fd69, %p7;
	setp.lt.f64 	%p8, %fd70, %fd64;
	selp.f64 	%fd71, %fd64, %fd70, %p8;
	setp.lt.f64 	%p9, %fd71, %fd65;
	selp.f64 	%fd72, %fd65, %fd71, %p9;
	setp.lt.f64 	%p10, %fd72, %fd66;
	selp.f64 	%fd379, %fd66, %fd72, %p10;
	setp.lt.u32 	%p11, %r68, 4096;
	mov.b32 	%r465, 2048;
	@%p11 bra 	$L__BB5_60;
	add.s32 	%r48, %r68, -2048;
	mov.b32 	%r465, 2048;
$L__BB5_58:
	mul.wide.s32 	%rd51, %r465, 8;
	add.s64 	%rd36, %rd19, %rd51;
	// begin inline asm
	ld.global.nc.u64 %rd35, [%rd36];
	// end inline asm
	mov.b64 	%fd73, %rd35;
	add.s64 	%rd38, %rd36, 2048;
	// begin inline asm
	ld.global.nc.u64 %rd37, [%rd38];
	// end inline asm
	mov.b64 	%fd74, %rd37;
	add.s64 	%rd40, %rd36, 4096;
	// begin inline asm
	ld.global.nc.u64 %rd39, [%rd40];
	// end inline asm
	mov.b64 	%fd75, %rd39;
	add.s64 	%rd42, %rd36, 6144;
	// begin inline asm
	ld.global.nc.u64 %rd41, [%rd42];
	// end inline asm
	mov.b64 	%fd76, %rd41;
	add.s64 	%rd44, %rd36, 8192;
	// begin inline asm
	ld.global.nc.u64 %rd43, [%rd44];
	// end inline asm
	mov.b64 	%fd77, %rd43;
	add.s64 	%rd46, %rd36, 10240;
	// begin inline asm
	ld.global.nc.u64 %rd45, [%rd46];
	// end inline asm
	mov.b64 	%fd78, %rd45;
	add.s64 	%rd48, %rd36, 12288;
	// begin inline asm
	ld.global.nc.u64 %rd47, [%rd48];
	// end inline asm
	mov.b64 	%fd79, %rd47;
	add.s64 	%rd50, %rd36, 14336;
	// begin inline asm
	ld.global.nc.u64 %rd49, [%rd50];
	// end inline asm
	mov.b64 	%fd80, %rd49;
	setp.lt.f64 	%p12, %fd379, %fd73;
	selp.f64 	%fd81, %fd73, %fd379, %p12;
	setp.lt.f64 	%p13, %fd81, %fd74;
	selp.f64 	%fd82, %fd74, %fd81, %p13;
	setp.lt.f64 	%p14, %fd82, %fd75;
	selp.f64 	%fd83, %fd75, %fd82, %p14;
	setp.lt.f64 	%p15, %fd83, %fd76;
	selp.f64 	%fd84, %fd76, %fd83, %p15;
	setp.lt.f64 	%p16, %fd84, %fd77;
	selp.f64 	%fd85, %fd77, %fd84, %p16;
	setp.lt.f64 	%p17, %fd85, %fd78;
	selp.f64 	%fd86, %fd78, %fd85, %p17;
	setp.lt.f64 	%p18, %fd86, %fd79;
	selp.f64 	%fd87, %fd79, %fd86, %p18;
	setp.lt.f64 	%p19, %fd87, %fd80;
	selp.f64 	%fd379, %fd80, %fd87, %p19;
	sub.s32 	%r71, %r68, %r465;
	setp.lt.s32 	%p20, %r71, 2048;
	@%p20 bra 	$L__BB5_68;
	add.s32 	%r465, %r465, 2048;
	setp.le.s32 	%p21, %r465, %r48;
	@%p21 bra 	$L__BB5_58;
$L__BB5_60:
	setp.le.s32 	%p22, %r68, %r465;
	@%p22 bra 	$L__BB5_68;
	sub.s32 	%r52, %r68, %r465;
	setp.ge.s32 	%p23, %r47, %r52;
	@%p23 bra 	$L__BB5_68;
	not.b32 	%r72, %r47;
	add.s32 	%r73, %r68, %r72;
	sub.s32 	%r53, %r73, %r465;
	and.b32  	%r74, %r53, 768;
	setp.eq.s32 	%p24, %r74, 768;
	mov.u32 	%r469, %r47;
	@%p24 bra 	$L__BB5_65;
	add.s32 	%r467, %r47, %r465;
	shr.u32 	%r75, %r53, 8;
	add.s32 	%r76, %r75, 1;
	and.b32  	%r77, %r76, 3;
	neg.s32 	%r466, %r77;
	mov.u32 	%r469, %r47;
$L__BB5_64:
	.pragma "nounroll";
	mul.wide.u32 	%rd54, %r467, 8;
	add.s64 	%rd53, %rd15, %rd54;
	// begin inline asm
	ld.global.nc.u64 %rd52, [%rd53];
	// end inline asm
	mov.b64 	%fd89, %rd52;
	setp.lt.f64 	%p25, %fd379, %fd89;
	selp.f64 	%fd379, %fd89, %fd379, %p25;
	add.s32 	%r469, %r469, 256;
	add.s32 	%r467, %r467, 256;
	add.s32 	%r466, %r466, 1;
	setp.ne.s32 	%p26, %r466, 0;
	@%p26 bra 	$L__BB5_64;
$L__BB5_65:
	setp.lt.u32 	%p27, %r53, 768;
	@%p27 bra 	$L__BB5_68;
	cvt.u64.u32 	%rd55, %r469;
	cvt.u64.u32 	%rd56, %r465;
	add.s64 	%rd57, %rd55, %rd56;
	shl.b64 	%rd58, %rd57, 3;
	add.s64 	%rd59, %rd58, %rd15;
	add.s64 	%rd205, %rd59, 4096;
	add.s32 	%r470, %r469, %r465;
$L__BB5_67:
	mul.wide.u32 	%rd68, %r470, 8;
	add.s64 	%rd61, %rd15, %rd68;
	// begin inline asm
	ld.global.nc.u64 %rd60, [%rd61];
	// end inline asm
	mov.b64 	%fd90, %rd60;
	setp.lt.f64 	%p28, %fd379, %fd90;
	selp.f64 	%fd91, %fd90, %fd379, %p28;
	add.s64 	%rd63, %rd205, -2048;
	// begin inline asm
	ld.global.nc.u64 %rd62, [%rd63];
	// end inline asm
	mov.b64 	%fd92, %rd62;
	setp.lt.f64 	%p29, %fd91, %fd92;
	selp.f64 	%fd93, %fd92, %fd91, %p29;
	// begin inline asm
	ld.global.nc.u64 %rd64, [%rd205];
	// end inline asm
	mov.b64 	%fd94, %rd64;
	setp.lt.f64 	%p30, %fd93, %fd94;
	selp.f64 	%fd95, %fd94, %fd93, %p30;
	add.s64 	%rd67, %rd205, 2048;
	// begin inline asm
	ld.global.nc.u64 %rd66, [%rd67];
	// end inline asm
	mov.b64 	%fd96, %rd66;
	setp.lt.f64 	%p31, %fd95, %fd96;
	selp.f64 	%fd379, %fd96, %fd95, %p31;
	add.s32 	%r469, %r469, 1024;
	add.s64 	%rd205, %rd205, 8192;
	add.s32 	%r470, %r470, 1024;
	setp.lt.s32 	%p32, %r469, %r52;
	@%p32 bra 	$L__BB5_67;
$L__BB5_68:
	// begin inline asm
	mov.u32 %r78, %laneid;
	// end inline asm
	mov.b64 	%rd69, %fd379;
	mov.b64 	{%r80, %r85}, %rd69;
	mov.b32 	%r86, 1;
	mov.b32 	%r127, 31;
	mov.b32 	%r128, -1;
	// begin inline asm
	shfl.sync.down.b32 %r79, %r80, %r86, %r127, %r128;
	// end inline asm
	// begin inline asm
	shfl.sync.down.b32 %r84, %r85, %r86, %r127, %r128;
	// end inline asm
	mov.b64 	%rd70, {%r79, %r84};
	mov.b64 	%fd97, %rd70;
	setp.gt.s32 	%p33, %r78, 30;
	setp.lt.f64 	%p34, %fd379, %fd97;
	selp.f64 	%fd98, %fd97, %fd379, %p34;
	selp.f64 	%fd99, %fd379, %fd98, %p33;
	mov.b64 	%rd71, %fd99;
	mov.b64 	{%r90, %r95}, %rd71;
	mov.b32 	%r96, 2;
	// begin inline asm
	shfl.sync.down.b32 %r89, %r90, %r96, %r127, %r128;
	// end inline asm
	// begin inline asm
	shfl.sync.down.b32 %r94, %r95, %r96, %r127, %r128;
	// end inline asm
	mov.b64 	%rd72, {%r89, %r94};
	mov.b64 	%fd100, %rd72;
	setp.gt.s32 	%p35, %r78, 29;
	setp.lt.f64 	%p36, %fd99, %fd100;
	selp.f64 	%fd101, %fd100, %fd99, %p36;
	selp.f64 	%fd102, %fd99, %fd101, %p35;
	mov.b64 	%rd73, %fd102;
	mov.b64 	{%r100, %r105}, %rd73;
	mov.b32 	%r106, 4;
	// begin inline asm
	shfl.sync.down.b32 %r99, %r100, %r106, %r127, %r128;
	// end inline asm
	// begin inline asm
	shfl.sync.down.b32 %r104, %r105, %r106, %r127, %r128;
	// end inline asm
	mov.b64 	%rd74, {%r99, %r104};
	mov.b64 	%fd103, %rd74;
	setp.gt.s32 	%p37, %r78, 27;
	setp.lt.f64 	%p38, %fd102, %fd103;
	selp.f64 	%fd104, %fd103, %fd102, %p38;
	selp.f64 	%fd105, %fd102, %fd104, %p37;
	mov.b64 	%rd75, %fd105;
	mov.b64 	{%r110, %r115}, %rd75;
	mov.b32 	%r116, 8;
	// begin inline asm
	shfl.sync.down.b32 %r109, %r110, %r116, %r127, %r128;
	// end inline asm
	// begin inline asm
	shfl.sync.down.b32 %r114, %r115, %r116, %r127, %r128;
	// end inline asm
	mov.b64 	%rd76, {%r109, %r114};
	mov.b64 	%fd106, %rd76;
	setp.gt.s32 	%p39, %r78, 23;
	setp.lt.f64 	%p40, %fd105, %fd106;
	selp.f64 	%fd107, %fd106, %fd105, %p40;
	selp.f64 	%fd108, %fd105, %fd107, %p39;
	mov.b64 	%rd77, %fd108;
	mov.b64 	{%r120, %r125}, %rd77;
	mov.b32 	%r126, 16;
	// begin inline asm
	shfl.sync.down.b32 %r119, %r120, %r126, %r127, %r128;
	// end inline asm
	// begin inline asm
	shfl.sync.down.b32 %r124, %r125, %r126, %r127, %r128;
	// end inline asm
	mov.b64 	%rd78, {%r119, %r124};
	mov.b64 	%fd109, %rd78;
	setp.gt.s32 	%p41, %r78, 15;
	setp.lt.f64 	%p42, %fd108, %fd109;
	selp.f64 	%fd54, %fd109, %fd108, %p42;
	selp.f64 	%fd380, %fd108, %fd54, %p41;
	setp.ne.s32 	%p43, %r78, 0;
	@%p43 bra 	$L__BB5_70;
	shr.u32 	%r129, %r47, 2;
	and.b32  	%r130, %r129, 248;
	mov.u32 	%r131, _ZZN3cub18CUB_300001_SM_10006detail6reduce28DeviceReduceSingleTileKernelINS2_10policy_hubIdjN4cuda3__47maximumIvEEE10Policy1000EPdSB_iS8_ddNS5_3std3__410__identityEEEvT0_T1_T2_T3_T4_T6_E12temp_storage;
	add.s32 	%r132, %r131, %r130;
	st.shared.f64 	[%r132+8], %fd54;
$L__BB5_70:
	bar.sync 	0;
	setp.ne.s32 	%p44, %r47, 0;
	@%p44 bra 	$L__BB5_72;
	ld.shared.f64 	%fd110, [_ZZN3cub18CUB_300001_SM_10006detail6reduce28DeviceReduceSingleTileKernelINS2_10policy_hubIdjN4cuda3__47maximumIvEEE10Policy1000EPdSB_iS8_ddNS5_3std3__410__identityEEEvT0_T1_T2_T3_T4_T6_E12temp_storage+16];
	setp.lt.f64 	%p45, %fd380, %fd110;
	selp.f64 	%fd111, %fd110, %fd380, %p45;
	ld.shared.f64 	%fd112, [_ZZN3cub18CUB_300001_SM_10006detail6reduce28DeviceReduceSingleTileKernelINS2_10policy_hubIdjN4cuda3__47maximumIvEEE10Policy1000EPdSB_iS8_ddNS5_3std3__410__identityEEEvT0_T1_T2_T3_T4_T6_E12temp_storage+24];
	setp.lt.f64 	%p46, %fd111, %fd112;
	selp.f64 	%fd113, %fd112, %fd111, %p46;
	ld.shared.f64 	%fd114, [_ZZN3cub18CUB_300001_SM_10006detail6reduce28DeviceReduceSingleTileKernelINS2_10policy_hubIdjN4cuda3__47maximumIvEEE10Policy1000EPdSB_iS8_ddNS5_3std3__410__identityEEEvT0_T1_T2_T3_T4_T6_E12temp_storage+32];
	setp.lt.f64 	%p47, %fd113, %fd114;
	selp.f64 	%fd115, %fd114, %fd113, %p47;
	ld.shared.f64 	%fd116, [_ZZN3cub18CUB_300001_SM_10006detail6reduce28DeviceReduceSingleTileKernelINS2_10policy_hubIdjN4cuda3__47maximumIvEEE10Policy1000EPdSB_iS8_ddNS5_3std3__410__identityEEEvT0_T1_T2_T3_T4_T6_E12temp_storage+40];
	setp.lt.f64 	%p48, %fd115, %fd116;
	selp.f64 	%fd117, %fd116, %fd115, %p48;
	ld.shared.f64 	%fd118, [_ZZN3cub18CUB_300001_SM_10006detail6reduce28DeviceReduceSingleTileKernelINS2_10policy_hubIdjN4cuda3__47maximumIvEEE10Policy1000EPdSB_iS8_ddNS5_3std3__410__identityEEEvT0_T1_T2_T3_T4_T6_E12temp_storage+48];
	setp.lt.f64 	%p49, %fd117, %fd118;
	selp.f64 	%fd119, %fd118, %fd117, %p49;
	ld.shared.f64 	%fd120, [_ZZN3cub18CUB_300001_SM_10006detail6reduce28DeviceReduceSingleTileKernelINS2_10policy_hubIdjN4cuda3__47maximumIvEEE10Policy1000EPdSB_iS8_ddNS5_3std3__410__identityEEEvT0_T1_T2_T3_T4_T6_E12temp_storage+56];
	setp.lt.f64 	%p50, %fd119, %fd120;
	selp.f64 	%fd121, %fd120, %fd119, %p50;
	ld.shared.f64 	%fd122, [_ZZN3cub18CUB_300001_SM_10006detail6reduce28DeviceReduceSingleTileKernelINS2_10policy_hubIdjN4cuda3__47maximumIvEEE10Policy1000EPdSB_iS8_ddNS5_3std3__410__identityEEEvT0_T1_T2_T3_T4_T6_E12temp_storage+64];
	setp.lt.f64 	%p51, %fd121, %fd122;
	selp.f64 	%fd380, %fd122, %fd121, %p51;
$L__BB5_72:
	mov.u32 	%r444, %tid.x;
	setp.ne.s32 	%p217, %r444, 0;
	@%p217 bra 	$L__BB5_74;
	setp.lt.f64 	%p218, %fd58, %fd380;
	selp.f64 	%fd353, %fd380, %fd58, %p218;
	st.global.f64 	[%rd1], %fd353;
$L__BB5_74:
	ret;

}


// ===== COMPILED SASS (sm_100) =====

	.target	sm_100

	.elftype	@"ET_EXEC"


//--------------------- .note.nv.tkinfo           --------------------------
	.section	.note.nv.tkinfo,"",@"SHT_NOTE"
	.sectionflags	@"SHF_NOTE_NV_TKINFO"
	.tkinfo
        /*0018*/ 	.word	0x00000002
        /*0030*/ 	.string	""
        /*0030*/ 	.string	"ptxas"
        /*0030*/ 	.string	"Cuda compilation tools, release 13.0, V13.0.88"
        /*0030*/ 	.string	"Build cuda_13.0.r13.0/compiler.36424714_0"
        /*0030*/ 	.string	"-arch sm_100 -m 64 "



//--------------------- .note.nv.cuinfo           --------------------------
	.section	.note.nv.cuinfo,"",@"SHT_NOTE"
	.sectionflags	@"SHF_NOTE_NV_CUINFO"
        /*0018*/ 	.short	0x0002
        /*001a*/ 	.short	0x0064
        /*001c*/ 	.short	0x0082
	.zero		2


//--------------------- .nv.info                  --------------------------
	.section	.nv.info,"",@"SHT_CUDA_INFO"
	.align	4


	//----- nvinfo : EIATTR_REGCOUNT
	.align		4
        /*0000*/ 	.byte	0x04, 0x2f
        /*0002*/ 	.short	(.L_41 - .L_40)
	.align		4
.L_40:
        /*0004*/ 	.word	index@(_Z13heat_equationPdS_i)
        /*0008*/ 	.word	0x00000010


	//----- nvinfo : EIATTR_FRAME_SIZE
	.align		4
.L_41:
        /*000c*/ 	.byte	0x04, 0x11
        /*000e*/ 	.short	(.L_43 - .L_42)
	.align		4
.L_42:
        /*0010*/ 	.word	index@(_Z13heat_equationPdS_i)
        /*0014*/ 	.word	0x00000000


	//----- nvinfo : EIATTR_REGCOUNT
	.align		4
.L_43:
        /*0018*/ 	.byte	0x04, 0x2f
        /*001a*/ 	.short	(.L_45 - .L_44)
	.align		4
.L_44:
        /*001c*/ 	.word	index@(_Z9get_errorPdS_S_)
        /*0020*/ 	.word	0x00000010


	//----- nvinfo : EIATTR_FRAME_SIZE
	.align		4
.L_45:
        /*0024*/ 	.byte	0x04, 0x11
        /*0026*/ 	.short	(.L_47 - .L_46)
	.align		4
.L_46:
        /*0028*/ 	.word	index@(_Z9get_errorPdS_S_)
        /*002c*/ 	.word	0x00000000


	//----- nvinfo : EIATTR_REGCOUNT
	.align		4
.L_47:
        /*0030*/ 	.byte	0x04, 0x2f
        /*0032*/ 	.short	(.L_49 - .L_48)
	.align		4
.L_48:
        /*0034*/ 	.word	index@(_ZN3cub18CUB_300001_SM_10006detail11EmptyKernelIvEEvv)
        /*0038*/ 	.word	0x00000004


	//----- nvinfo : EIATTR_FRAME_SIZE
	.align		4
.L_49:
        /*003c*/ 	.byte	0x04, 0x11
        /*003e*/ 	.short	(.L_51 - .L_50)
	.align		4
.L_50:
        /*0040*/ 	.word	index@(_ZN3cub18CUB_300001_SM_10006detail11EmptyKernelIvEEvv)
        /*0044*/ 	.word	0x00000000


	//----- nvinfo : EIATTR_REGCOUNT
	.align		4
.L_51:
        /*0048*/ 	.byte	0x04, 0x2f
        /*004a*/ 	.short	(.L_53 - .L_52)
	.align		4
.L_52:
        /*004c*/ 	.word	index@(_ZN3cub18CUB_300001_SM_10006detail6reduce28DeviceReduceSingleTileKernelINS2_10policy_hubIdjN4cuda3__47maximumIvEEE10Policy1000EPdSB_jS8_ddNS5_3std3__410__identityEEEvT0_T1_T2_T3_T4_T6_)
        /*0050*/ 	.word	0x0000002c


	//----- nvinfo : EIATTR_FRAME_SIZE
	.align		4
.L_53:
        /*0054*/ 	.byte	0x04, 0x11
        /*0056*/ 	.short	(.L_55 - .L_54)
	.align		4
.L_54:
        /*0058*/ 	.word	index@(_ZN3cub18CUB_300001_SM_10006detail6reduce28DeviceReduceSingleTileKernelINS2_10policy_hubIdjN4cuda3__47maximumIvEEE10Policy1000EPdSB_jS8_ddNS5_3std3__410__identityEEEvT0_T1_T2_T3_T4_T6_)
        /*005c*/ 	.word	0x00000000


	//----- nvinfo : EIATTR_REGCOUNT
	.align		4
.L_55:
        /*0060*/ 	.byte	0x04, 0x2f
        /*0062*/ 	.short	(.L_57 - .L_56)
	.align		4
.L_56:
        /*0064*/ 	.word	index@(_ZN3cub18CUB_300001_SM_10006detail6reduce18DeviceReduceKernelINS2_10policy_hubIdjN4cuda3__47maximumIvEEE10Policy1000EPdjS8_dNS5_3std3__410__identityEEEvT0_PT3_T1_NS0_13GridEvenShareISI_EET2_T4_)
        /*0068*/ 	.word	0x0000001c


	//----- nvinfo : EIATTR_FRAME_SIZE
	.align		4
.L_57:
        /*006c*/ 	.byte	0x04, 0x11
        /*006e*/ 	.short	(.L_59 - .L_58)
	.align		4
.L_58:
        /*0070*/ 	.word	index@(_ZN3cub18CUB_300001_SM_10006detail6reduce18DeviceReduceKernelINS2_10policy_hubIdjN4cuda3__47maximumIvEEE10Policy1000EPdjS8_dNS5_3std3__410__identityEEEvT0_PT3_T1_NS0_13GridEvenShareISI_EET2_T4_)
        /*0074*/ 	.word	0x00000000


	//----- nvinfo : EIATTR_REGCOUNT
	.align		4
.L_59:
        /*0078*/ 	.byte	0x04, 0x2f
        /*007a*/ 	.short	(.L_61 - .L_60)
	.align		4
.L_60:
        /*007c*/ 	.word	index@(_ZN3cub18CUB_300001_SM_10006detail6reduce28DeviceReduceSingleTileKernelINS2_10policy_hubIdjN4cuda3__47maximumIvEEE10Policy1000EPdSB_iS8_ddNS5_3std3__410__identityEEEvT0_T1_T2_T3_T4_T6_)
        /*0080*/ 	.word	0x00000030


	//----- nvinfo : EIATTR_FRAME_SIZE
	.align		4
.L_61:
        /*0084*/ 	.byte	0x04, 0x11
        /*0086*/ 	.short	(.L_63 - .L_62)
	.align		4
.L_62:
        /*0088*/ 	.word	index@(_ZN3cub18CUB_300001_SM_10006detail6reduce28DeviceReduceSingleTileKernelINS2_10policy_hubIdjN4cuda3__47maximumIvEEE10Policy1000EPdSB_iS8_ddNS5_3std3__410__identityEEEvT0_T1_T2_T3_T4_T6_)
        /*008c*/ 	.word	0x00000000


	//----- nvinfo : EIATTR_MIN_STACK_SIZE
	.align		4
.L_63:
        /*0090*/ 	.byte	0x04, 0x12
        /*0092*/ 	.short	(.L_65 - .L_64)
	.align		4
.L_64:
        /*0094*/ 	.word	index@(_ZN3cub18CUB_300001_SM_10006detail6reduce28DeviceReduceSingleTileKernelINS2_10policy_hubIdjN4cuda3__47maximumIvEEE10Policy1000EPdSB_iS8_ddNS5_3std3__410__identityEEEvT0_T1_T2_T3_T4_T6_)
        /*0098*/ 	.word	0x00000000


	//----- nvinfo : EIATTR_MIN_STACK_SIZE
	.align		4
.L_65:
        /*009c*/ 	.byte	0x04, 0x12
        /*009e*/ 	.short	(.L_67 - .L_66)
	.align		4
.L_66:
        /*00a0*/ 	.word	index@(_ZN3cub18CUB_300001_SM_10006detail6reduce18DeviceReduceKernelINS2_10policy_hubIdjN4cuda3__47maximumIvEEE10Policy1000EPdjS8_dNS5_3std3__410__identityEEEvT0_PT3_T1_NS0_13GridEvenShareISI_EET2_T4_)
        /*00a4*/ 	.word	0x00000000


	//----- nvinfo : EIATTR_MIN_STACK_SIZE
	.align		4
.L_67:
        /*00a8*/ 	.byte	0x04, 0x12
        /*00aa*/ 	.short	(.L_69 - .L_68)
	.align		4
.L_68:
        /*00ac*/ 	.word	index@(_ZN3cub18CUB_300001_SM_10006detail6reduce28DeviceReduceSingleTileKernelINS2_10policy_hubIdjN4cuda3__47maximumIvEEE10Policy1000EPdSB_jS8_ddNS5_3std3__410__identityEEEvT0_T1_T2_T3_T4_T6_)
        /*00b0*/ 	.word	0x00000000


	//----- nvinfo : EIATTR_MIN_STACK_SIZE
	.align		4
.L_69:
        /*00b4*/ 	.byte	0x04, 0x12
        /*00b6*/ 	.short	(.L_71 - .L_70)
	.align		4
.L_70:
        /*00b8*/ 	.word	index@(_ZN3cub18CUB_300001_SM_10006detail11EmptyKernelIvEEvv)
        /*00bc*/ 	.word	0x00000000


	//----- nvinfo : EIATTR_MIN_STACK_SIZE
	.align		4
.L_71:
        /*00c0*/ 	.byte	0x04, 0x12
        /*00c2*/ 	.short	(.L_73 - .L_72)
	.align		4
.L_72:
        /*00c4*/ 	.word	index@(_Z9get_errorPdS_S_)
        /*00c8*/ 	.word	0x00000000


	//----- nvinfo : EIATTR_MIN_STACK_SIZE
	.align		4
.L_73:
        /*00cc*/ 	.byte	0x04, 0x12
        /*00ce*/ 	.short	(.L_75 - .L_74)
	.align		4
.L_74:
        /*00d0*/ 	.word	index@(_Z13heat_equationPdS_i)
        /*00d4*/ 	.word	0x00000000
.L_75:


//--------------------- .nv.compat                --------------------------
	.section	.nv.compat,"",@"SHT_CUDA_COMPAT_INFO"
	.align	4
        /*0000*/ 	.byte	0x02, 0x09, 0x00, 0x00, 0x02, 0x02, 0x01, 0x00, 0x02, 0x05, 0x05, 0x00, 0x03, 0x07, 0x01, 0x01
        /*0010*/ 	.byte	0x02, 0x03, 0x00, 0x00, 0x02, 0x06, 0x01, 0x00, 0x04, 0x0b, 0x08, 0x00, 0x01, 0x00, 0x00, 0x00
        /*0020*/ 	.byte	0x00, 0x00, 0x00, 0x00


//--------------------- .nv.info._ZN3cub18CUB_300001_SM_10006detail6reduce28DeviceReduceSingleTileKernelINS2_10policy_hubIdjN4cuda3__47maximumIvEEE10Policy1000EPdSB_iS8_ddNS5_3std3__410__identityEEEvT0_T1_T2_T3_T4_T6_ --------------------------
	.section	.nv.info._ZN3cub18CUB_300001_SM_10006detail6reduce28DeviceReduceSingleTileKernelINS2_10policy_hubIdjN4cuda3__47maximumIvEEE10Policy1000EPdSB_iS8_ddNS5_3std3__410__identityEEEvT0_T1_T2_T3_T4_T6_,"",@"SHT_CUDA_INFO"
	.sectionflags	@""
	.align	4


	//----- nvinfo : EIATTR_CUDA_API_VERSION
	.align		4
        /*0000*/ 	.byte	0x04, 0x37
        /*0002*/ 	.short	(.L_77 - .L_76)
.L_76:
        /*0004*/ 	.word	0x00000082


	//----- nvinfo : EIATTR_KPARAM_INFO
	.align		4
.L_77:
        /*0008*/ 	.byte	0x04, 0x17
        /*000a*/ 	.short	(.L_79 - .L_78)
.L_78:
        /*000c*/ 	.word	0x00000000
        /*0010*/ 	.short	0x0005
        /*0012*/ 	.short	0x0020
        /*0014*/ 	.byte	0x00, 0xf0, 0x05, 0x00


	//----- nvinfo : EIATTR_KPARAM_INFO
	.align		4
.L_79:
        /*0018*/ 	.byte	0x04, 0x17
        /*001a*/ 	.short	(.L_81 - .L_80)
.L_80:
        /*001c*/ 	.word	0x00000000
        /*0020*/ 	.short	0x0004
        /*0022*/ 	.short	0x0018
        /*0024*/ 	.byte	0x00, 0xf0, 0x21, 0x00


	//----- nvinfo : EIATTR_KPARAM_INFO
	.align		4
.L_81:
        /*0028*/ 	.byte	0x04, 0x17
        /*002a*/ 	.short	(.L_83 - .L_82)
.L_82:
        /*002c*/ 	.word	0x00000000
        /*0030*/ 	.short	0x0003
        /*0032*/ 	.short	0x0014
        /*0034*/ 	.byte	0x00, 0xf0, 0x05, 0x00


	//----- nvinfo : EIATTR_KPARAM_INFO
	.align		4
.L_83:
        /*0038*/ 	.byte	0x04, 0x17
        /*003a*/ 	.short	(.L_85 - .L_84)
.L_84:
        /*003c*/ 	.word	0x00000000
        /*0040*/ 	.short	0x0002
        /*0042*/ 	.short	0x0010
        /*0044*/ 	.byte	0x00, 0xf0, 0x11, 0x00


	//----- nvinfo : EIATTR_KPARAM_INFO
	.align		4
.L_85:
        /*0048*/ 	.byte	0x04, 0x17
        /*004a*/ 	.short	(.L_87 - .L_86)
.L_86:
        /*004c*/ 	.word	0x00000000
        /*0050*/ 	.short	0x0001
        /*0052*/ 	.short	0x0008
        /*0054*/ 	.byte	0x00, 0xf5, 0x21, 0x00


	//----- nvinfo : EIATTR_KPARAM_INFO
	.align		4
.L_87:
        /*0058*/ 	.byte	0x04, 0x17
        /*005a*/ 	.short	(.L_89 - .L_88)
.L_88:
        /*005c*/ 	.word	0x00000000
        /*0060*/ 	.short	0x0000
        /*0062*/ 	.short	0x0000
        /*0064*/ 	.byte	0x00, 0xf5, 0x21, 0x00


	//----- nvinfo : EIATTR_SPARSE_MMA_MASK
	.align		4
.L_89:
        /*0068*/ 	.byte	0x03, 0x50
        /*006a*/ 	.short	0x0000


	//----- nvinfo : EIATTR_MAXREG_COUNT
	.align		4
        /*006c*/ 	.byte	0x03, 0x1b
        /*006e*/ 	.short	0x00ff


	//----- nvinfo : EIATTR_NUM_BARRIERS
	.align		4
        /*0070*/ 	.byte	0x02, 0x4c
        /*0072*/ 	.byte	0x01
	.zero		1


	//----- nvinfo : EIATTR_MERCURY_ISA_VERSION
	.align		4
        /*0074*/ 	.byte	0x03, 0x5f
        /*0076*/ 	.short	0x0101


	//----- nvinfo : EIATTR_COOP_GROUP_MASK_REGIDS
	.align		4
        /*0078*/ 	.byte	0x04, 0x29
        /*007a*/ 	.short	(.L_91 - .L_90)


	//   ....[0]....
.L_90:
        /*007c*/ 	.word	0xffffffff


	//   ....[1]....
        /*0080*/ 	.word	0xffffffff


	//   ....[2]....
        /*0084*/ 	.word	0xffffffff


	//   ....[3]....
        /*0088*/ 	.word	0xffffffff


	//   ....[4]....
        /*008c*/ 	.word	0xffffffff


	//   ....[5]....
        /*0090*/ 	.word	0xffffffff


	//   ....[6]....
        /*0094*/ 	.word	0xffffffff


	//   ....[7]....
        /*0098*/ 	.word	0xffffffff


	//   ....[8]....
        /*009c*/ 	.word	0xffffffff


	//   ....[9]....
        /*00a0*/ 	.word	0xffffffff


	//   ....[10]....
        /*00a4*/ 	.word	0xffffffff


	//   ....[11]....
        /*00a8*/ 	.word	0xffffffff


	//   ....[12]....
        /*00ac*/ 	.word	0xffffffff


	//   ....[13]....
        /*00b0*/ 	.word	0xffffffff


	//   ....[14]....
        /*00b4*/ 	.word	0xffffffff


	//   ....[15]....
        /*00b8*/ 	.word	0xffffffff


	//   ....[16]....
        /*00bc*/ 	.word	0xffffffff


	//   ....[17]....
        /*00c0*/ 	.word	0xffffffff


	//   ....[18]....
        /*00c4*/ 	.word	0xffffffff


	//   ....[19]....
        /*00c8*/ 	.word	0xffffffff


	//   ....[20]....
        /*00cc*/ 	.word	0xffffffff


	//   ....[21]....
        /*00d0*/ 	.word	0xffffffff


	//   ....[22]....
        /*00d4*/ 	.word	0xffffffff


	//   ....[23]....
        /*00d8*/ 	.word	0xffffffff


	//   ....[24]....
        /*00dc*/ 	.word	0xffffffff


	//   ....[25]....
        /*00e0*/ 	.word	0xffffffff


	//   ....[26]....
        /*00e4*/ 	.word	0xffffffff


	//   ....[27]....
        /*00e8*/ 	.word	0xffffffff


	//   ....[28]....
        /*00ec*/ 	.word	0xffffffff


	//   ....[29]....
        /*00f0*/ 	.word	0xffffffff


	//   ....[30]....
        /*00f4*/ 	.word	0xffffffff


	//   ....[31]....
        /*00f8*/ 	.word	0xffffffff


	//   ....[32]....
        /*00fc*/ 	.word	0xffffffff


	//   ....[33]....
        /*0100*/ 	.word	0xffffffff


	//   ....[34]....
        /*0104*/ 	.word	0xffffffff


	//   ....[35]....
        /*0108*/ 	.word	0xffffffff


	//   ....[36]....
        /*010c*/ 	.word	0xffffffff


	//   ....[37]....
        /*0110*/ 	.word	0xffffffff


	//   ....[38]....
        /*0114*/ 	.word	0xffffffff


	//   ....[39]....
        /*0118*/ 	.word	0xffffffff


	//   ....[40]....
        /*011c*/ 	.word	0xffffffff


	//   ....[41]....
        /*0120*/ 	.word	0xffffffff


	//   ....[42]....
        /*0124*/ 	.word	0xffffffff


	//   ....[43]....
        /*0128*/ 	.word	0xffffffff


	//   ....[44]....
        /*012c*/ 	.word	0xffffffff


	//   ....[45]....
        /*0130*/ 	.word	0xffffffff


	//   ....[46]....
        /*0134*/ 	.word	0xffffffff


	//   ....[47]....
        /*0138*/ 	.word	0xffffffff


	//   ....[48]....
        /*013c*/ 	.word	0xffffffff


	//   ....[49]....
        /*0140*/ 	.word	0xffffffff


	//   ....[50]....
        /*0144*/ 	.word	0xffffffff


	//   ....[51]....
        /*0148*/ 	.word	0xffffffff


	//   ....[52]....
        /*014c*/ 	.word	0xffffffff


	//   ....[53]....
        /*0150*/ 	.word	0xffffffff


	//   ....[54]....
        /*0154*/ 	.word	0xffffffff


	//   ....[55]....
        /*0158*/ 	.word	0xffffffff


	//   ....[56]....
        /*015c*/ 	.word	0xffffffff


	//   ....[57]....
        /*0160*/ 	.word	0xffffffff


	//   ....[58]....
        /*0164*/ 	.word	0xffffffff


	//   ....[59]....
        /*0168*/ 	.word	0xffffffff


	//----- nvinfo : EIATTR_COOP_GROUP_INSTR_OFFSETS
	.align		4
.L_91:
        /*016c*/ 	.byte	0x04, 0x28
        /*016e*/ 	.short	(.L_93 - .L_92)


	//   ....[0]....
.L_92:
        /*0170*/ 	.word	0x00000d30


	//   ....[1]....
        /*0174*/ 	.word	0x00000d40


	//   ....[2]....
        /*0178*/ 	.word	0x00000dd0


	//   ....[3]....
        /*017c*/ 	.word	0x00000e10


	//   ....[4]....
        /*0180*/ 	.word	0x00000e80


	//   ....[5]....
        /*0184*/ 	.word	0x00000ea0


	//   ....[6]....
        /*0188*/ 	.word	0x00000ef0


	//   ....[7]....
        /*018c*/ 	.word	0x00000f10


	//   ....[8]....
        /*0190*/ 	.word	0x00000f60


	//   ....[9]....
        /*0194*/ 	.word	0x00000f80


	//   ....[10]....
        /*0198*/ 	.word	0x00001280


	//   ....[11]....
        /*019c*/ 	.word	0x00001290


	//   ....[12]....
        /*01a0*/ 	.word	0x00001320


	//   ....[13]....
        /*01a4*/ 	.word	0x00001350


	//   ....[14]....
        /*01a8*/ 	.word	0x000013b0


	//   ....[15]....
        /*01ac*/ 	.word	0x000013e0


	//   ....[16]....
        /*01b0*/ 	.word	0x00001440


	//   ....[17]....
        /*01b4*/ 	.word	0x00001480


	//   ....[18]....
        /*01b8*/ 	.word	0x000014f0


	//   ....[19]....
        /*01bc*/ 	.word	0x00001530


	//   ....[20]....
        /*01c0*/ 	.word	0x00002960


	//   ....[21]....
        /*01c4*/ 	.word	0x00002970


	//   ....[22]....
        /*01c8*/ 	.word	0x00002a00


	//   ....[23]....
        /*01cc*/ 	.word	0x00002a30


	//   ....[24]....
        /*01d0*/ 	.word	0x00002aa0


	//   ....[25]....
        /*01d4*/ 	.word	0x00002ac0


	//   ....[26]....
        /*01d8*/ 	.word	0x00002b20


	//   ....[27]....
        /*01dc*/ 	.word	0x00002b30


	//   ....[28]....
        /*01e0*/ 	.word	0x00002b80


	//   ....[29]....
        /*01e4*/ 	.word	0x00002b90


	//   ....[30]....
        /*01e8*/ 	.word	0x00003a20


	//   ....[31]....
        /*01ec*/ 	.word	0x00003a30


	//   ....[32]....
        /*01f0*/ 	.word	0x00003ac0


	//   ....[33]....
        /*01f4*/ 	.word	0x00003b00


	//   ....[34]....
        /*01f8*/ 	.word	0x00003b80


	//   ....[35]....
        /*01fc*/ 	.word	0x00003bc0


	//   ....[36]....
        /*0200*/ 	.word	0x00003c20


	//   ....[37]....
        /*0204*/ 	.word	0x00003c50


	//   ....[38]....
        /*0208*/ 	.word	0x00003ca0


	//   ....[39]....
        /*020c*/ 	.word	0x00003cd0


	//   ....[40]....
        /*0210*/ 	.word	0x00003fb0


	//   ....[41]....
        /*0214*/ 	.word	0x00003fc0


	//   ....[42]....
        /*0218*/ 	.word	0x00004050


	//   ....[43]....
        /*021c*/ 	.word	0x00004080


	//   ....[44]....
        /*0220*/ 	.word	0x000040d0


	//   ....[45]....
        /*0224*/ 	.word	0x00004100


	//   ....[46]....
        /*0228*/ 	.word	0x00004170


	//   ....[47]....
        /*022c*/ 	.word	0x000041b0


	//   ....[48]....
        /*0230*/ 	.word	0x00004220


	//   ....[49]....
        /*0234*/ 	.word	0x00004250


	//   ....[50]....
        /*0238*/ 	.word	0x00005700


	//   ....[51]....
        /*023c*/ 	.word	0x00005710


	//   ....[52]....
        /*0240*/ 	.word	0x000057a0


	//   ....[53]....
        /*0244*/ 	.word	0x000057e0


	//   ....[54]....
        /*0248*/ 	.word	0x00005860


	//   ....[55]....
        /*024c*/ 	.word	0x000058a0


	//   ....[56]....
        /*0250*/ 	.word	0x00005900


	//   ....[57]....
        /*0254*/ 	.word	0x00005930


	//   ....[58]....
        /*0258*/ 	.word	0x00005980


	//   ....[59]....
        /*025c*/ 	.word	0x000059b0


	//----- nvinfo : EIATTR_VRC_CTA_INIT_COUNT
	.align		4
.L_93:
        /*0260*/ 	.byte	0x02, 0x4a
	.zero		1
	.zero		1


	//----- nvinfo : EIATTR_EXIT_INSTR_OFFSETS
	.align		4
        /*0264*/ 	.byte	0x04, 0x1c
        /*0266*/ 	.short	(.L_95 - .L_94)


	//   ....[0]....
.L_94:
        /*0268*/ 	.word	0x00000080


	//   ....[1]....
        /*026c*/ 	.word	0x000000c0


	//   ....[2]....
        /*0270*/ 	.word	0x00005c20


	//   ....[3]....
        /*0274*/ 	.word	0x00005ca0


	//----- nvinfo : EIATTR_MAX_THREADS
	.align		4
.L_95:
        /*0278*/ 	.byte	0x04, 0x05
        /*027a*/ 	.short	(.L_97 - .L_96)
.L_96:
        /*027c*/ 	.word	0x00000100
        /*0280*/ 	.word	0x00000001
        /*0284*/ 	.word	0x00000001


	//----- nvinfo : EIATTR_CRS_STACK_SIZE
	.align		4
.L_97:
        /*0288*/ 	.byte	0x04, 0x1e
        /*028a*/ 	.short	(.L_99 - .L_98)
.L_98:
        /*028c*/ 	.word	0x00000000


	//----- nvinfo : EIATTR_CBANK_PARAM_SIZE
	.align		4
.L_99:
        /*0290*/ 	.byte	0x03, 0x19
        /*0292*/ 	.short	0x0021


	//----- nvinfo : EIATTR_PARAM_CBANK
	.align		4
        /*0294*/ 	.byte	0x04, 0x0a
        /*0296*/ 	.short	(.L_101 - .L_100)
	.align		4
.L_100:
        /*0298*/ 	.word	index@(.nv.constant0._ZN3cub18CUB_300001_SM_10006detail6reduce28DeviceReduceSingleTileKernelINS2_10policy_hubIdjN4cuda3__47maximumIvEEE10Policy1000EPdSB_iS8_ddNS5_3std3__410__identityEEEvT0_T1_T2_T3_T4_T6_)
        /*029c*/ 	.short	0x0380
        /*029e*/ 	.short	0x0021


	//----- nvinfo : EIATTR_SW_WAR
	.align		4
.L_101:
        /*02a0*/ 	.byte	0x04, 0x36
        /*02a2*/ 	.short	(.L_103 - .L_102)
.L_102:
        /*02a4*/ 	.word	0x00000008
.L_103:


//--------------------- .nv.info._ZN3cub18CUB_300001_SM_10006detail6reduce18DeviceReduceKernelINS2_10policy_hubIdjN4cuda3__47maximumIvEEE10Policy1000EPdjS8_dNS5_3std3__410__identityEEEvT0_PT3_T1_NS0_13GridEvenShareISI_EET2_T4_ --------------------------
	.section	.nv.info._ZN3cub18CUB_300001_SM_10006detail6reduce18DeviceReduceKernelINS2_10policy_hubIdjN4cuda3__47maximumIvEEE10Policy1000EPdjS8_dNS5_3std3__410__identityEEEvT0_PT3_T1_NS0_13GridEvenShareISI_EET2_T4_,"",@"SHT_CUDA_INFO"
	.sectionflags	@""
	.align	4


	//----- nvinfo : EIATTR_CUDA_API_VERSION
	.align		4
        /*0000*/ 	.byte	0x04, 0x37
        /*0002*/ 	.short	(.L_105 - .L_104)
.L_104:
        /*0004*/ 	.word	0x00000082


	//----- nvinfo : EIATTR_KPARAM_INFO
	.align		4
.L_105:
        /*0008*/ 	.byte	0x04, 0x17
        /*000a*/ 	.short	(.L_107 - .L_106)
.L_106:
        /*000c*/ 	.word	0x00000000
        /*0010*/ 	.short	0x0005
        /*0012*/ 	.short	0x003d
        /*0014*/ 	.byte	0x00, 0xf0, 0x05, 0x00


	//----- nvinfo : EIATTR_KPARAM_INFO
	.align		4
.L_107:
        /*0018*/ 	.byte	0x04, 0x17
        /*001a*/ 	.short	(.L_109 - .L_108)
.L_108:
        /*001c*/ 	.word	0x00000000
        /*0020*/ 	.short	0x0004
        /*0022*/ 	.short	0x003c
        /*0024*/ 	.byte	0x00, 0xf0, 0x05, 0x00


	//----- nvinfo : EIATTR_KPARAM_INFO
	.align		4
.L_109:
        /*0028*/ 	.byte	0x04, 0x17
        /*002a*/ 	.short	(.L_111 - .L_110)
.L_110:
        /*002c*/ 	.word	0x00000000
        /*0030*/ 	.short	0x0003
        /*0032*/ 	.short	0x0014
        /*0034*/ 	.byte	0x00, 0xf0, 0xa1, 0x00


	//----- nvinfo : EIATTR_KPARAM_INFO
	.align		4
.L_111:
        /*0038*/ 	.byte	0x04, 0x17
        /*003a*/ 	.short	(.L_113 - .L_112)
.L_112:
        /*003c*/ 	.word	0x00000000
        /*0040*/ 	.short	0x0002
        /*0042*/ 	.short	0x0010
        /*0044*/ 	.byte	0x00, 0xf0, 0x11, 0x00


	//----- nvinfo : EIATTR_KPARAM_INFO
	.align		4
.L_113:
        /*0048*/ 	.byte	0x04, 0x17
        /*004a*/ 	.short	(.L_115 - .L_114)
.L_114:
        /*004c*/ 	.word	0x00000000
        /*0050*/ 	.short	0x0001
        /*0052*/ 	.short	0x0008
        /*0054*/ 	.byte	0x00, 0xf5, 0x21, 0x00


	//----- nvinfo : EIATTR_KPARAM_INFO
	.align		4
.L_115:
        /*0058*/ 	.byte	0x04, 0x17
        /*005a*/ 	.short	(.L_117 - .L_116)
.L_116:
        /*005c*/ 	.word	0x00000000
        /*0060*/ 	.short	0x0000
        /*0062*/ 	.short	0x0000
        /*0064*/ 	.byte	0x00, 0xf5, 0x21, 0x00


	//----- nvinfo : EIATTR_SPARSE_MMA_MASK
	.align		4
.L_117:
        /*0068*/ 	.byte	0x03, 0x50
        /*006a*/ 	.short	0x0000


	//----- nvinfo : EIATTR_MAXREG_COUNT
	.align		4
        /*006c*/ 	.byte	0x03, 0x1b
        /*006e*/ 	.short	0x00ff


	//----- nvinfo : EIATTR_NUM_BARRIERS
	.align		4
        /*0070*/ 	.byte	0x02, 0x4c
        /*0072*/ 	.byte	0x01
	.zero		1


	//----- nvinfo : EIATTR_MERCURY_ISA_VERSION
	.align		4
        /*0074*/ 	.byte	0x03, 0x5f
        /*0076*/ 	.short	0x0101


	//----- nvinfo : EIATTR_COOP_GROUP_MASK_REGIDS
	.align		4
        /*0078*/ 	.byte	0x04, 0x29
        /*007a*/ 	.short	(.L_119 - .L_118)


	//   ....[0]....
.L_118:
        /*007c*/ 	.word	0xffffffff


	//   ....[1]....
        /*0080*/ 	.word	0xffffffff


	//   ....[2]....
        /*0084*/ 	.word	0xffffffff


	//   ....[3]....
        /*0088*/ 	.word	0xffffffff


	//   ....[4]....
        /*008c*/ 	.word	0xffffffff


	//   ....[5]....
        /*0090*/ 	.word	0xffffffff


	//   ....[6]....
        /*0094*/ 	.word	0xffffffff


	//   ....[7]....
        /*0098*/ 	.word	0xffffffff


	//   ....[8]....
        /*009c*/ 	.word	0xffffffff


	//   ....[9]....
        /*00a0*/ 	.word	0xffffffff


	//   ....[10]....
        /*00a4*/ 	.word	0xffffffff


	//   ....[11]....
        /*00a8*/ 	.word	0xffffffff


	//   ....[12]....
        /*00ac*/ 	.word	0xffffffff


	//   ....[13]....
        /*00b0*/ 	.word	0xffffffff


	//   ....[14]....
        /*00b4*/ 	.word	0xffffffff


	//   ....[15]....
        /*00b8*/ 	.word	0xffffffff


	//   ....[16]....
        /*00bc*/ 	.word	0xffffffff


	//   ....[17]....
        /*00c0*/ 	.word	0xffffffff


	//   ....[18]....
        /*00c4*/ 	.word	0xffffffff


	//   ....[19]....
        /*00c8*/ 	.word	0xffffffff


	//   ....[20]....
        /*00cc*/ 	.word	0xffffffff


	//   ....[21]....
        /*00d0*/ 	.word	0xffffffff


	//   ....[22]....
        /*00d4*/ 	.word	0xffffffff


	//   ....[23]....
        /*00d8*/ 	.word	0xffffffff


	//   ....[24]....
        /*00dc*/ 	.word	0xffffffff


	//   ....[25]....
        /*00e0*/ 	.word	0xffffffff


	//   ....[26]....
        /*00e4*/ 	.word	0xffffffff


	//   ....[27]....
        /*00e8*/ 	.word	0xffffffff


	//   ....[28]....
        /*00ec*/ 	.word	0xffffffff


	//   ....[29]....
        /*00f0*/ 	.word	0xffffffff


	//   ....[30]....
        /*00f4*/ 	.word	0xffffffff


	//   ....[31]....
        /*00f8*/ 	.word	0xffffffff


	//   ....[32]....
        /*00fc*/ 	.word	0xffffffff


	//   ....[33]....
        /*0100*/ 	.word	0xffffffff


	//   ....[34]....
        /*0104*/ 	.word	0xffffffff


	//   ....[35]....
        /*0108*/ 	.word	0xffffffff


	//   ....[36]....
        /*010c*/ 	.word	0xffffffff


	//   ....[37]....
        /*0110*/ 	.word	0xffffffff


	//   ....[38]....
        /*0114*/ 	.word	0xffffffff


	//   ....[39]....
        /*0118*/ 	.word	0xffffffff


	//   ....[40]....
        /*011c*/ 	.word	0xffffffff


	//   ....[41]....
        /*0120*/ 	.word	0xffffffff


	//   ....[42]....
        /*0124*/ 	.word	0xffffffff


	//   ....[43]....
        /*0128*/ 	.word	0xffffffff


	//   ....[44]....
        /*012c*/ 	.word	0xffffffff


	//   ....[45]....
        /*0130*/ 	.word	0xffffffff


	//   ....[46]....
        /*0134*/ 	.word	0xffffffff


	//   ....[47]....
        /*0138*/ 	.word	0xffffffff


	//   ....[48]....
        /*013c*/ 	.word	0xffffffff


	//   ....[49]....
        /*0140*/ 	.word	0xffffffff


	//   ....[50]....
        /*0144*/ 	.word	0xffffffff


	//   ....[51]....
        /*0148*/ 	.word	0xffffffff


	//   ....[52]....
        /*014c*/ 	.word	0xffffffff


	//   ....[53]....
        /*0150*/ 	.word	0xffffffff


	//   ....[54]....
        /*0154*/ 	.word	0xffffffff


	//   ....[55]....
        /*0158*/ 	.word	0xffffffff


	//   ....[56]....
        /*015c*/ 	.word	0xffffffff


	//   ....[57]....
        /*0160*/ 	.word	0xffffffff


	//   ....[58]....
        /*0164*/ 	.word	0xffffffff


	//   ....[59]....
        /*0168*/ 	.word	0xffffffff


	//----- nvinfo : EIATTR_COOP_GROUP_INSTR_OFFSETS
	.align		4
.L_119:
        /*016c*/ 	.byte	0x04, 0x28
        /*016e*/ 	.short	(.L_121 - .L_120)


	//   ....[0]....
.L_120:
        /*0170*/ 	.word	0x000005c0


	//   ....[1]....
        /*0174*/ 	.word	0x000005d0


	//   ....[2]....
        /*0178*/ 	.word	0x00000660


	//   ....[3]....
        /*017c*/ 	.word	0x00000670


	//   ....[4]....
        /*0180*/ 	.word	0x000006d0


	//   ....[5]....
        /*0184*/ 	.word	0x00000700


	//   ....[6]....
        /*0188*/ 	.word	0x00000780


	//   ....[7]....
        /*018c*/ 	.word	0x00000790


	//   ....[8]....
        /*0190*/ 	.word	0x000007e0


	//   ....[9]....
        /*0194*/ 	.word	0x000007f0


	//   ....[10]....
        /*0198*/ 	.word	0x00000ad0


	//   ....[11]....
        /*019c*/ 	.word	0x00000ae0


	//   ....[12]....
        /*01a0*/ 	.word	0x00000b70


	//   ....[13]....
        /*01a4*/ 	.word	0x00000b90


	//   ....[14]....
        /*01a8*/ 	.word	0x00000bf0


	//   ....[15]....
        /*01ac*/ 	.word	0x00000c10


	//   ....[16]....
        /*01b0*/ 	.word	0x00000c70


	//   ....[17]....
        /*01b4*/ 	.word	0x00000ca0


	//   ....[18]....
        /*01b8*/ 	.word	0x00000d20


	//   ....[19]....
        /*01bc*/ 	.word	0x00000d40


	//   ....[20]....
        /*01c0*/ 	.word	0x00001b60


	//   ....[21]....
        /*01c4*/ 	.word	0x00001b70


	//   ....[22]....
        /*01c8*/ 	.word	0x00001c00


	//   ....[23]....
        /*01cc*/ 	.word	0x00001c30


	//   ....[24]....
        /*01d0*/ 	.word	0x00001ca0


	//   ....[25]....
        /*01d4*/ 	.word	0x00001cc0


	//   ....[26]....
        /*01d8*/ 	.word	0x00001d20


	//   ....[27]....
        /*01dc*/ 	.word	0x00001d30


	//   ....[28]....
        /*01e0*/ 	.word	0x00001d80


	//   ....[29]....
        /*01e4*/ 	.word	0x00001d90


	//   ....[30]....
        /*01e8*/ 	.word	0x00002530


	//   ....[31]....
        /*01ec*/ 	.word	0x00002540


	//   ....[32]....
        /*01f0*/ 	.word	0x000025d0


	//   ....[33]....
        /*01f4*/ 	.word	0x000025e0


	//   ....[34]....
        /*01f8*/ 	.word	0x00002640


	//   ....[35]....
        /*01fc*/ 	.word	0x00002670


	//   ....[36]....
        /*0200*/ 	.word	0x000026f0


	//   ....[37]....
        /*0204*/ 	.word	0x00002700


	//   ....[38]....
        /*0208*/ 	.word	0x00002750


	//   ....[39]....
        /*020c*/ 	.word	0x00002760


	//   ....[40]....
        /*0210*/ 	.word	0x00002a60


	//   ....[41]....
        /*0214*/ 	.word	0x00002a70


	//   ....[42]....
        /*0218*/ 	.word	0x00002b00


	//   ....[43]....
        /*021c*/ 	.word	0x00002b20


	//   ....[44]....
        /*0220*/ 	.word	0x00002b80


	//   ....[45]....
        /*0224*/ 	.word	0x00002ba0


	//   ....[46]....
        /*0228*/ 	.word	0x00002c00


	//   ....[47]....
        /*022c*/ 	.word	0x00002c40


	//   ....[48]....
        /*0230*/ 	.word	0x00002cc0


	//   ....[49]....
        /*0234*/ 	.word	0x00002ce0


	//   ....[50]....
        /*0238*/ 	.word	0x00003b40


	//   ....[51]....
        /*023c*/ 	.word	0x00003b50


	//   ....[52]....
        /*0240*/ 	.word	0x00003be0


	//   ....[53]....
        /*0244*/ 	.word	0x00003bf0


	//   ....[54]....
        /*0248*/ 	.word	0x00003c50


	//   ....[55]....
        /*024c*/ 	.word	0x00003c80


	//   ....[56]....
        /*0250*/ 	.word	0x00003d00


	//   ....[57]....
        /*0254*/ 	.word	0x00003d10


	//   ....[58]....
        /*0258*/ 	.word	0x00003d60


	//   ....[59]....
        /*025c*/ 	.word	0x00003d70


	//----- nvinfo : EIATTR_VRC_CTA_INIT_COUNT
	.align		4
.L_121:
        /*0260*/ 	.byte	0x02, 0x4a
	.zero		1
	.zero		1


	//----- nvinfo : EIATTR_EXIT_INSTR_OFFSETS
	.align		4
        /*0264*/ 	.byte	0x04, 0x1c
        /*0266*/ 	.short	(.L_123 - .L_122)


	//   ....[0]....
.L_122:
        /*0268*/ 	.word	0x00003fe0


	//   ....[1]....
        /*026c*/ 	.word	0x00004040


	//----- nvinfo : EIATTR_MAX_THREADS
	.align		4
.L_123:
        /*0270*/ 	.byte	0x04, 0x05
        /*0272*/ 	.short	(.L_125 - .L_124)
.L_124:
        /*0274*/ 	.word	0x00000100
        /*0278*/ 	.word	0x00000001
        /*027c*/ 	.word	0x00000001


	//----- nvinfo : EIATTR_CRS_STACK_SIZE
	.align		4
.L_125:
        /*0280*/ 	.byte	0x04, 0x1e
        /*0282*/ 	.short	(.L_127 - .L_126)
.L_126:
        /*0284*/ 	.word	0x00000000


	//----- nvinfo : EIATTR_CBANK_PARAM_SIZE
	.align		4
.L_127:
        /*0288*/ 	.byte	0x03, 0x19
        /*028a*/ 	.short	0x003e


	//----- nvinfo : EIATTR_PARAM_CBANK
	.align		4
        /*028c*/ 	.byte	0x04, 0x0a
        /*028e*/ 	.short	(.L_129 - .L_128)
	.align		4
.L_128:
        /*0290*/ 	.word	index@(.nv.constant0._ZN3cub18CUB_300001_SM_10006detail6reduce18DeviceReduceKernelINS2_10policy_hubIdjN4cuda3__47maximumIvEEE10Policy1000EPdjS8_dNS5_3std3__410__identityEEEvT0_PT3_T1_NS0_13GridEvenShareISI_EET2_T4_)
        /*0294*/ 	.short	0x0380
        /*0296*/ 	.short	0x003e


	//----- nvinfo : EIATTR_SW_WAR
	.align		4
.L_129:
        /*0298*/ 	.byte	0x04, 0x36
        /*029a*/ 	.short	(.L_131 - .L_130)
.L_130:
        /*029c*/ 	.word	0x00000008
.L_131:


//--------------------- .nv.info._ZN3cub18CUB_300001_SM_10006detail6reduce28DeviceReduceSingleTileKernelINS2_10policy_hubIdjN4cuda3__47maximumIvEEE10Policy1000EPdSB_jS8_ddNS5_3std3__410__identityEEEvT0_T1_T2_T3_T4_T6_ --------------------------
	.section	.nv.info._ZN3cub18CUB_300001_SM_10006detail6reduce28DeviceReduceSingleTileKernelINS2_10policy_hubIdjN4cuda3__47maximumIvEEE10Policy1000EPdSB_jS8_ddNS5_3std3__410__identityEEEvT0_T1_T2_T3_T4_T6_,"",@"SHT_CUDA_INFO"
	.sectionflags	@""
	.align	4


	//----- nvinfo : EIATTR_CUDA_API_VERSION
	.align		4
        /*0000*/ 	.byte	0x04, 0x37
        /*0002*/ 	.short	(.L_133 - .L_132)
.L_132:
        /*0004*/ 	.word	0x00000082


	//----- nvinfo : EIATTR_KPARAM_INFO
	.align		4
.L_133:
        /*0008*/ 	.byte	0x04, 0x17
        /*000a*/ 	.short	(.L_135 - .L_134)
.L_134:
        /*000c*/ 	.word	0x00000000
        /*0010*/ 	.short	0x0005
        /*0012*/ 	.short	0x0020
        /*0014*/ 	.byte	0x00, 0xf0, 0x05, 0x00


	//----- nvinfo : EIATTR_KPARAM_INFO
	.align		4
.L_135:
        /*0018*/ 	.byte	0x04, 0x17
        /*001a*/ 	.short	(.L_137 - .L_136)
.L_136:
        /*001c*/ 	.word	0x00000000
        /*0020*/ 	.short	0x0004
        /*0022*/ 	.short	0x0018
        /*0024*/ 	.byte	0x00, 0xf0, 0x21, 0x00


	//----- nvinfo : EIATTR_KPARAM_INFO
	.align		4
.L_137:
        /*0028*/ 	.byte	0x04, 0x17
        /*002a*/ 	.short	(.L_139 - .L_138)
.L_138:
        /*002c*/ 	.word	0x00000000
        /*0030*/ 	.short	0x0003
        /*0032*/ 	.short	0x0014
        /*0034*/ 	.byte	0x00, 0xf0, 0x05, 0x00


	//----- nvinfo : EIATTR_KPARAM_INFO
	.align		4
.L_139:
        /*0038*/ 	.byte	0x04, 0x17
        /*003a*/ 	.short	(.L_141 - .L_140)
.L_140:
        /*003c*/ 	.word	0x00000000
        /*0040*/ 	.short	0x0002
        /*0042*/ 	.short	0x0010
        /*0044*/ 	.byte	0x00, 0xf0, 0x11, 0x00


	//----- nvinfo : EIATTR_KPARAM_INFO
	.align		4
.L_141:
        /*0048*/ 	.byte	0x04, 0x17
        /*004a*/ 	.short	(.L_143 - .L_142)
.L_142:
        /*004c*/ 	.word	0x00000000
        /*0050*/ 	.short	0x0001
        /*0052*/ 	.short	0x0008
        /*0054*/ 	.byte	0x00, 0xf5, 0x21, 0x00


	//----- nvinfo : EIATTR_KPARAM_INFO
	.align		4
.L_143:
        /*0058*/ 	.byte	0x04, 0x17
        /*005a*/ 	.short	(.L_145 - .L_144)
.L_144:
        /*005c*/ 	.word	0x00000000
        /*0060*/ 	.short	0x0000
        /*0062*/ 	.short	0x0000
        /*0064*/ 	.byte	0x00, 0xf5, 0x21, 0x00


	//----- nvinfo : EIATTR_SPARSE_MMA_MASK
	.align		4
.L_145:
        /*0068*/ 	.byte	0x03, 0x50
        /*006a*/ 	.short	0x0000


	//----- nvinfo : EIATTR_MAXREG_COUNT
	.align		4
        /*006c*/ 	.byte	0x03, 0x1b
        /*006e*/ 	.short	0x00ff


	//----- nvinfo : EIATTR_NUM_BARRIERS
	.align		4
        /*0070*/ 	.byte	0x02, 0x4c
        /*0072*/ 	.byte	0x01
	.zero		1


	//----- nvinfo : EIATTR_MERCURY_ISA_VERSION
	.align		4
        /*0074*/ 	.byte	0x03, 0x5f
        /*0076*/ 	.short	0x0101


	//----- nvinfo : EIATTR_COOP_GROUP_MASK_REGIDS
	.align		4
        /*0078*/ 	.byte	0x04, 0x29
        /*007a*/ 	.short	(.L_147 - .L_146)


	//   ....[0]....
.L_146:
        /*007c*/ 	.word	0xffffffff


	//   ....[1]....
        /*0080*/ 	.word	0xffffffff


	//   ....[2]....
        /*0084*/ 	.word	0xffffffff


	//   ....[3]....
        /*0088*/ 	.word	0xffffffff


	//   ....[4]....
        /*008c*/ 	.word	0xffffffff


	//   ....[5]....
        /*0090*/ 	.word	0xffffffff


	//   ....[6]....
        /*0094*/ 	.word	0xffffffff


	//   ....[7]....
        /*0098*/ 	.word	0xffffffff


	//   ....[8]....
        /*009c*/ 	.word	0xffffffff


	//   ....[9]....
        /*00a0*/ 	.word	0xffffffff


	//   ....[10]....
        /*00a4*/ 	.word	0xffffffff


	//   ....[11]....
        /*00a8*/ 	.word	0xffffffff


	//   ....[12]....
        /*00ac*/ 	.word	0xffffffff


	//   ....[13]....
        /*00b0*/ 	.word	0xffffffff


	//   ....[14]....
        /*00b4*/ 	.word	0xffffffff


	//   ....[15]....
        /*00b8*/ 	.word	0xffffffff


	//   ....[16]....
        /*00bc*/ 	.word	0xffffffff


	//   ....[17]....
        /*00c0*/ 	.word	0xffffffff


	//   ....[18]....
        /*00c4*/ 	.word	0xffffffff


	//   ....[19]....
        /*00c8*/ 	.word	0xffffffff


	//   ....[20]....
        /*00cc*/ 	.word	0xffffffff


	//   ....[21]....
        /*00d0*/ 	.word	0xffffffff


	//   ....[22]....
        /*00d4*/ 	.word	0xffffffff


	//   ....[23]....
        /*00d8*/ 	.word	0xffffffff


	//   ....[24]....
        /*00dc*/ 	.word	0xffffffff


	//   ....[25]....
        /*00e0*/ 	.word	0xffffffff


	//   ....[26]....
        /*00e4*/ 	.word	0xffffffff


	//   ....[27]....
        /*00e8*/ 	.word	0xffffffff


	//   ....[28]....
        /*00ec*/ 	.word	0xffffffff


	//   ....[29]....
        /*00f0*/ 	.word	0xffffffff


	//   ....[30]....
        /*00f4*/ 	.word	0xffffffff


	//   ....[31]....
        /*00f8*/ 	.word	0xffffffff


	//   ....[32]....
        /*00fc*/ 	.word	0xffffffff


	//   ....[33]....
        /*0100*/ 	.word	0xffffffff


	//   ....[34]....
        /*0104*/ 	.word	0xffffffff


	//   ....[35]....
        /*0108*/ 	.word	0xffffffff


	//   ....[36]....
        /*010c*/ 	.word	0xffffffff


	//   ....[37]....
        /*0110*/ 	.word	0xffffffff


	//   ....[38]....
        /*0114*/ 	.word	0xffffffff


	//   ....[39]....
        /*0118*/ 	.word	0xffffffff


	//   ....[40]....
        /*011c*/ 	.word	0xffffffff


	//   ....[41]....
        /*0120*/ 	.word	0xffffffff


	//   ....[42]....
        /*0124*/ 	.word	0xffffffff


	//   ....[43]....
        /*0128*/ 	.word	0xffffffff


	//   ....[44]....
        /*012c*/ 	.word	0xffffffff


	//   ....[45]....
        /*0130*/ 	.word	0xffffffff


	//   ....[46]....
        /*0134*/ 	.word	0xffffffff


	//   ....[47]....
        /*0138*/ 	.word	0xffffffff


	//   ....[48]....
        /*013c*/ 	.word	0xffffffff


	//   ....[49]....
        /*0140*/ 	.word	0xffffffff


	//   ....[50]....
        /*0144*/ 	.word	0xffffffff


	//   ....[51]....
        /*0148*/ 	.word	0xffffffff


	//   ....[52]....
        /*014c*/ 	.word	0xffffffff


	//   ....[53]....
        /*0150*/ 	.word	0xffffffff


	//   ....[54]....
        /*0154*/ 	.word	0xffffffff


	//   ....[55]....
        /*0158*/ 	.word	0xffffffff


	//   ....[56]....
        /*015c*/ 	.word	0xffffffff


	//   ....[57]....
        /*0160*/ 	.word	0xffffffff


	//   ....[58]....
        /*0164*/ 	.word	0xffffffff


	//   ....[59]....
        /*0168*/ 	.word	0xffffffff


	//----- nvinfo : EIATTR_COOP_GROUP_INSTR_OFFSETS
	.align		4
.L_147:
        /*016c*/ 	.byte	0x04, 0x28
        /*016e*/ 	.short	(.L_149 - .L_148)


	//   ....[0]....
.L_148:
        /*0170*/ 	.word	0x00000cb0


	//   ....[1]....
        /*0174*/ 	.word	0x00000cc0


	//   ....[2]....
        /*0178*/ 	.word	0x00000d50


	//   ....[3]....
        /*017c*/ 	.word	0x00000d90


	//   ....[4]....
        /*0180*/ 	.word	0x00000e10


	//   ....[5]....
        /*0184*/ 	.word	0x00000e40


	//   ....[6]....
        /*0188*/ 	.word	0x00000e90


	//   ....[7]....
        /*018c*/ 	.word	0x00000ec0


	//   ....[8]....
        /*0190*/ 	.word	0x00000f10


	//   ....[9]....
        /*0194*/ 	.word	0x00000f40


	//   ....[10]....
        /*0198*/ 	.word	0x00001240


	//   ....[11]....
        /*019c*/ 	.word	0x00001250


	//   ....[12]....
        /*01a0*/ 	.word	0x000012e0


	//   ....[13]....
        /*01a4*/ 	.word	0x00001310


	//   ....[14]....
        /*01a8*/ 	.word	0x00001370


	//   ....[15]....
        /*01ac*/ 	.word	0x000013a0


	//   ....[16]....
        /*01b0*/ 	.word	0x00001400


	//   ....[17]....
        /*01b4*/ 	.word	0x00001440


	//   ....[18]....
        /*01b8*/ 	.word	0x000014b0


	//   ....[19]....
        /*01bc*/ 	.word	0x000014f0


	//   ....[20]....
        /*01c0*/ 	.word	0x00002180


	//   ....[21]....
        /*01c4*/ 	.word	0x00002190


	//   ....[22]....
        /*01c8*/ 	.word	0x00002220


	//   ....[23]....
        /*01cc*/ 	.word	0x00002250


	//   ....[24]....
        /*01d0*/ 	.word	0x000022c0


	//   ....[25]....
        /*01d4*/ 	.word	0x000022e0


	//   ....[26]....
        /*01d8*/ 	.word	0x00002340


	//   ....[27]....
        /*01dc*/ 	.word	0x00002350


	//   ....[28]....
        /*01e0*/ 	.word	0x000023a0


	//   ....[29]....
        /*01e4*/ 	.word	0x000023b0


	//   ....[30]....
        /*01e8*/ 	.word	0x000031c0


	//   ....[31]....
        /*01ec*/ 	.word	0x000031d0


	//   ....[32]....
        /*01f0*/ 	.word	0x00003260


	//   ....[33]....
        /*01f4*/ 	.word	0x000032a0


	//   ....[34]....
        /*01f8*/ 	.word	0x00003320


	//   ....[35]....
        /*01fc*/ 	.word	0x00003360


	//   ....[36]....
        /*0200*/ 	.word	0x000033c0


	//   ....[37]....
        /*0204*/ 	.word	0x000033f0


	//   ....[38]....
        /*0208*/ 	.word	0x00003440


	//   ....[39]....
        /*020c*/ 	.word	0x00003470


	//   ....[40]....
        /*0210*/ 	.word	0x00003750


	//   ....[41]....
        /*0214*/ 	.word	0x00003760


	//   ....[42]....
        /*0218*/ 	.word	0x000037f0


	//   ....[43]....
        /*021c*/ 	.word	0x00003820


	//   ....[44]....
        /*0220*/ 	.word	0x00003870


	//   ....[45]....
        /*0224*/ 	.word	0x000038a0


	//   ....[46]....
        /*0228*/ 	.word	0x00003910


	//   ....[47]....
        /*022c*/ 	.word	0x00003950


	//   ....[48]....
        /*0230*/ 	.word	0x000039c0


	//   ....[49]....
        /*0234*/ 	.word	0x000039f0


	//   ....[50]....
        /*0238*/ 	.word	0x00004730


	//   ....[51]....
        /*023c*/ 	.word	0x00004740


	//   ....[52]....
        /*0240*/ 	.word	0x000047d0


	//   ....[53]....
        /*0244*/ 	.word	0x00004800


	//   ....[54]....
        /*0248*/ 	.word	0x00004870


	//   ....[55]....
        /*024c*/ 	.word	0x00004890


	//   ....[56]....
        /*0250*/ 	.word	0x000048f0


	//   ....[57]....
        /*0254*/ 	.word	0x00004900


	//   ....[58]....
        /*0258*/ 	.word	0x00004950


	//   ....[59]....
        /*025c*/ 	.word	0x00004960


	//----- nvinfo : EIATTR_VRC_CTA_INIT_COUNT
	.align		4
.L_149:
        /*0260*/ 	.byte	0x02, 0x4a
	.zero		1
	.zero		1


	//----- nvinfo : EIATTR_EXIT_INSTR_OFFSETS
	.align		4
        /*0264*/ 	.byte	0x04, 0x1c
        /*0266*/ 	.short	(.L_151 - .L_150)


	//   ....[0]....
.L_150:
        /*0268*/ 	.word	0x00000080


	//   ....[1]....
        /*026c*/ 	.word	0x000000c0


	//   ....[2]....
        /*0270*/ 	.word	0x00004bd0


	//   ....[3]....
        /*0274*/ 	.word	0x00004c50


	//----- nvinfo : EIATTR_MAX_THREADS
	.align		4
.L_151:
        /*0278*/ 	.byte	0x04, 0x05
        /*027a*/ 	.short	(.L_153 - .L_152)
.L_152:
        /*027c*/ 	.word	0x00000100
        /*0280*/ 	.word	0x00000001
        /*0284*/ 	.word	0x00000001


	//----- nvinfo : EIATTR_CRS_STACK_SIZE
	.align		4
.L_153:
        /*0288*/ 	.byte	0x04, 0x1e
        /*028a*/ 	.short	(.L_155 - .L_154)
.L_154:
        /*028c*/ 	.word	0x00000000


	//----- nvinfo : EIATTR_CBANK_PARAM_SIZE
	.align		4
.L_155:
        /*0290*/ 	.byte	0x03, 0x19
        /*0292*/ 	.short	0x0021


	//----- nvinfo : EIATTR_PARAM_CBANK
	.align		4
        /*0294*/ 	.byte	0x04, 0x0a
        /*0296*/ 	.short	(.L_157 - .L_156)
	.align		4
.L_156:
        /*0298*/ 	.word	index@(.nv.constant0._ZN3cub18CUB_300001_SM_10006detail6reduce28DeviceReduceSingleTileKernelINS2_10policy_hubIdjN4cuda3__47maximumIvEEE10Policy1000EPdSB_jS8_ddNS5_3std3__410__identityEEEvT0_T1_T2_T3_T4_T6_)
        /*029c*/ 	.short	0x0380
        /*029e*/ 	.short	0x0021


	//----- nvinfo : EIATTR_SW_WAR
	.align		4
.L_157:
        /*02a0*/ 	.byte	0x04, 0x36
        /*02a2*/ 	.short	(.L_159 - .L_158)
.L_158:
        /*02a4*/ 	.word	0x00000008
.L_159:


//--------------------- .nv.info._ZN3cub18CUB_300001_SM_10006detail11EmptyKernelIvEEvv --------------------------
	.section	.nv.info._ZN3cub18CUB_300001_SM_10006detail11EmptyKernelIvEEvv,"",@"SHT_CUDA_INFO"
	.sectionflags	@""
	.align	4


	//----- nvinfo : EIATTR_CUDA_API_VERSION
	.align		4
        /*0000*/ 	.byte	0x04, 0x37
        /*0002*/ 	.short	(.L_161 - .L_160)
.L_160:
        /*0004*/ 	.word	0x00000082


	//----- nvinfo : EIATTR_SPARSE_MMA_MASK
	.align		4
.L_161:
        /*0008*/ 	.byte	0x03, 0x50
        /*000a*/ 	.short	0x0000


	//----- nvinfo : EIATTR_MAXREG_COUNT
	.align		4
        /*000c*/ 	.byte	0x03, 0x1b
        /*000e*/ 	.short	0x00ff


	//----- nvinfo : EIATTR_MERCURY_ISA_VERSION
	.align		4
        /*0010*/ 	.byte	0x03, 0x5f
        /*0012*/ 	.short	0x0101


	//----- nvinfo : EIATTR_VRC_CTA_INIT_COUNT
	.align		4
        /*0014*/ 	.byte	0x02, 0x4a
	.zero		1
	.zero		1


	//----- nvinfo : EIATTR_EXIT_INSTR_OFFSETS
	.align		4
        /*0018*/ 	.byte	0x04, 0x1c
        /*001a*/ 	.short	(.L_163 - .L_162)


	//   ....[0]....
.L_162:
        /*001c*/ 	.word	0x00000010


	//----- nvinfo : EIATTR_SW_WAR
	.align		4
.L_163:
        /*0020*/ 	.byte	0x04, 0x36
        /*0022*/ 	.short	(.L_165 - .L_164)
.L_164:
        /*0024*/ 	.word	0x00000008
.L_165:


//--------------------- .nv.info._Z9get_errorPdS_S_ --------------------------
	.section	.nv.info._Z9get_errorPdS_S_,"",@"SHT_CUDA_INFO"
	.sectionflags	@""
	.align	4


	//----- nvinfo : EIATTR_CUDA_API_VERSION
	.align		4
        /*0000*/ 	.byte	0x04, 0x37
        /*0002*/ 	.short	(.L_167 - .L_166)
.L_166:
        /*0004*/ 	.word	0x00000082


	//----- nvinfo : EIATTR_KPARAM_INFO
	.align		4
.L_167:
        /*0008*/ 	.byte	0x04, 0x17
        /*000a*/ 	.short	(.L_169 - .L_168)
.L_168:
        /*000c*/ 	.word	0x00000000
        /*0010*/ 	.short	0x0002
        /*0012*/ 	.short	0x0010
        /*0014*/ 	.byte	0x00, 0xf5, 0x21, 0x00


	//----- nvinfo : EIATTR_KPARAM_INFO
	.align		4
.L_169:
        /*0018*/ 	.byte	0x04, 0x17
        /*001a*/ 	.short	(.L_171 - .L_170)
.L_170:
        /*001c*/ 	.word	0x00000000
        /*0020*/ 	.short	0x0001
        /*0022*/ 	.short	0x0008
        /*0024*/ 	.byte	0x00, 0xf5, 0x21, 0x00


	//----- nvinfo : EIATTR_KPARAM_INFO
	.align		4
.L_171:
        /*0028*/ 	.byte	0x04, 0x17
        /*002a*/ 	.short	(.L_173 - .L_172)
.L_172:
        /*002c*/ 	.word	0x00000000
        /*0030*/ 	.short	0x0000
        /*0032*/ 	.short	0x0000
        /*0034*/ 	.byte	0x00, 0xf5, 0x21, 0x00


	//----- nvinfo : EIATTR_SPARSE_MMA_MASK
	.align		4
.L_173:
        /*0038*/ 	.byte	0x03, 0x50
        /*003a*/ 	.short	0x0000


	//----- nvinfo : EIATTR_MAXREG_COUNT
	.align		4
        /*003c*/ 	.byte	0x03, 0x1b
        /*003e*/ 	.short	0x00ff


	//----- nvinfo : EIATTR_MERCURY_ISA_VERSION
	.align		4
        /*0040*/ 	.byte	0x03, 0x5f
        /*0042*/ 	.short	0x0101


	//----- nvinfo : EIATTR_VRC_CTA_INIT_COUNT
	.align		4
        /*0044*/ 	.byte	0x02, 0x4a
	.zero		1
	.zero		1


	//----- nvinfo : EIATTR_EXIT_INSTR_OFFSETS
	.align		4
        /*0048*/ 	.byte	0x04, 0x1c
        /*004a*/ 	.short	(.L_175 - .L_174)


	//   ....[0]....
.L_174:
        /*004c*/ 	.word	0x00000060


	//   ....[1]....
        /*0050*/ 	.word	0x00000130


	//----- nvinfo : EIATTR_CBANK_PARAM_SIZE
	.align		4
.L_175:
        /*0054*/ 	.byte	0x03, 0x19
        /*0056*/ 	.short	0x0018


	//----- nvinfo : EIATTR_PARAM_CBANK
	.align		4
        /*0058*/ 	.byte	0x04, 0x0a
        /*005a*/ 	.short	(.L_177 - .L_176)
	.align		4
.L_176:
        /*005c*/ 	.word	index@(.nv.constant0._Z9get_errorPdS_S_)
        /*0060*/ 	.short	0x0380
        /*0062*/ 	.short	0x0018


	//----- nvinfo : EIATTR_SW_WAR
	.align		4
.L_177:
        /*0064*/ 	.byte	0x04, 0x36
        /*0066*/ 	.short	(.L_179 - .L_178)
.L_178:
        /*0068*/ 	.word	0x00000008
.L_179:


//--------------------- .nv.info._Z13heat_equationPdS_i --------------------------
	.section	.nv.info._Z13heat_equationPdS_i,"",@"SHT_CUDA_INFO"
	.sectionflags	@""
	.align	4


	//----- nvinfo : EIATTR_CUDA_API_VERSION
	.align		4
        /*0000*/ 	.byte	0x04, 0x37
        /*0002*/ 	.short	(.L_181 - .L_180)
.L_180:
        /*0004*/ 	.word	0x00000082


	//----- nvinfo : EIATTR_KPARAM_INFO
	.align		4
.L_181:
        /*0008*/ 	.byte	0x04, 0x17
        /*000a*/ 	.short	(.L_183 - .L_182)
.L_182:
        /*000c*/ 	.word	0x00000000
        /*0010*/ 	.short	0x0002
        /*0012*/ 	.short	0x0010
        /*0014*/ 	.byte	0x00, 0xf0, 0x11, 0x00


	//----- nvinfo : EIATTR_KPARAM_INFO
	.align		4
.L_183:
        /*0018*/ 	.byte	0x04, 0x17
        /*001a*/ 	.short	(.L_185 - .L_184)
.L_184:
        /*001c*/ 	.word	0x00000000
        /*0020*/ 	.short	0x0001
        /*0022*/ 	.short	0x0008
        /*0024*/ 	.byte	0x00, 0xf5, 0x21, 0x00


	//----- nvinfo : EIATTR_KPARAM_INFO
	.align		4
.L_185:
        /*0028*/ 	.byte	0x04, 0x17
        /*002a*/ 	.short	(.L_187 - .L_186)
.L_186:
        /*002c*/ 	.word	0x00000000
        /*0030*/ 	.short	0x0000
        /*0032*/ 	.short	0x0000
        /*0034*/ 	.byte	0x00, 0xf5, 0x21, 0x00


	//----- nvinfo : EIATTR_SPARSE_MMA_MASK
	.align		4
.L_187:
        /*0038*/ 	.byte	0x03, 0x50
        /*003a*/ 	.short	0x0000


	//----- nvinfo : EIATTR_MAXREG_COUNT
	.align		4
        /*003c*/ 	.byte	0x03, 0x1b
        /*003e*/ 	.short	0x00ff


	//----- nvinfo : EIATTR_MERCURY_ISA_VERSION
	.align		4
        /*0040*/ 	.byte	0x03, 0x5f
        /*0042*/ 	.short	0x0101


	//----- nvinfo : EIATTR_VRC_CTA_INIT_COUNT
	.align		4
        /*0044*/ 	.byte	0x02, 0x4a
	.zero		1
	.zero		1


	//----- nvinfo : EIATTR_EXIT_INSTR_OFFSETS
	.align		4
        /*0048*/ 	.byte	0x04, 0x1c
        /*004a*/ 	.short	(.L_189 - .L_188)


	//   ....[0]....
.L_188:
        /*004c*/ 	.word	0x00000050


	//   ....[1]....
        /*0050*/ 	.word	0x00000250


	//----- nvinfo : EIATTR_CBANK_PARAM_SIZE
	.align		4
.L_189:
        /*0054*/ 	.byte	0x03, 0x19
        /*0056*/ 	.short	0x0014


	//----- nvinfo : EIATTR_PARAM_CBANK
	.align		4
        /*0058*/ 	.byte	0x04, 0x0a
        /*005a*/ 	.short	(.L_191 - .L_190)
	.align		4
.L_190:
        /*005c*/ 	.word	index@(.nv.constant0._Z13heat_equationPdS_i)
        /*0060*/ 	.short	0x0380
        /*0062*/ 	.short	0x0014


	//----- nvinfo : EIATTR_SW_WAR
	.align		4
.L_191:
        /*0064*/ 	.byte	0x04, 0x36
        /*0066*/ 	.short	(.L_193 - .L_192)
.L_192:
        /*0068*/ 	.word	0x00000008
.L_193:


//--------------------- .nv.callgraph             --------------------------
	.section	.nv.callgraph,"",@"SHT_CUDA_CALLGRAPH"
	.align	4
	.sectionentsize	8
	.align		4
        /*0000*/ 	.word	0x00000000
	.align		4
        /*0004*/ 	.word	0xffffffff
	.align		4
        /*0008*/ 	.word	0x00000000
	.align		4
        /*000c*/ 	.word	0xfffffffe
	.align		4
        /*0010*/ 	.word	0x00000000
	.align		4
        /*0014*/ 	.word	0xfffffffd
	.align		4
        /*0018*/ 	.word	0x00000000
	.align		4
        /*001c*/ 	.word	0xfffffffc


//--------------------- .nv.constant4             --------------------------
	.section	.nv.constant4,"a",@progbits
	.align	8
	.align		8
.nv.constant4:
        /*0000*/ 	.dword	_ZN34_INTERNAL_1c5217f5_4_k_cu_a6db74d44cuda3std3__45__cpo5beginE
	.align		8
        /*0008*/ 	.dword	_ZN34_INTERNAL_1c5217f5_4_k_cu_a6db74d44cuda3std3__45__cpo3endE
	.align		8
        /*0010*/ 	.dword	_ZN34_INTERNAL_1c5217f5_4_k_cu_a6db74d44cuda3std3__45__cpo6cbeginE
	.align		8
        /*0018*/ 	.dword	_ZN34_INTERNAL_1c5217f5_4_k_cu_a6db74d44cuda3std3__45__cpo4cendE
	.align		8
        /*0020*/ 	.dword	_ZN34_INTERNAL_1c5217f5_4_k_cu_a6db74d44cuda3std3__45__cpo6rbeginE
	.align		8
        /*0028*/ 	.dword	_ZN34_INTERNAL_1c5217f5_4_k_cu_a6db74d44cuda3std3__45__cpo4rendE
	.align		8
        /*0030*/ 	.dword	_ZN34_INTERNAL_1c5217f5_4_k_cu_a6db74d44cuda3std3__45__cpo7crbeginE
	.align		8
        /*0038*/ 	.dword	_ZN34_INTERNAL_1c5217f5_4_k_cu_a6db74d44cuda3std3__45__cpo5crendE
	.align		8
        /*0040*/ 	.dword	_ZN34_INTERNAL_1c5217f5_4_k_cu_a6db74d44cuda3std3__436_GLOBAL__N__1c5217f5_4_k_cu_a6db74d46ignoreE
	.align		8
        /*0048*/ 	.dword	_ZN34_INTERNAL_1c5217f5_4_k_cu_a6db74d44cuda3std3__419piecewise_constructE
	.align		8
        /*0050*/ 	.dword	_ZN34_INTERNAL_1c5217f5_4_k_cu_a6db74d44cuda3std3__48in_placeE
	.align		8
        /*0058*/ 	.dword	_ZN34_INTERNAL_1c5217f5_4_k_cu_a6db74d44cuda3std3__420unreachable_sentinelE
	.align		8
        /*0060*/ 	.dword	_ZN34_INTERNAL_1c5217f5_4_k_cu_a6db74d44cuda3std3__47nulloptE
	.align		8
        /*0068*/ 	.dword	_ZN34_INTERNAL_1c5217f5_4_k_cu_a6db74d44cuda3std3__48unexpectE
	.align		8
        /*0070*/ 	.dword	_ZN34_INTERNAL_1c5217f5_4_k_cu_a6db74d44cuda3std6ranges3__45__cpo4swapE
	.align		8
        /*0078*/ 	.dword	_ZN34_INTERNAL_1c5217f5_4_k_cu_a6db74d44cuda3std6ranges3__45__cpo9iter_moveE
	.align		8
        /*0080*/ 	.dword	_ZN34_INTERNAL_1c5217f5_4_k_cu_a6db74d44cuda3std6ranges3__45__cpo5beginE
	.align		8
        /*0088*/ 	.dword	_ZN34_INTERNAL_1c5217f5_4_k_cu_a6db74d44cuda3std6ranges3__45__cpo3endE
	.align		8
        /*0090*/ 	.dword	_ZN34_INTERNAL_1c5217f5_4_k_cu_a6db74d44cuda3std6ranges3__45__cpo6cbeginE
	.align		8
        /*0098*/ 	.dword	_ZN34_INTERNAL_1c5217f5_4_k_cu_a6db74d44cuda3std6ranges3__45__cpo4cendE
	.align		8
        /*00a0*/ 	.dword	_ZN34_INTERNAL_1c5217f5_4_k_cu_a6db74d44cuda3std6ranges3__45__cpo7advanceE
	.align		8
        /*00a8*/ 	.dword	_ZN34_INTERNAL_1c5217f5_4_k_cu_a6db74d44cuda3std6ranges3__45__cpo9iter_swapE
	.align		8
        /*00b0*/ 	.dword	_ZN34_INTERNAL_1c5217f5_4_k_cu_a6db74d44cuda3std6ranges3__45__cpo4nextE
	.align		8
        /*00b8*/ 	.dword	_ZN34_INTERNAL_1c5217f5_4_k_cu_a6db74d44cuda3std6ranges3__45__cpo4prevE
	.align		8
        /*00c0*/ 	.dword	_ZN34_INTERNAL_1c5217f5_4_k_cu_a6db74d44cuda3std6ranges3__45__cpo4dataE
	.align		8
        /*00c8*/ 	.dword	_ZN34_INTERNAL_1c5217f5_4_k_cu_a6db74d44cuda3std6ranges3__45__cpo5cdataE
	.align		8
        /*00d0*/ 	.dword	_ZN34_INTERNAL_1c5217f5_4_k_cu_a6db74d44cuda3std6ranges3__45__cpo4sizeE
	.align		8
        /*00d8*/ 	.dword	_ZN34_INTERNAL_1c5217f5_4_k_cu_a6db74d44cuda3std6ranges3__45__cpo5ssizeE
	.align		8
        /*00e0*/ 	.dword	_ZN34_INTERNAL_1c5217f5_4_k_cu_a6db74d44cuda3std6ranges3__45__cpo8distanceE
	.align		8
        /*00e8*/ 	.dword	_ZN34_INTERNAL_1c5217f5_4_k_cu_a6db74d46thrust24THRUST_300001_SM_1000_NS6system6detail10sequential3seqE
	.align		8
        /*00f0*/ 	.dword	_ZN34_INTERNAL_1c5217f5_4_k_cu_a6db74d46thrust24THRUST_300001_SM_1000_NS12placeholders2_1E
	.align		8
        /*00f8*/ 	.dword	_ZN34_INTERNAL_1c5217f5_4_k_cu_a6db74d46thrust24THRUST_300001_SM_1000_NS12placeholders2_2E
	.align		8
        /*0100*/ 	.dword	_ZN34_INTERNAL_1c5217f5_4_k_cu_a6db74d46thrust24THRUST_300001_SM_1000_NS12placeholders2_3E
	.align		8
        /*0108*/ 	.dword	_ZN34_INTERNAL_1c5217f5_4_k_cu_a6db74d46thrust24THRUST_300001_SM_1000_NS12placeholders2_4E
	.align		8
        /*0110*/ 	.dword	_ZN34_INTERNAL_1c5217f5_4_k_cu_a6db74d46thrust24THRUST_300001_SM_1000_NS12placeholders2_5E
	.align		8
        /*0118*/ 	.dword	_ZN34_INTERNAL_1c5217f5_4_k_cu_a6db74d46thrust24THRUST_300001_SM_1000_NS12placeholders2_6E
	.align		8
        /*0120*/ 	.dword	_ZN34_INTERNAL_1c5217f5_4_k_cu_a6db74d46thrust24THRUST_300001_SM_1000_NS12placeholders2_7E
	.align		8
        /*0128*/ 	.dword	_ZN34_INTERNAL_1c5217f5_4_k_cu_a6db74d46thrust24THRUST_300001_SM_1000_NS12placeholders2_8E
	.align		8
        /*0130*/ 	.dword	_ZN34_INTERNAL_1c5217f5_4_k_cu_a6db74d46thrust24THRUST_300001_SM_1000_NS12placeholders2_9E
	.align		8
        /*0138*/ 	.dword	_ZN34_INTERNAL_1c5217f5_4_k_cu_a6db74d46thrust24THRUST_300001_SM_1000_NS12placeholders3_10E


//--------------------- .text._ZN3cub18CUB_300001_SM_10006detail6reduce28DeviceReduceSingleTileKernelINS2_10policy_hubIdjN4cuda3__47maximumIvEEE10Policy1000EPdSB_iS8_ddNS5_3std3__410__identityEEEvT0_T1_T2_T3_T4_T6_ --------------------------
	.section	.text._ZN3cub18CUB_300001_SM_10006detail6reduce28DeviceReduceSingleTileKernelINS2_10policy_hubIdjN4cuda3__47maximumIvEEE10Policy1000EPdSB_iS8_ddNS5_3std3__410__identityEEEvT0_T1_T2_T3_T4_T6_,"ax",@progbits
	.align	128
        .global         _ZN3cub18CUB_300001_SM_10006detail6reduce28DeviceReduceSingleTileKernelINS2_10policy_hubIdjN4cuda3__47maximumIvEEE10Policy1000EPdSB_iS8_ddNS5_3std3__410__identityEEEvT0_T1_T2_T3_T4_T6_
        .type           _ZN3cub18CUB_300001_SM_10006detail6reduce28DeviceReduceSingleTileKernelINS2_10policy_hubIdjN4cuda3__47maximumIvEEE10Policy1000EPdSB_iS8_ddNS5_3std3__410__identityEEEvT0_T1_T2_T3_T4_T6_,@function
        .size           _ZN3cub18CUB_300001_SM_10006detail6reduce28DeviceReduceSingleTileKernelINS2_10policy_hubIdjN4cuda3__47maximumIvEEE10Policy1000EPdSB_iS8_ddNS5_3std3__410__identityEEEvT0_T1_T2_T3_T4_T6_,(.L_x_149 - _ZN3cub18CUB_300001_SM_10006detail6reduce28DeviceReduceSingleTileKernelINS2_10policy_hubIdjN4cuda3__47maximumIvEEE10Policy1000EPdSB_iS8_ddNS5_3std3__410__identityEEEvT0_T1_T2_T3_T4_T6_)
        .other          _ZN3cub18CUB_300001_SM_10006detail6reduce28DeviceReduceSingleTileKernelINS2_10policy_hubIdjN4cuda3__47maximumIvEEE10Policy1000EPdSB_iS8_ddNS5_3std3__410__identityEEEvT0_T1_T2_T3_T4_T6_,@"STO_CUDA_ENTRY STV_DEFAULT"
_ZN3cub18CUB_300001_SM_10006detail6reduce28DeviceReduceSingleTileKernelINS2_10policy_hubIdjN4cuda3__47maximumIvEEE10Policy1000EPdSB_iS8_ddNS5_3std3__410__identityEEEvT0_T1_T2_T3_T4_T6_:
.text._ZN3cub18CUB_300001_SM_10006detail6reduce28DeviceReduceSingleTileKernelINS2_10policy_hubIdjN4cuda3__47maximumIvEEE10Policy1000EPdSB_iS8_ddNS5_3std3__410__identityEEEvT0_T1_T2_T3_T4_T6_:
[----:B------:R-:W-:Y:S01]  /*0000*/  LDC R1, c[0x0][0x37c] ;  /* 0x0000df00ff017b82 */ /* 0x000fe20000000800 */
[----:B------:R-:W0:Y:S01]  /*0010*/  LDCU UR4, c[0x0][0x390] ;  /* 0x00007200ff0477ac */ /* 0x000e220008000800 */
[----:B------:R-:W1:Y:S01]  /*0020*/  LDCU.64 UR6, c[0x0][0x358] ;  /* 0x00006b00ff0677ac */ /* 0x000e620008000a00 */
[----:B0-----:R-:W-:-:S05]  /*0030*/  IMAD.U32 R4, RZ, RZ, UR4 ;  /* 0x00000004ff047e24 */ /* 0x001fca000f8e00ff */
[----:B------:R-:W-:-:S13]  /*0040*/  ISETP.NE.AND P0, PT, R4, RZ, PT ;  /* 0x000000ff0400720c */ /* 0x000fda0003f05270 */
[----:B-1----:R-:W-:Y:S05]  /*0050*/  @P0 BRA `(.L_x_0) ;  /* 0x00000000001c0947 */ /* 0x002fea0003800000 */
[----:B------:R-:W0:Y:S02]  /*0060*/  S2R R0, SR_TID.X ;  /* 0x0000000000007919 */ /* 0x000e240000002100 */
[----:B0-----:R-:W-:-:S13]  /*0070*/  ISETP.NE.AND P0, PT, R0, RZ, PT ;  /* 0x000000ff0000720c */ /* 0x001fda0003f05270 */
[----:B------:R-:W-:Y:S05]  /*0080*/  @P0 EXIT ;  /* 0x000000000000094d */ /* 0x000fea0003800000 */
[----:B------:R-:W0:Y:S08]  /*0090*/  LDC.64 R2, c[0x0][0x388] ;  /* 0x0000e200ff027b82 */ /* 0x000e300000000a00 */
[----:B------:R-:W0:Y:S02]  /*00a0*/  LDC.64 R4, c[0x0][0x398] ;  /* 0x0000e600ff047b82 */ /* 0x000e240000000a00 */
[----:B0-----:R-:W-:Y:S01]  /*00b0*/  STG.E.64 desc[UR6][R2.64], R4 ;  /* 0x0000000402007986 */ /* 0x001fe2000c101b06 */
[----:B------:R-:W-:Y:S05]  /*00c0*/  EXIT ;  /* 0x000000000000794d */ /* 0x000fea0003800000 */
.L_x_0:
[----:B------:R-:W0:Y:S01]  /*00d0*/  LDCU UR4, c[0x0][0x380] ;  /* 0x00007000ff0477ac */ /* 0x000e220008000800 */
[----:B------:R-:W-:Y:S01]  /*00e0*/  BSSY.RECONVERGENT B0, `(.L_x_1) ;  /* 0x00005b3000007945 */ /* 0x000fe20003800200 */
[----:B0-----:R-:W-:-:S09]  /*00f0*/  ULOP3.LUT UP0, URZ, UR4, 0x1f, URZ, 0xc0, !UPT ;  /* 0x0000001f04ff7892 */ /* 0x001fd2000f80c0ff */
[----:B------:R-:W-:Y:S05]  /*0100*/  BRA.U UP0, `(.L_x_2) ;  /* 0x0000002d003c7547 */ /* 0x000fea000b800000 */
[----:B------:R-:W-:-:S13]  /*0110*/  ISETP.GT.AND P0, PT, R4, 0x7ff, PT ;  /* 0x000007ff0400780c */ /* 0x000fda0003f04270 */
[----:B------:R-:W-:Y:S05]  /*0120*/  @P0 BRA `(.L_x_3) ;  /* 0x0000001400e80947 */ /* 0x000fea0003800000 */
[----:B------:R-:W0:Y:S01]  /*0130*/  S2R R3, SR_TID.X ;  /* 0x0000000000037919 */ /* 0x000e220000002100 */
[----:B------:R-:W-:Y:S01]  /*0140*/  BSSY.RECONVERGENT B1, `(.L_x_4) ;  /* 0x0000009000017945 */ /* 0x000fe20003800200 */
[----:B------:R-:W-:Y:S02]  /*0150*/  CS2R R6, SRZ ;  /* 0x0000000000067805 */ /* 0x000fe4000001ff00 */
[----:B0-----:R-:W-:Y:S01]  /*0160*/  ISETP.GE.AND P0, PT, R3, R4, PT ;  /* 0x000000040300720c */ /* 0x001fe20003f06270 */
[----:B------:R-:W-:-:S12]  /*0170*/  IMAD.MOV.U32 R5, RZ, RZ, R3 ;  /* 0x000000ffff057224 */ /* 0x000fd800078e0003 */
[----:B------:R-:W-:Y:S05]  /*0180*/  @P0 BRA `(.L_x_5) ;  /* 0x0000000000100947 */ /* 0x000fea0003800000 */
[----:B------:R-:W0:Y:S02]  /*0190*/  LDC.64 R6, c[0x0][0x380] ;  /* 0x0000e000ff067b82 */ /* 0x000e240000000a00 */
[----:B0-----:R-:W-:-:S06]  /*01a0*/  IMAD.WIDE.U32 R6, R3, 0x8, R6 ;  /* 0x0000000803067825 */ /* 0x001fcc00078e0006 */
[----:B------:R-:W5:Y:S01]  /*01b0*/  LDG.E.64.CONSTANT R6, desc[UR6][R6.64] ;  /* 0x0000000606067981 */ /* 0x000f62000c1e9b00 */
[----:B------:R-:W-:-:S07]  /*01c0*/  VIADD R5, R3, 0x100 ;  /* 0x0000010003057836 */ /* 0x000fce0000000000 */
.L_x_5:
[----:B------:R-:W-:Y:S05]  /*01d0*/  BSYNC.RECONVERGENT B1 ;  /* 0x0000000000017941 */ /* 0x000fea0003800200 */
.L_x_4:
[----:B------:R-:W-:Y:S01]  /*01e0*/  ISETP.GE.AND P0, PT, R5, R4, PT ;  /* 0x000000040500720c */ /* 0x000fe20003f06270 */
[----:B------:R-:W-:-:S12]  /*01f0*/  BSSY.RECONVERGENT B1, `(.L_x_6) ;  /* 0x00000b0000017945 */ /* 0x000fd80003800200 */
[----:B------:R-:W-:Y:S05]  /*0200*/  @P0 BRA `(.L_x_7) ;  /* 0x0000000800b80947 */ /* 0x000fea0003800000 */
[----:B------:R-:W-:Y:S01]  /*0210*/  LOP3.LUT R9, RZ, R5, RZ, 0x33, !PT ;  /* 0x00000005ff097212 */ /* 0x000fe200078e33ff */
[----:B------:R-:W-:Y:S04]  /*0220*/  BSSY.RECONVERGENT B2, `(.L_x_8) ;  /* 0x0000019000027945 */ /* 0x000fe80003800200 */
[----:B------:R-:W-:-:S05]  /*0230*/  IMAD.IADD R0, R9, 0x1, R4 ;  /* 0x0000000109007824 */ /* 0x000fca00078e0204 */
[C---:B------:R-:W-:Y:S02]  /*0240*/  LOP3.LUT R2, R0.reuse, 0x300, RZ, 0xc0, !PT ;  /* 0x0000030000027812 */ /* 0x040fe400078ec0ff */
[----:B------:R-:W-:Y:S02]  /*0250*/  ISETP.GE.U32.AND P0, PT, R0, 0x300, PT ;  /* 0x000003000000780c */ /* 0x000fe40003f06070 */
[----:B------:R-:W-:-:S13]  /*0260*/  ISETP.NE.AND P1, PT, R2, 0x300, PT ;  /* 0x000003000200780c */ /* 0x000fda0003f25270 */
[----:B------:R-:W-:Y:S05]  /*0270*/  @!P1 BRA `(.L_x_9) ;  /* 0x00000000004c9947 */ /* 0x000fea0003800000 */
[----:B------:R-:W0:Y:S01]  /*0280*/  LDC.64 R8, c[0x0][0x380] ;  /* 0x0000e000ff087b82 */ /* 0x000e220000000a00 */
[----:B------:R-:W-:-:S04]  /*0290*/  LEA.HI R0, R0, 0x1, RZ, 0x18 ;  /* 0x0000000100007811 */ /* 0x000fc800078fc0ff */
[----:B------:R-:W-:-:S05]  /*02a0*/  LOP3.LUT R0, R0, 0x3, RZ, 0xc0, !PT ;  /* 0x0000000300007812 */ /* 0x000fca00078ec0ff */
[----:B------:R-:W-:Y:S02]  /*02b0*/  IMAD.MOV R0, RZ, RZ, -R0 ;  /* 0x000000ffff007224 */ /* 0x000fe400078e0a00 */
[----:B0-----:R-:W-:-:S04]  /*02c0*/  IMAD.WIDE.U32 R8, R5, 0x8, R8 ;  /* 0x0000000805087825 */ /* 0x001fc800078e0008 */
[----:B------:R-:W-:Y:S02]  /*02d0*/  IMAD.MOV.U32 R2, RZ, RZ, R8 ;  /* 0x000000ffff027224 */ /* 0x000fe400078e0008 */
[----:B------:R-:W-:-:S07]  /*02e0*/  IMAD.MOV.U32 R11, RZ, RZ, R9 ;  /* 0x000000ffff0b7224 */ /* 0x000fce00078e0009 */
.L_x_10:
[----:B------:R-:W-:Y:S02]  /*02f0*/  IMAD.MOV.U32 R8, RZ, RZ, R2 ;  /* 0x000000ffff087224 */ /* 0x000fe400078e0002 */
[----:B------:R-:W-:-:S06]  /*0300*/  IMAD.MOV.U32 R9, RZ, RZ, R11 ;  /* 0x000000ffff097224 */ /* 0x000fcc00078e000b */
[----:B------:R-:W2:Y:S01]  /*0310*/  LDG.E.64.CONSTANT R8, desc[UR6][R8.64] ;  /* 0x0000000608087981 */ /* 0x000ea2000c1e9b00 */
[----:B------:R-:W-:Y:S01]  /*0320*/  VIADD R0, R0, 0x1 ;  /* 0x0000000100007836 */ /* 0x000fe20000000000 */
[----:B------:R-:W-:Y:S01]  /*0330*/  IADD3 R2, P3, PT, R2, 0x800, RZ ;  /* 0x0000080002027810 */ /* 0x000fe20007f7e0ff */
[----:B------:R-:W-:-:S03]  /*0340*/  VIADD R5, R5, 0x100 ;  /* 0x0000010005057836 */ /* 0x000fc60000000000 */
[----:B------:R-:W-:Y:S01]  /*0350*/  ISETP.NE.AND P2, PT, R0, RZ, PT ;  /* 0x000000ff0000720c */ /* 0x000fe20003f45270 */
[----:B------:R-:W-:Y:S01]  /*0360*/  IMAD.X R11, RZ, RZ, R11, P3 ;  /* 0x000000ffff0b7224 */ /* 0x000fe200018e060b */
[----:B--2--5:R-:W-:-:S06]  /*0370*/  DSETP.GEU.AND P1, PT, R6, R8, PT ;  /* 0x000000080600722a */ /* 0x024fcc0003f2e000 */
[----:B------:R-:W-:Y:S02]  /*0380*/  FSEL R6, R8, R6, !P1 ;  /* 0x0000000608067208 */ /* 0x000fe40004800000 */
[----:B------:R-:W-:-:S03]  /*0390*/  FSEL R7, R9, R7, !P1 ;  /* 0x0000000709077208 */ /* 0x000fc60004800000 */
[----:B------:R-:W-:Y:S05]  /*03a0*/  @P2 BRA `(.L_x_10) ;  /* 0xfffffffc00d02947 */ /* 0x000fea000383ffff */
.L_x_9:
[----:B------:R-:W-:Y:S05]  /*03b0*/  BSYNC.RECONVERGENT B2 ;  /* 0x0000000000027941 */ /* 0x000fea0003800200 */
.L_x_8:
[----:B------:R-:W-:Y:S05]  /*03c0*/  @!P0 BRA `(.L_x_7) ;  /* 0x0000000800488947 */ /* 0x000fea0003800000 */
[----:B------:R-:W-:Y:S01]  /*03d0*/  IMAD.IADD R0, R4, 0x1, -R5 ;  /* 0x0000000104007824 */ /* 0x000fe200078e0a05 */
[----:B------:R-:W-:Y:S01]  /*03e0*/  BSSY.RECONVERGENT B2, `(.L_x_11) ;  /* 0x0000051000027945 */ /* 0x000fe20003800200 */
[----:B------:R-:W-:-:S03]  /*03f0*/  PLOP3.LUT P0, PT, PT, PT, PT, 0x80, 0x8 ;  /* 0x000000000008781c */ /* 0x000fc60003f0f070 */
[----:B------:R-:W-:-:S13]  /*0400*/  ISETP.GT.AND P1, PT, R0, 0xc00, PT ;  /* 0x00000c000000780c */ /* 0x000fda0003f24270 */
[----:B------:R-:W-:Y:S05]  /*0410*/  @!P1 BRA `(.L_x_12) ;  /* 0x0000000400349947 */ /* 0x000fea0003800000 */
[----:B------:R-:W0:Y:S01]  /*0420*/  LDC.64 R8, c[0x0][0x380] ;  /* 0x0000e000ff087b82 */ /* 0x000e220000000a00 */
[----:B------:R-:W-:Y:S01]  /*0430*/  PLOP3.LUT P0, PT, PT, PT, PT, 0x8, 0x80 ;  /* 0x000000000080781c */ /* 0x000fe20003f0e170 */
[----:B------:R-:W-:-:S12]  /*0440*/  VIADD R0, R4, 0xfffff400 ;  /* 0xfffff40004007836 */ /* 0x000fd80000000000 */
.L_x_13:
[----:B0-----:R-:W-:-:S05]  /*0450*/  IMAD.WIDE R30, R5, 0x8, R8 ;  /* 0x00000008051e7825 */ /* 0x001fca00078e0208 */
[----:B------:R-:W2:Y:S04]  /*0460*/  LDG.E.64.CONSTANT R10, desc[UR6][R30.64] ;  /* 0x000000061e0a7981 */ /* 0x000ea8000c1e9b00 */
[----:B------:R-:W3:Y:S04]  /*0470*/  LDG.E.64.CONSTANT R12, desc[UR6][R30.64+0x800] ;  /* 0x000800061e0c7981 */ /* 0x000ee8000c1e9b00 */
[----:B------:R-:W4:Y:S01]  /*0480*/  LDG.E.64.CONSTANT R14, desc[UR6][R30.64+0x1000] ;  /* 0x001000061e0e7981 */ /* 0x000f22000c1e9b00 */
[----:B------:R-:W-:-:S03]  /*0490*/  VIADD R39, R5, 0x400 ;  /* 0x0000040005277836 */ /* 0x000fc60000000000 */
[----:B------:R-:W4:Y:S01]  /*04a0*/  LDG.E.64.CONSTANT R16, desc[UR6][R30.64+0x1800] ;  /* 0x001800061e107981 */ /* 0x000f22000c1e9b00 */
[----:B------:R-:W-:-:S05]  /*04b0*/  IMAD.WIDE R38, R39, 0x8, R8 ;  /* 0x0000000827267825 */ /* 0x000fca00078e0208 */
[----:B------:R-:W4:Y:S04]  /*04c0*/  LDG.E.64.CONSTANT R18, desc[UR6][R38.64] ;  /* 0x0000000626127981 */ /* 0x000f28000c1e9b00 */
[----:B------:R-:W4:Y:S04]  /*04d0*/  LDG.E.64.CONSTANT R20, desc[UR6][R38.64+0x800] ;  /* 0x0008000626147981 */ /* 0x000f28000c1e9b00 */
        /* <DEDUP_REMOVED lines=12> */
[----:B------:R-:W4:Y:S04]  /*05a0*/  LDG.E.64.CONSTANT R38, desc[UR6][R44.64+0x1000] ;  /* 0x001000062c267981 */ /* 0x000f28000c1e9b00 */
[----:B------:R-:W4:Y:S01]  /*05b0*/  LDG.E.64.CONSTANT R40, desc[UR6][R44.64+0x1800] ;  /* 0x001800062c287981 */ /* 0x000f22000c1e9b00 */
[----:B------:R-:W-:-:S05]  /*05c0*/  VIADD R5, R5, 0x1000 ;  /* 0x0000100005057836 */ /* 0x000fca0000000000 */
[----:B------:R-:W-:Y:S01]  /*05d0*/  ISETP.GE.AND P2, PT, R5, R0, PT ;  /* 0x000000000500720c */ /* 0x000fe20003f46270 */
[----:B--2--5:R-:W-:-:S06]  /*05e0*/  DSETP.GEU.AND P1, PT, R6, R10, PT ;  /* 0x0000000a0600722a */ /* 0x024fcc0003f2e000 */
[----:B------:R-:W-:Y:S02]  /*05f0*/  FSEL R6, R10, R6, !P1 ;  /* 0x000000060a067208 */ /* 0x000fe40004800000 */
[----:B------:R-:W-:-:S06]  /*0600*/  FSEL R7, R11, R7, !P1 ;  /* 0x000000070b077208 */ /* 0x000fcc0004800000 */
[----:B---3--:R-:W-:-:S06]  /*0610*/  DSETP.GEU.AND P1, PT, R6, R12, PT ;  /* 0x0000000c0600722a */ /* 0x008fcc0003f2e000 */
[----:B------:R-:W-:Y:S02]  /*0620*/  FSEL R6, R12, R6, !P1 ;  /* 0x000000060c067208 */ /* 0x000fe40004800000 */
[----:B------:R-:W-:-:S06]  /*0630*/  FSEL R7, R13, R7, !P1 ;  /* 0x000000070d077208 */ /* 0x000fcc0004800000 */
[----:B----4-:R-:W-:-:S06]  /*0640*/  DSETP.GEU.AND P1, PT, R6, R14, PT ;  /* 0x0000000e0600722a */ /* 0x010fcc0003f2e000 */
[----:B------:R-:W-:Y:S02]  /*0650*/  FSEL R6, R14, R6, !P1 ;  /* 0x000000060e067208 */ /* 0x000fe40004800000 */
[----:B------:R-:W-:-:S06]  /*0660*/  FSEL R7, R15, R7, !P1 ;  /* 0x000000070f077208 */ /* 0x000fcc0004800000 */
[----:B------:R-:W-:-:S06]  /*0670*/  DSETP.GEU.AND P1, PT, R6, R16, PT ;  /* 0x000000100600722a */ /* 0x000fcc0003f2e000 */
        /* <DEDUP_REMOVED lines=37> */
[----:B------:R-:W-:Y:S01]  /*08d0*/  FSEL R7, R41, R7, !P1 ;  /* 0x0000000729077208 */ /* 0x000fe20004800000 */
[----:B------:R-:W-:Y:S06]  /*08e0*/  @!P2 BRA `(.L_x_13) ;  /* 0xfffffff800d8a947 */ /* 0x000fec000383ffff */
.L_x_12:
[----:B------:R-:W-:Y:S05]  /*08f0*/  BSYNC.RECONVERGENT B2 ;  /* 0x0000000000027941 */ /* 0x000fea0003800200 */
.L_x_11:
[----:B------:R-:W-:Y:S01]  /*0900*/  IMAD.IADD R0, R4, 0x1, -R5 ;  /* 0x0000000104007824 */ /* 0x000fe200078e0a05 */
[----:B------:R-:W-:Y:S04]  /*0910*/  BSSY.RECONVERGENT B2, `(.L_x_14) ;  /* 0x0000029000027945 */ /* 0x000fe80003800200 */
[----:B------:R-:W-:-:S13]  /*0920*/  ISETP.GT.AND P1, PT, R0, 0x400, PT ;  /* 0x000004000000780c */ /* 0x000fda0003f24270 */
[----:B------:R-:W-:Y:S05]  /*0930*/  @!P1 BRA `(.L_x_15) ;  /* 0x0000000000989947 */ /* 0x000fea0003800000 */
[----:B------:R-:W0:Y:S02]  /*0940*/  LDC.64 R18, c[0x0][0x380] ;  /* 0x0000e000ff127b82 */ /* 0x000e240000000a00 */
        /* <DEDUP_REMOVED lines=11> */
[----:B------:R-:W-:Y:S01]  /*0a00*/  VIADD R5, R5, 0x800 ;  /* 0x0000080005057836 */ /* 0x000fe20000000000 */
        /* <DEDUP_REMOVED lines=20> */
[----:B------:R-:W-:Y:S02]  /*0b50*/  FSEL R7, R25, R7, !P0 ;  /* 0x0000000719077208 */ /* 0x000fe40004000000 */
[----:B------:R-:W-:-:S04]  /*0b60*/  PLOP3.LUT P0, PT, PT, PT, PT, 0x8, 0x80 ;  /* 0x000000000080781c */ /* 0x000fc80003f0e170 */
[----:B------:R-:W-:-:S06]  /*0b70*/  DSETP.GEU.AND P1, PT, R6, R26, PT ;  /* 0x0000001a0600722a */ /* 0x000fcc0003f2e000 */
[----:B------:R-:W-:Y:S02]  /*0b80*/  FSEL R6, R26, R6, !P1 ;  /* 0x000000061a067208 */ /* 0x000fe40004800000 */
[----:B------:R-:W-:-:S07]  /*0b90*/  FSEL R7, R27, R7, !P1 ;  /* 0x000000071b077208 */ /* 0x000fce0004800000 */
.L_x_15:
[----:B------:R-:W-:Y:S05]  /*0ba0*/  BSYNC.RECONVERGENT B2 ;  /* 0x0000000000027941 */ /* 0x000fea0003800200 */
.L_x_14:
[----:B------:R-:W-:-:S13]  /*0bb0*/  ISETP.LT.OR P0, PT, R5, R4, P0 ;  /* 0x000000040500720c */ /* 0x000fda0000701670 */
[----:B------:R-:W-:Y:S05]  /*0bc0*/  @!P0 BRA `(.L_x_7) ;  /* 0x0000000000488947 */ /* 0x000fea0003800000 */
[----:B------:R-:W0:Y:S02]  /*0bd0*/  LDC.64 R8, c[0x0][0x380] ;  /* 0x0000e000ff087b82 */ /* 0x000e240000000a00 */
[----:B0-----:R-:W-:-:S05]  /*0be0*/  IMAD.WIDE R8, R5, 0x8, R8 ;  /* 0x0000000805087825 */ /* 0x001fca00078e0208 */
[----:B------:R-:W2:Y:S04]  /*0bf0*/  LDG.E.64.CONSTANT R10, desc[UR6][R8.64] ;  /* 0x00000006080a7981 */ /* 0x000ea8000c1e9b00 */
[----:B------:R-:W3:Y:S04]  /*0c00*/  LDG.E.64.CONSTANT R12, desc[UR6][R8.64+0x800] ;  /* 0x00080006080c7981 */ /* 0x000ee8000c1e9b00 */
[----:B------:R-:W4:Y:S04]  /*0c10*/  LDG.E.64.CONSTANT R14, desc[UR6][R8.64+0x1000] ;  /* 0x00100006080e7981 */ /* 0x000f28000c1e9b00 */
[----:B------:R-:W4:Y:S01]  /*0c20*/  LDG.E.64.CONSTANT R16, desc[UR6][R8.64+0x1800] ;  /* 0x0018000608107981 */ /* 0x000f22000c1e9b00 */
        /* <DEDUP_REMOVED lines=11> */
[----:B------:R-:W-:-:S07]  /*0ce0*/  FSEL R7, R17, R7, !P0 ;  /* 0x0000000711077208 */ /* 0x000fce0004000000 */
.L_x_7:
[----:B------:R-:W-:Y:S05]  /*0cf0*/  BSYNC.RECONVERGENT B1 ;  /* 0x0000000000017941 */ /* 0x000fea0003800200 */
.L_x_6:
[----:B------:R-:W-:-:S13]  /*0d00*/  ISETP.GE.AND P0, PT, R4, 0x100, PT ;  /* 0x000001000400780c */ /* 0x000fda0003f06270 */
[----:B------:R-:W-:Y:S05]  /*0d10*/  @!P0 BRA `(.L_x_16) ;  /* 0x00000004003c8947 */ /* 0x000fea0003800000 */
[----:B------:R-:W0:Y:S01]  /*0d20*/  S2R R8, SR_LANEID ;  /* 0x0000000000087919 */ /* 0x000e220000000000 */
[----:B-----5:R-:W-:Y:S04]  /*0d30*/  SHFL.DOWN PT, R4, R6, 0x1, 0x1f ;  /* 0x08201f0006047f89 */ /* 0x020fe800000e0000 */
[----:B------:R-:W1:Y:S02]  /*0d40*/  SHFL.DOWN PT, R5, R7, 0x1, 0x1f ;  /* 0x08201f0007057f89 */ /* 0x000e6400000e0000 */
[----:B-1----:R-:W-:Y:S01]  /*0d50*/  DSETP.GEU.AND P1, PT, R6, R4, PT ;  /* 0x000000040600722a */ /* 0x002fe20003f2e000 */
[C---:B0-----:R-:W-:Y:S02]  /*0d60*/  ISETP.GT.AND P0, PT, R8.reuse, 0x1e, PT ;  /* 0x0000001e0800780c */ /* 0x041fe40003f04270 */
[----:B------:R-:W-:-:S03]  /*0d70*/  ISETP.NE.AND P2, PT, R8, RZ, PT ;  /* 0x000000ff0800720c */ /* 0x000fc60003f45270 */
[----:B------:R-:W-:Y:S02]  /*0d80*/  FSEL R9, R4, R6, !P1 ;  /* 0x0000000604097208 */ /* 0x000fe40004800000 */
[----:B------:R-:W-:Y:S02]  /*0d90*/  FSEL R5, R5, R7, !P1 ;  /* 0x0000000705057208 */ /* 0x000fe40004800000 */
[----:B------:R-:W-:Y:S02]  /*0da0*/  FSEL R6, R6, R9, P0 ;  /* 0x0000000906067208 */ /* 0x000fe40000000000 */
[----:B------:R-:W-:Y:S02]  /*0db0*/  FSEL R11, R7, R5, P0 ;  /* 0x00000005070b7208 */ /* 0x000fe40000000000 */
[----:B------:R-:W-:Y:S01]  /*0dc0*/  ISETP.GT.AND P0, PT, R8, 0x1d, PT ;  /* 0x0000001d0800780c */ /* 0x000fe20003f04270 */
[----:B------:R-:W-:Y:S01]  /*0dd0*/  SHFL.DOWN PT, R4, R6, 0x2, 0x1f ;  /* 0x08401f0006047f89 */ /* 0x000fe200000e0000 */
[----:B------:R-:W-:Y:S01]  /*0de0*/  @!P2 MOV R2, 0x400 ;  /* 0x000004000002a802 */ /* 0x000fe20000000f00 */
[----:B------:R-:W-:Y:S01]  /*0df0*/  IMAD.MOV.U32 R7, RZ, RZ, R11 ;  /* 0x000000ffff077224 */ /* 0x000fe200078e000b */
[----:B------:R-:W-:Y:S01]  /*0e00*/  @!P2 SHF.R.U32.HI R0, RZ, 0x2, R3 ;  /* 0x00000002ff00a819 */ /* 0x000fe20000011603 */
[----:B------:R-:W0:Y:S03]  /*0e10*/  SHFL.DOWN PT, R5, R11, 0x2, 0x1f ;  /* 0x08401f000b057f89 */ /* 0x000e2600000e0000 */
[----:B------:R-:W-:Y:S01]  /*0e20*/  @!P2 LOP3.LUT R0, R0, 0xf8, RZ, 0xc0, !PT ;  /* 0x000000f80000a812 */ /* 0x000fe200078ec0ff */
[----:B------:R-:W1:Y:S01]  /*0e30*/  @!P2 S2R R9, SR_CgaCtaId ;  /* 0x000000000009a919 */ /* 0x000e620000008800 */
[----:B0-----:R-:W-:-:S06]  /*0e40*/  DSETP.GEU.AND P1, PT, R6, R4, PT ;  /* 0x000000040600722a */ /* 0x001fcc0003f2e000 */
[----:B------:R-:W-:Y:S02]  /*0e50*/  @!P0 FSEL R6, R4, R6, !P1 ;  /* 0x0000000604068208 */ /* 0x000fe40004800000 */
[----:B------:R-:W-:Y:S02]  /*0e60*/  @!P0 FSEL R11, R5, R11, !P1 ;  /* 0x0000000b050b8208 */ /* 0x000fe40004800000 */
[----:B------:R-:W-:Y:S01]  /*0e70*/  ISETP.GT.AND P0, PT, R8, 0x1b, PT ;  /* 0x0000001b0800780c */ /* 0x000fe20003f04270 */
[----:B------:R-:W-:Y:S02]  /*0e80*/  SHFL.DOWN PT, R4, R6, 0x4, 0x1f ;  /* 0x08801f0006047f89 */ /* 0x000fe400000e0000 */
[----:B------:R-:W-:Y:S02]  /*0e90*/  IMAD.MOV.U32 R7, RZ, RZ, R11 ;  /* 0x000000ffff077224 */ /* 0x000fe400078e000b */
[----:B------:R-:W0:Y:S04]  /*0ea0*/  SHFL.DOWN PT, R5, R11, 0x4, 0x1f ;  /* 0x08801f000b057f89 */ /* 0x000e2800000e0000 */
        /* <DEDUP_REMOVED lines=14> */
[----:B0-----:R-:W-:Y:S01]  /*0f90*/  DSETP.GEU.AND P0, PT, R6, R4, PT ;  /* 0x000000040600722a */ /* 0x001fe20003f0e000 */
[----:B-1----:R-:W-:-:S05]  /*0fa0*/  @!P2 LEA R7, R9, R2, 0x18 ;  /* 0x000000020907a211 */ /* 0x002fca00078ec0ff */
[----:B------:R-:W-:Y:S01]  /*0fb0*/  FSEL R4, R4, R6, !P0 ;  /* 0x0000000604047208 */ /* 0x000fe20004000000 */
[----:B------:R-:W-:Y:S01]  /*0fc0*/  @!P2 IMAD.IADD R9, R0, 0x1, R7 ;  /* 0x000000010009a824 */ /* 0x000fe200078e0207 */
[----:B------:R-:W-:Y:S02]  /*0fd0*/  FSEL R5, R5, R11, !P0 ;  /* 0x0000000b05057208 */ /* 0x000fe40004000000 */
[----:B------:R-:W-:Y:S02]  /*0fe0*/  ISETP.NE.AND P0, PT, R3, RZ, PT ;  /* 0x000000ff0300720c */ /* 0x000fe40003f05270 */
[----:B------:R-:W-:Y:S01]  /*0ff0*/  FSEL R6, R6, R4, P1 ;  /* 0x0000000406067208 */ /* 0x000fe20000800000 */
[----:B------:R3:W-:Y:S01]  /*1000*/  @!P2 STS.64 [R9+0x8], R4 ;  /* 0x000008040900a388 */ /* 0x0007e20000000a00 */
[----:B------:R-:W-:Y:S01]  /*1010*/  FSEL R7, R11, R5, P1 ;  /* 0x000000050b077208 */ /* 0x000fe20000800000 */
[----:B------:R-:W-:Y:S08]  /*1020*/  BAR.SYNC.DEFER_BLOCKING 0x0 ;  /* 0x0000000000007b1d */ /* 0x000ff00000010000 */
[----:B------:R-:W-:Y:S05]  /*1030*/  @P0 BRA `(.L_x_17) ;  /* 0x0000004800f40947 */ /* 0x000fea0003800000 */
[----:B------:R-:W0:Y:S01]  /*1040*/  S2UR UR5, SR_CgaCtaId ;  /* 0x00000000000579c3 */ /* 0x000e220000008800 */
[----:B------:R-:W-:Y:S02]  /*1050*/  UMOV UR4, 0x400 ;  /* 0x0000040000047882 */ /* 0x000fe40000000000 */
[----:B0-----:R-:W-:-:S09]  /*1060*/  ULEA UR4, UR5, UR4, 0x18 ;  /* 0x0000000405047291 */ /* 0x001fd2000f8ec0ff */
[----:B---3--:R-:W0:Y:S04]  /*1070*/  LDS.128 R8, [UR4+0x10] ;  /* 0x00001004ff087984 */ /* 0x008e280008000c00 */
[----:B------:R-:W1:Y:S01]  /*1080*/  LDS.128 R12, [UR4+0x20] ;  /* 0x00002004ff0c7984 */ /* 0x000e620008000c00 */
[----:B0-----:R-:W-:-:S06]  /*1090*/  DSETP.GEU.AND P1, PT, R6, R8, PT ;  /* 0x000000080600722a */ /* 0x001fcc0003f2e000 */
[----:B------:R-:W-:Y:S02]  /*10a0*/  FSEL R2, R8, R6, !P1 ;  /* 0x0000000608027208 */ /* 0x000fe40004800000 */
[----:B------:R-:W-:Y:S02]  /*10b0*/  FSEL R3, R9, R7, !P1 ;  /* 0x0000000709037208 */ /* 0x000fe40004800000 */
[----:B------:R-:W0:Y:S04]  /*10c0*/  LDS.128 R4, [UR4+0x30] ;  /* 0x00003004ff047984 */ /* 0x000e280008000c00 */
[----:B------:R-:W-:-:S06]  /*10d0*/  DSETP.GEU.AND P1, PT, R2, R10, PT ;  /* 0x0000000a0200722a */ /* 0x000fcc0003f2e000 */
[----:B------:R-:W-:Y:S02]  /*10e0*/  FSEL R2, R10, R2, !P1 ;  /* 0x000000020a027208 */ /* 0x000fe40004800000 */
[----:B------:R-:W-:-:S06]  /*10f0*/  FSEL R3, R11, R3, !P1 ;  /* 0x000000030b037208 */ /* 0x000fcc0004800000 */
[----:B-1----:R-:W-:-:S06]  /*1100*/  DSETP.GEU.AND P1, PT, R2, R12, PT ;  /* 0x0000000c0200722a */ /* 0x002fcc0003f2e000 */
[----:B------:R-:W-:Y:S02]  /*1110*/  FSEL R8, R12, R2, !P1 ;  /* 0x000000020c087208 */ /* 0x000fe40004800000 */
[----:B------:R-:W-:Y:S02]  /*1120*/  FSEL R9, R13, R3, !P1 ;  /* 0x000000030d097208 */ /* 0x000fe40004800000 */
[----:B------:R-:W1:Y:S04]  /*1130*/  LDS.64 R2, [UR4+0x40] ;  /* 0x00004004ff027984 */ /* 0x000e680008000a00 */
[----:B------:R-:W-:-:S06]  /*1140*/  DSETP.GEU.AND P1, PT, R8, R14, PT ;  /* 0x0000000e0800722a */ /* 0x000fcc0003f2e000 */
[----:B------:R-:W-:Y:S02]  /*1150*/  FSEL R8, R14, R8, !P1 ;  /* 0x000000080e087208 */ /* 0x000fe40004800000 */
[----:B------:R-:W-:-:S06]  /*1160*/  FSEL R9, R15, R9, !P1 ;  /* 0x000000090f097208 */ /* 0x000fcc0004800000 */
[----:B0-----:R-:W-:-:S06]  /*1170*/  DSETP.GEU.AND P1, PT, R8, R4, PT ;  /* 0x000000040800722a */ /* 0x001fcc0003f2e000 */
[----:B------:R-:W-:Y:S02]  /*1180*/  FSEL R4, R4, R8, !P1 ;  /* 0x0000000804047208 */ /* 0x000fe40004800000 */
[----:B------:R-:W-:-:S06]  /*1190*/  FSEL R5, R5, R9, !P1 ;  /* 0x0000000905057208 */ /* 0x000fcc0004800000 */
[----:B------:R-:W-:-:S06]  /*11a0*/  DSETP.GEU.AND P1, PT, R4, R6, PT ;  /* 0x000000060400722a */ /* 0x000fcc0003f2e000 */
[----:B------:R-:W-:Y:S02]  /*11b0*/  FSEL R4, R6, R4, !P1 ;  /* 0x0000000406047208 */ /* 0x000fe40004800000 */
[----:B------:R-:W-:-:S06]  /*11c0*/  FSEL R5, R7, R5, !P1 ;  /* 0x0000000507057208 */ /* 0x000fcc0004800000 */
[----:B-1----:R-:W-:-:S06]  /*11d0*/  DSETP.GEU.AND P1, PT, R4, R2, PT ;  /* 0x000000020400722a */ /* 0x002fcc0003f2e000 */
[----:B------:R-:W-:Y:S02]  /*11e0*/  FSEL R6, R2, R4, !P1 ;  /* 0x0000000402067208 */ /* 0x000fe40004800000 */
[----:B------:R-:W-:Y:S01]  /*11f0*/  FSEL R7, R3, R5, !P1 ;  /* 0x0000000503077208 */ /* 0x000fe20004800000 */
[----:B------:R-:W-:Y:S06]  /*1200*/  BRA `(.L_x_17) ;  /* 0x0000004800807947 */ /* 0x000fec0003800000 */
.L_x_16:
[----:B------:R-:W-:Y:S01]  /*1210*/  LOP3.LUT R0, R3, 0x3e0, RZ, 0xc0, !PT ;  /* 0x000003e003007812 */ /* 0x000fe200078ec0ff */
[----:B------:R-:W0:Y:S03]  /*1220*/  S2R R10, SR_LANEID ;  /* 0x00000000000a7919 */ /* 0x000e260000000000 */
[----:B------:R-:W-:Y:S01]  /*1230*/  LOP3.LUT R9, RZ, R0, RZ, 0x33, !PT ;  /* 0x00000000ff097212 */ /* 0x000fe200078e33ff */
[----:B------:R-:W-:-:S04]  /*1240*/  VIADD R5, R0, 0x20 ;  /* 0x0000002000057836 */ /* 0x000fc80000000000 */
[----:B------:R-:W-:Y:S01]  /*1250*/  IMAD.IADD R9, R9, 0x1, R4 ;  /* 0x0000000109097824 */ /* 0x000fe200078e0204 */
[----:B------:R-:W-:-:S04]  /*1260*/  ISETP.GT.AND P0, PT, R5, R4, PT ;  /* 0x000000040500720c */ /* 0x000fc80003f04270 */
[----:B------:R-:W-:-:S05]  /*1270*/  SEL R5, R9, 0x1f, P0 ;  /* 0x0000001f09057807 */ /* 0x000fca0000000000 */
[----:B-----5:R-:W-:Y:S04]  /*1280*/  SHFL.DOWN PT, R8, R6, 0x1, R5 ;  /* 0x0820000006087989 */ /* 0x020fe800000e0005 */
[----:B------:R-:W1:Y:S01]  /*1290*/  SHFL.DOWN PT, R9, R7, 0x1, R5 ;  /* 0x0820000007097989 */ /* 0x000e6200000e0005 */
[C---:B0-----:R-:W-:Y:S01]  /*12a0*/  ISETP.GE.AND P0, PT, R10.reuse, R5, PT ;  /* 0x000000050a00720c */ /* 0x041fe20003f06270 */
[----:B------:R-:W-:Y:S01]  /*12b0*/  VIADD R0, R10, 0x2 ;  /* 0x000000020a007836 */ /* 0x000fe20000000000 */
[----:B-1----:R-:W-:-:S06]  /*12c0*/  DSETP.GEU.AND P1, PT, R6, R8, PT ;  /* 0x000000080600722a */ /* 0x002fcc0003f2e000 */
[-C--:B------:R-:W-:Y:S02]  /*12d0*/  FSEL R11, R8, R6.reuse, !P1 ;  /* 0x00000006080b7208 */ /* 0x080fe40004800000 */
[-C--:B------:R-:W-:Y:S02]  /*12e0*/  FSEL R9, R9, R7.reuse, !P1 ;  /* 0x0000000709097208 */ /* 0x080fe40004800000 */
[----:B------:R-:W-:Y:S02]  /*12f0*/  FSEL R2, R11, R6, !P0 ;  /* 0x000000060b027208 */ /* 0x000fe40004000000 */
[----:B------:R-:W-:Y:S02]  /*1300*/  FSEL R11, R9, R7, !P0 ;  /* 0x00000007090b7208 */ /* 0x000fe40004000000 */
[----:B------:R-:W-:Y:S01]  /*1310*/  ISETP.GT.AND P0, PT, R0, R5, PT ;  /* 0x000000050000720c */ /* 0x000fe20003f04270 */
[----:B------:R-:W-:Y:S01]  /*1320*/  SHFL.DOWN PT, R8, R2, 0x2, R5 ;  /* 0x0840000002087989 */ /* 0x000fe200000e0005 */
[----:B------:R-:W-:-:S02]  /*1330*/  IMAD.MOV.U32 R6, RZ, RZ, R2 ;  /* 0x000000ffff067224 */ /* 0x000fc400078e0002 */
[----:B------:R-:W-:Y:S01]  /*1340*/  IMAD.MOV.U32 R7, RZ, RZ, R11 ;  /* 0x000000ffff077224 */ /* 0x000fe200078e000b */
[----:B------:R-:W0:Y:S01]  /*1350*/  SHFL.DOWN PT, R9, R11, 0x2, R5 ;  /* 0x084000000b097989 */ /* 0x000e2200000e0005 */
[----:B------:R-:W-:-:S04]  /*1360*/  VIADD R0, R10, 0x4 ;  /* 0x000000040a007836 */ /* 0x000fc80000000000 */
[----:B0-----:R-:W-:-:S06]  /*1370*/  DSETP.GEU.AND P1, PT, R6, R8, PT ;  /* 0x000000080600722a */ /* 0x001fcc0003f2e000 */
[----:B------:R-:W-:Y:S02]  /*1380*/  @!P0 FSEL R2, R8, R2, !P1 ;  /* 0x0000000208028208 */ /* 0x000fe40004800000 */
[----:B------:R-:W-:Y:S02]  /*1390*/  @!P0 FSEL R11, R9, R11, !P1 ;  /* 0x0000000b090b8208 */ /* 0x000fe40004800000 */
[----:B------:R-:W-:Y:S01]  /*13a0*/  ISETP.GT.AND P0, PT, R0, R5, PT ;  /* 0x000000050000720c */ /* 0x000fe20003f04270 */
[----:B------:R-:W-:Y:S01]  /*13b0*/  SHFL.DOWN PT, R6, R2, 0x4, R5 ;  /* 0x0880000002067989 */ /* 0x000fe200000e0005 */
[----:B------:R-:W-:Y:S02]  /*13c0*/  IMAD.MOV.U32 R8, RZ, RZ, R2 ;  /* 0x000000ffff087224 */ /* 0x000fe400078e0002 */
        /* <DEDUP_REMOVED lines=8> */
[----:B------:R-:W-:Y:S01]  /*1450*/  IMAD.MOV.U32 R8, RZ, RZ, R2 ;  /* 0x000000ffff087224 */ /* 0x000fe200078e0002 */
[C---:B------:R-:W-:Y:S01]  /*1460*/  ISETP.NE.AND P0, PT, R10.reuse, RZ, PT ;  /* 0x000000ff0a00720c */ /* 0x040fe20003f05270 */
[----:B------:R-:W-:Y:S01]  /*1470*/  IMAD.MOV.U32 R9, RZ, RZ, R11 ;  /* 0x000000ffff097224 */ /* 0x000fe200078e000b */
[----:B------:R-:W0:Y:S01]  /*1480*/  SHFL.DOWN PT, R7, R11, 0x8, R5 ;  /* 0x090000000b077989 */ /* 0x000e2200000e0005 */
[----:B------:R-:W-:-:S10]  /*1490*/  VIADD R0, R10, 0x10 ;  /* 0x000000100a007836 */ /* 0x000fd40000000000 */
[----:B------:R-:W1:Y:S01]  /*14a0*/  @!P0 S2R R13, SR_CgaCtaId ;  /* 0x00000000000d8919 */ /* 0x000e620000008800 */
[----:B0-----:R-:W-:-:S06]  /*14b0*/  DSETP.GEU.AND P2, PT, R8, R6, PT ;  /* 0x000000060800722a */ /* 0x001fcc0003f4e000 */
[----:B------:R-:W-:Y:S02]  /*14c0*/  @!P1 FSEL R2, R6, R2, !P2 ;  /* 0x0000000206029208 */ /* 0x000fe40005000000 */
[----:B------:R-:W-:Y:S02]  /*14d0*/  @!P1 FSEL R11, R7, R11, !P2 ;  /* 0x0000000b070b9208 */ /* 0x000fe40005000000 */
[----:B------:R-:W-:Y:S01]  /*14e0*/  ISETP.GT.AND P1, PT, R0, R5, PT ;  /* 0x000000050000720c */ /* 0x000fe20003f24270 */
[----:B------:R-:W-:Y:S01]  /*14f0*/  SHFL.DOWN PT, R6, R2, 0x10, R5 ;  /* 0x0a00000002067989 */ /* 0x000fe200000e0005 */
[----:B------:R-:W-:Y:S01]  /*1500*/  IMAD.MOV.U32 R8, RZ, RZ, R2 ;  /* 0x000000ffff087224 */ /* 0x000fe200078e0002 */
[----:B------:R-:W-:Y:S01]  /*1510*/  @!P0 SHF.R.U32.HI R0, RZ, 0x2, R3 ;  /* 0x00000002ff008819 */ /* 0x000fe20000011603 */
[----:B------:R-:W-:Y:S01]  /*1520*/  IMAD.MOV.U32 R9, RZ, RZ, R11 ;  /* 0x000000ffff097224 */ /* 0x000fe200078e000b */
[----:B------:R-:W0:Y:S02]  /*1530*/  SHFL.DOWN PT, R7, R11, 0x10, R5 ;  /* 0x0a0000000b077989 */ /* 0x000e2400000e0005 */
[----:B------:R-:W-:-:S03]  /*1540*/  @!P0 LOP3.LUT R0, R0, 0xf8, RZ, 0xc0, !PT ;  /* 0x000000f800008812 */ /* 0x000fc600078ec0ff */
[----:B0-----:R-:W-:Y:S01]  /*1550*/  DSETP.GEU.AND P2, PT, R8, R6, PT ;  /* 0x000000060800722a */ /* 0x001fe20003f4e000 */
[----:B------:R-:W-:-:S04]  /*1560*/  @!P0 MOV R8, 0x400 ;  /* 0x0000040000088802 */ /* 0x000fc80000000f00 */
[----:B-1----:R-:W-:Y:S02]  /*1570*/  @!P0 LEA R13, R13, R8, 0x18 ;  /* 0x000000080d0d8211 */ /* 0x002fe400078ec0ff */
[----:B------:R-:W-:Y:S02]  /*1580*/  @!P1 FSEL R2, R6, R2, !P2 ;  /* 0x0000000206029208 */ /* 0x000fe40005000000 */
[----:B------:R-:W-:Y:S01]  /*1590*/  @!P1 FSEL R11, R7, R11, !P2 ;  /* 0x0000000b070b9208 */ /* 0x000fe20005000000 */
[----:B------:R-:W-:Y:S02]  /*15a0*/  @!P0 IMAD.IADD R13, R0, 0x1, R13 ;  /* 0x00000001000d8824 */ /* 0x000fe400078e020d */
[----:B------:R-:W-:Y:S02]  /*15b0*/  IMAD.MOV.U32 R6, RZ, RZ, R2 ;  /* 0x000000ffff067224 */ /* 0x000fe400078e0002 */
[----:B------:R-:W-:-:S05]  /*15c0*/  IMAD.MOV.U32 R7, RZ, RZ, R11 ;  /* 0x000000ffff077224 */ /* 0x000fca00078e000b */
[----:B------:R3:W-:Y:S01]  /*15d0*/  @!P0 STS.64 [R13+0x8], R6 ;  /* 0x000008060d008388 */ /* 0x0007e20000000a00 */
[----:B------:R-:W-:Y:S01]  /*15e0*/  BAR.SYNC.DEFER_BLOCKING 0x0 ;  /* 0x0000000000007b1d */ /* 0x000fe20000010000 */
[----:B------:R-:W-:-:S13]  /*15f0*/  ISETP.NE.AND P0, PT, R3, RZ, PT ;  /* 0x000000ff0300720c */ /* 0x000fda0003f05270 */
[----:B---3--:R-:W-:Y:S05]  /*1600*/  @P0 BRA `(.L_x_17) ;  /* 0x0000004400800947 */ /* 0x008fea0003800000 */
[----:B------:R-:W0:Y:S01]  /*1610*/  S2UR UR5, SR_CgaCtaId ;  /* 0x00000000000579c3 */ /* 0x000e220000008800 */
[----:B------:R-:W-:Y:S01]  /*1620*/  UMOV UR4, 0x400 ;  /* 0x0000040000047882 */ /* 0x000fe20000000000 */
[----:B------:R-:W-:Y:S01]  /*1630*/  ISETP.GT.AND P2, PT, R4, 0x20, PT ;  /* 0x000000200400780c */ /* 0x000fe20003f44270 */
[----:B0-----:R-:W-:-:S09]  /*1640*/  ULEA UR4, UR5, UR4, 0x18 ;  /* 0x0000000405047291 */ /* 0x001fd2000f8ec0ff */
[----:B------:R-:W0:Y:S04]  /*1650*/  LDS.128 R16, [UR4+0x10] ;  /* 0x00001004ff107984 */ /* 0x000e280008000c00 */
[----:B------:R-:W1:Y:S04]  /*1660*/  LDS.128 R12, [UR4+0x20] ;  /* 0x00002004ff0c7984 */ /* 0x000e680008000c00 */
[----:B------:R-:W2:Y:S01]  /*1670*/  LDS.128 R8, [UR4+0x30] ;  /* 0x00003004ff087984 */ /* 0x000ea20008000c00 */
[----:B0-----:R-:W-:-:S06]  /*1680*/  DSETP.GEU.AND P1, PT, R6, R16, PT ;  /* 0x000000100600722a */ /* 0x001fcc0003f2e000 */
[-C--:B------:R-:W-:Y:S02]  /*1690*/  FSEL R3, R16, R6.reuse, !P1 ;  /* 0x0000000610037208 */ /* 0x080fe40004800000 */
[-C--:B------:R-:W-:Y:S02]  /*16a0*/  FSEL R17, R17, R7.reuse, !P1 ;  /* 0x0000000711117208 */ /* 0x080fe40004800000 */
[----:B------:R-:W-:Y:S02]  /*16b0*/  FSEL R6, R3, R6, P2 ;  /* 0x0000000603067208 */ /* 0x000fe40001000000 */
[----:B------:R-:W-:Y:S02]  /*16c0*/  FSEL R7, R17, R7, P2 ;  /* 0x0000000711077208 */ /* 0x000fe40001000000 */
[C---:B------:R-:W-:Y:S01]  /*16d0*/  ISETP.GT.AND P1, PT, R4.reuse, 0x40, PT ;  /* 0x000000400400780c */ /* 0x040fe20003f24270 */
[----:B------:R-:W-:Y:S01]  /*16e0*/  IMAD.MOV.U32 R2, RZ, RZ, R6 ;  /* 0x000000ffff027224 */ /* 0x000fe200078e0006 */
[----:B------:R-:W-:Y:S01]  /*16f0*/  ISETP.GT.AND P2, PT, R4, 0x60, PT ;  /* 0x000000600400780c */ /* 0x000fe20003f44270 */
[----:B------:R-:W-:-:S06]  /*1700*/  IMAD.MOV.U32 R3, RZ, RZ, R7 ;  /* 0x000000ffff037224 */ /* 0x000fcc00078e0007 */
[----:B------:R-:W-:-:S06]  /*1710*/  DSETP.GEU.AND P3, PT, R2, R18, PT ;  /* 0x000000120200722a */ /* 0x000fcc0003f6e000 */
[----:B------:R-:W-:Y:S02]  /*1720*/  @P1 FSEL R6, R18, R6, !P3 ;  /* 0x0000000612061208 */ /* 0x000fe40005800000 */
[----:B------:R-:W-:Y:S02]  /*1730*/  @P1 FSEL R7, R19, R7, !P3 ;  /* 0x0000000713071208 */ /* 0x000fe40005800000 */
[----:B------:R-:W-:Y:S01]  /*1740*/  ISETP.GT.AND P1, PT, R4, 0x80, PT ;  /* 0x000000800400780c */ /* 0x000fe20003f24270 */
[----:B------:R-:W-:Y:S02]  /*1750*/  IMAD.MOV.U32 R2, RZ, RZ, R6 ;  /* 0x000000ffff027224 */ /* 0x000fe400078e0006 */
[----:B------:R-:W-:-:S06]  /*1760*/  IMAD.MOV.U32 R3, RZ, RZ, R7 ;  /* 0x000000ffff037224 */ /* 0x000fcc00078e0007 */
[----:B-1----:R-:W-:Y:S01]  /*1770*/  DSETP.GEU.AND P3, PT, R2, R12, PT ;  /* 0x0000000c0200722a */ /* 0x002fe20003f6e000 */
[----:B------:R-:W0:Y:S05]  /*1780*/  LDS.64 R2, [UR4+0x40] ;  /* 0x00004004ff027984 */ /* 0x000e2a0008000a00 */
[----:B------:R-:W-:Y:S02]  /*1790*/  @P2 FSEL R6, R12, R6, !P3 ;  /* 0x000000060c062208 */ /* 0x000fe40005800000 */
[----:B------:R-:W-:Y:S02]  /*17a0*/  @P2 FSEL R7, R13, R7, !P3 ;  /* 0x000000070d072208 */ /* 0x000fe40005800000 */
[----:B------:R-:W-:-:S04]  /*17b0*/  ISETP.GT.AND P2, PT, R4, 0xa0, PT ;  /* 0x000000a00400780c */ /* 0x000fc80003f44270 */
[----:B------:R-:W-:-:S06]  /*17c0*/  DSETP.GEU.AND P3, PT, R6, R14, PT ;  /* 0x0000000e0600722a */ /* 0x000fcc0003f6e000 */
[----:B------:R-:W-:Y:S02]  /*17d0*/  @P1 FSEL R6, R14, R6, !P3 ;  /* 0x000000060e061208 */ /* 0x000fe40005800000 */
[----:B------:R-:W-:Y:S02]  /*17e0*/  @P1 FSEL R7, R15, R7, !P3 ;  /* 0x000000070f071208 */ /* 0x000fe40005800000 */
[----:B------:R-:W-:-:S04]  /*17f0*/  ISETP.GT.AND P1, PT, R4, 0xc0, PT ;  /* 0x000000c00400780c */ /* 0x000fc80003f24270 */
[----:B--2---:R-:W-:-:S06]  /*1800*/  DSETP.GEU.AND P3, PT, R6, R8, PT ;  /* 0x000000080600722a */ /* 0x004fcc0003f6e000 */
[----:B------:R-:W-:Y:S02]  /*1810*/  @P2 FSEL R6, R8, R6, !P3 ;  /* 0x0000000608062208 */ /* 0x000fe40005800000 */
[----:B------:R-:W-:Y:S02]  /*1820*/  @P2 FSEL R7, R9, R7, !P3 ;  /* 0x0000000709072208 */ /* 0x000fe40005800000 */
[----:B------:R-:W-:-:S04]  /*1830*/  ISETP.GT.AND P2, PT, R4, 0xe0, PT ;  /* 0x000000e00400780c */ /* 0x000fc80003f44270 */
[----:B------:R-:W-:-:S06]  /*1840*/  DSETP.GEU.AND P3, PT, R6, R10, PT ;  /* 0x0000000a0600722a */ /* 0x000fcc0003f6e000 */
[----:B------:R-:W-:Y:S02]  /*1850*/  @P1 FSEL R6, R10, R6, !P3 ;  /* 0x000000060a061208 */ /* 0x000fe40005800000 */
[----:B------:R-:W-:-:S03]  /*1860*/  @P1 FSEL R7, R11, R7, !P3 ;  /* 0x000000070b071208 */ /* 0x000fc60005800000 */
[----:B------:R-:W-:Y:S02]  /*1870*/  IMAD.MOV.U32 R4, RZ, RZ, R6 ;  /* 0x000000ffff047224 */ /* 0x000fe400078e0006 */
[----:B------:R-:W-:-:S06]  /*1880*/  IMAD.MOV.U32 R5, RZ, RZ, R7 ;  /* 0x000000ffff057224 */ /* 0x000fcc00078e0007 */
[----:B0-----:R-:W-:-:S06]  /*1890*/  DSETP.GEU.AND P1, PT, R4, R2, PT ;  /* 0x000000020400722a */ /* 0x001fcc0003f2e000 */
[----:B------:R-:W-:Y:S02]  /*18a0*/  @P2 FSEL R6, R2, R6, !P1 ;  /* 0x0000000602062208 */ /* 0x000fe40004800000 */
[----:B------:R-:W-:Y:S01]  /*18b0*/  @P2 FSEL R7, R3, R7, !P1 ;  /* 0x0000000703072208 */ /* 0x000fe20004800000 */
[----:B------:R-:W-:Y:S06]  /*18c0*/  BRA `(.L_x_17) ;  /* 0x0000004000d07947 */ /* 0x000fec0003800000 */
.L_x_3:
[----:B------:R-:W0:Y:S01]  /*18d0*/  S2R R0, SR_TID.X ;  /* 0x0000000000007919 */ /* 0x000e220000002100 */
[----:B------:R-:W1:Y:S02]  /*18e0*/  LDCU.64 UR4, c[0x0][0x380] ;  /* 0x00007000ff0477ac */ /* 0x000e640008000a00 */
[----:B-1----:R-:W-:Y:S02]  /*18f0*/  IMAD.U32 R2, RZ, RZ, UR4 ;  /* 0x00000004ff027e24 */ /* 0x002fe4000f8e00ff */
[----:B------:R-:W-:Y:S02]  /*1900*/  IMAD.U32 R3, RZ, RZ, UR5 ;  /* 0x00000005ff037e24 */ /* 0x000fe4000f8e00ff */
[----:B0-----:R-:W-:-:S04]  /*1910*/  IMAD.SHL.U32 R5, R0, 0x4, RZ ;  /* 0x0000000400057824 */ /* 0x001fc800078e00ff */
[----:B------:R-:W-:-:S05]  /*1920*/  IMAD.WIDE.U32 R6, R5, 0x8, R2 ;  /* 0x0000000805067825 */ /* 0x000fca00078e0002 */
[----:B------:R-:W2:Y:S04]  /*1930*/  LDG.E.128.CONSTANT R20, desc[UR6][R6.64] ;  /* 0x0000000606147981 */ /* 0x000ea8000c1e9d00 */
[----:B------:R-:W3:Y:S04]  /*1940*/  LDG.E.128.CONSTANT R12, desc[UR6][R6.64+0x10] ;  /* 0x00001006060c7981 */ /* 0x000ee8000c1e9d00 */
[----:B------:R-:W4:Y:S04]  /*1950*/  LDG.E.128.CONSTANT R8, desc[UR6][R6.64+0x2000] ;  /* 0x0020000606087981 */ /* 0x000f28000c1e9d00 */
[----:B------:R0:W5:Y:S01]  /*1960*/  LDG.E.128.CONSTANT R16, desc[UR6][R6.64+0x2010] ;  /* 0x0020100606107981 */ /* 0x000162000c1e9d00 */
[----:B------:R-:W-:Y:S01]  /*1970*/  ISETP.GE.U32.AND P1, PT, R4, 0x1000, PT ;  /* 0x000010000400780c */ /* 0x000fe20003f26070 */
[----:B------:R-:W-:Y:S01]  /*1980*/  UMOV UR4, 0x800 ;  /* 0x0000080000047882 */ /* 0x000fe20000000000 */
[----:B--2---:R-:W-:-:S06]  /*1990*/  DSETP.GEU.AND P0, PT, R20, R22, PT ;  /* 0x000000161400722a */ /* 0x004fcc0003f0e000 */
[----:B------:R-:W-:Y:S02]  /*19a0*/  FSEL R20, R22, R20, !P0 ;  /* 0x0000001416147208 */ /* 0x000fe40004000000 */
[----:B------:R-:W-:-:S06]  /*19b0*/  FSEL R21, R23, R21, !P0 ;  /* 0x0000001517157208 */ /* 0x000fcc0004000000 */
[----:B---3--:R-:W-:-:S06]  /*19c0*/  DSETP.GEU.AND P0, PT, R20, R12, PT ;  /* 0x0000000c1400722a */ /* 0x008fcc0003f0e000 */
[----:B------:R-:W-:Y:S02]  /*19d0*/  FSEL R12, R12, R20, !P0 ;  /* 0x000000140c0c7208 */ /* 0x000fe40004000000 */
[----:B------:R-:W-:-:S06]  /*19e0*/  FSEL R13, R13, R21, !P0 ;  /* 0x000000150d0d7208 */ /* 0x000fcc0004000000 */
[----:B------:R-:W-:-:S06]  /*19f0*/  DSETP.GEU.AND P0, PT, R12, R14, PT ;  /* 0x0000000e0c00722a */ /* 0x000fcc0003f0e000 */
[----:B------:R-:W-:Y:S02]  /*1a00*/  FSEL R12, R14, R12, !P0 ;  /* 0x0000000c0e0c7208 */ /* 0x000fe40004000000 */
[----:B------:R-:W-:-:S06]  /*1a10*/  FSEL R13, R15, R13, !P0 ;  /* 0x0000000d0f0d7208 */ /* 0x000fcc0004000000 */
[----:B----4-:R-:W-:-:S06]  /*1a20*/  DSETP.GEU.AND P0, PT, R12, R8, PT ;  /* 0x000000080c00722a */ /* 0x010fcc0003f0e000 */
[----:B0-----:R-:W-:Y:S02]  /*1a30*/  FSEL R6, R8, R12, !P0 ;  /* 0x0000000c08067208 */ /* 0x001fe40004000000 */
[----:B------:R-:W-:-:S06]  /*1a40*/  FSEL R7, R9, R13, !P0 ;  /* 0x0000000d09077208 */ /* 0x000fcc0004000000 */
[----:B------:R-:W-:-:S06]  /*1a50*/  DSETP.GEU.AND P0, PT, R6, R10, PT ;  /* 0x0000000a0600722a */ /* 0x000fcc0003f0e000 */
[----:B------:R-:W-:Y:S02]  /*1a60*/  FSEL R6, R10, R6, !P0 ;  /* 0x000000060a067208 */ /* 0x000fe40004000000 */
[----:B------:R-:W-:-:S06]  /*1a70*/  FSEL R7, R11, R7, !P0 ;  /* 0x000000070b077208 */ /* 0x000fcc0004000000 */
[----:B-----5:R-:W-:-:S06]  /*1a80*/  DSETP.GEU.AND P0, PT, R6, R16, PT ;  /* 0x000000100600722a */ /* 0x020fcc0003f0e000 */
[----:B------:R-:W-:Y:S02]  /*1a90*/  FSEL R6, R16, R6, !P0 ;  /* 0x0000000610067208 */ /* 0x000fe40004000000 */
[----:B------:R-:W-:-:S06]  /*1aa0*/  FSEL R7, R17, R7, !P0 ;  /* 0x0000000711077208 */ /* 0x000fcc0004000000 */
[----:B------:R-:W-:-:S06]  /*1ab0*/  DSETP.GEU.AND P0, PT, R6, R18, PT ;  /* 0x000000120600722a */ /* 0x000fcc0003f0e000 */
[----:B------:R-:W-:Y:S02]  /*1ac0*/  FSEL R6, R18, R6, !P0 ;  /* 0x0000000612067208 */ /* 0x000fe40004000000 */
[----:B------:R-:W-:Y:S01]  /*1ad0*/  FSEL R7, R19, R7, !P0 ;  /* 0x0000000713077208 */ /* 0x000fe20004000000 */
[----:B------:R-:W-:Y:S06]  /*1ae0*/  @!P1 BRA `(.L_x_18) ;  /* 0x0000000000a49947 */ /* 0x000fec0003800000 */
[----:B------:R-:W0:Y:S01]  /*1af0*/  LDC R24, c[0x0][0x390] ;  /* 0x0000e400ff187b82 */ /* 0x000e220000000800 */
[----:B------:R-:W-:Y:S01]  /*1b00*/  VIADD R25, R4, 0xfffff800 ;  /* 0xfffff80004197836 */ /* 0x000fe20000000000 */
[----:B------:R-:W-:-:S06]  /*1b10*/  UMOV UR4, 0x800 ;  /* 0x0000080000047882 */ /* 0x000fcc0000000000 */
[----:B------:R-:W1:Y:S02]  /*1b20*/  LDC.64 R2, c[0x0][0x380] ;  /* 0x0000e000ff027b82 */ /* 0x000e640000000a00 */
.L_x_20:
[----:B------:R-:W-:-:S04]  /*1b30*/  VIADD R27, R5, UR4 ;  /* 0x00000004051b7c36 */ /* 0x000fc80008000000 */
[----:B-1----:R-:W-:-:S05]  /*1b40*/  IMAD.WIDE.U32 R26, R27, 0x8, R2 ;  /* 0x000000081b1a7825 */ /* 0x002fca00078e0002 */
[----:B------:R-:W2:Y:S04]  /*1b50*/  LDG.E.128.CONSTANT R12, desc[UR6][R26.64] ;  /* 0x000000061a0c7981 */ /* 0x000ea8000c1e9d00 */
[----:B------:R-:W3:Y:S04]  /*1b60*/  LDG.E.128.CONSTANT R16, desc[UR6][R26.64+0x10] ;  /* 0x000010061a107981 */ /* 0x000ee8000c1e9d00 */
[----:B------:R-:W4:Y:S04]  /*1b70*/  LDG.E.128.CONSTANT R20, desc[UR6][R26.64+0x2000] ;  /* 0x002000061a147981 */ /* 0x000f28000c1e9d00 */
[----:B------:R-:W5:Y:S01]  /*1b80*/  LDG.E.128.CONSTANT R8, desc[UR6][R26.64+0x2010] ;  /* 0x002010061a087981 */ /* 0x000f62000c1e9d00 */
[----:B0-----:R-:W-:Y:S01]  /*1b90*/  IMAD.MOV.U32 R4, RZ, RZ, R24 ;  /* 0x000000ffff047224 */ /* 0x001fe200078e0018 */
[----:B--2---:R-:W-:-:S06]  /*1ba0*/  DSETP.GEU.AND P0, PT, R6, R12, PT ;  /* 0x0000000c0600722a */ /* 0x004fcc0003f0e000 */
[----:B------:R-:W-:Y:S02]  /*1bb0*/  FSEL R6, R12, R6, !P0 ;  /* 0x000000060c067208 */ /* 0x000fe40004000000 */
[----:B------:R-:W-:-:S06]  /*1bc0*/  FSEL R7, R13, R7, !P0 ;  /* 0x000000070d077208 */ /* 0x000fcc0004000000 */
[----:B------:R-:W-:-:S06]  /*1bd0*/  DSETP.GEU.AND P0, PT, R6, R14, PT ;  /* 0x0000000e0600722a */ /* 0x000fcc0003f0e000 */
        /* <DEDUP_REMOVED lines=14> */
[----:B-----5:R-:W-:-:S06]  /*1cc0*/  DSETP.GEU.AND P0, PT, R6, R8, PT ;  /* 0x000000080600722a */ /* 0x020fcc0003f0e000 */
[----:B------:R-:W-:Y:S01]  /*1cd0*/  FSEL R6, R8, R6, !P0 ;  /* 0x0000000608067208 */ /* 0x000fe20004000000 */
[----:B------:R-:W-:Y:S01]  /*1ce0*/  VIADD R8, R4, -UR4 ;  /* 0x8000000404087c36 */ /* 0x000fe20008000000 */
[----:B------:R-:W-:-:S04]  /*1cf0*/  FSEL R7, R9, R7, !P0 ;  /* 0x0000000709077208 */ /* 0x000fc80004000000 */
[----:B------:R-:W-:Y:S02]  /*1d00*/  ISETP.GE.AND P1, PT, R8, 0x800, PT ;  /* 0x000008000800780c */ /* 0x000fe40003f26270 */
[----:B------:R-:W-:-:S06]  /*1d10*/  DSETP.GEU.AND P0, PT, R6, R10, PT ;  /* 0x0000000a0600722a */ /* 0x000fcc0003f0e000 */
[----:B------:R-:W-:Y:S02]  /*1d20*/  FSEL R6, R10, R6, !P0 ;  /* 0x000000060a067208 */ /* 0x000fe40004000000 */
[----:B------:R-:W-:-:S03]  /*1d30*/  FSEL R7, R11, R7, !P0 ;  /* 0x000000070b077208 */ /* 0x000fc60004000000 */
[----:B------:R-:W-:Y:S05]  /*1d40*/  @!P1 BRA `(.L_x_19) ;  /* 0x0000000c00009947 */ /* 0x000fea0003800000 */
[----:B------:R-:W-:-:S06]  /*1d50*/  UIADD3 UR4, UPT, UPT, UR4, 0x800, URZ ;  /* 0x0000080004047890 */ /* 0x000fcc000fffe0ff */
[----:B------:R-:W-:-:S13]  /*1d60*/  ISETP.LT.AND P0, PT, R25, UR4, PT ;  /* 0x0000000419007c0c */ /* 0x000fda000bf01270 */
[----:B------:R-:W-:Y:S05]  /*1d70*/  @!P0 BRA `(.L_x_20) ;  /* 0xfffffffc006c8947 */ /* 0x000fea000383ffff */
.L_x_18:
[----:B------:R-:W-:-:S13]  /*1d80*/  ISETP.LE.AND P0, PT, R4, UR4, PT ;  /* 0x0000000404007c0c */ /* 0x000fda000bf03270 */
[----:B------:R-:W-:Y:S05]  /*1d90*/  @P0 BRA `(.L_x_19) ;  /* 0x0000000800ec0947 */ /* 0x000fea0003800000 */
[----:B------:R-:W-:Y:S01]  /*1da0*/  VIADD R41, R4, -UR4 ;  /* 0x8000000404297c36 */ /* 0x000fe20008000000 */
[----:B------:R-:W-:Y:S04]  /*1db0*/  BSSY.RECONVERGENT B1, `(.L_x_19) ;  /* 0x00000b9000017945 */ /* 0x000fe80003800200 */
[----:B------:R-:W-:-:S13]  /*1dc0*/  ISETP.GE.AND P0, PT, R0, R41, PT ;  /* 0x000000290000720c */ /* 0x000fda0003f06270 */
[----:B------:R-:W-:Y:S05]  /*1dd0*/  @P0 BRA `(.L_x_21) ;  /* 0x0000000800d80947 */ /* 0x000fea0003800000 */
[----:B------:R-:W-:Y:S01]  /*1de0*/  LOP3.LUT R5, RZ, R0, RZ, 0x33, !PT ;  /* 0x00000000ff057212 */ /* 0x000fe200078e33ff */
[----:B------:R-:W-:Y:S01]  /*1df0*/  BSSY.RECONVERGENT B2, `(.L_x_22) ;  /* 0x0000016000027945 */ /* 0x000fe20003800200 */
[----:B------:R-:W-:Y:S02]  /*1e00*/  IMAD.MOV.U32 R40, RZ, RZ, R0 ;  /* 0x000000ffff287224 */ /* 0x000fe400078e0000 */
[----:B------:R-:W-:-:S04]  /*1e10*/  IADD3 R4, PT, PT, R4, -UR4, R5 ;  /* 0x8000000404047c10 */ /* 0x000fc8000fffe005 */
[C---:B------:R-:W-:Y:S02]  /*1e20*/  LOP3.LUT R5, R4.reuse, 0x300, RZ, 0xc0, !PT ;  /* 0x0000030004057812 */ /* 0x040fe400078ec0ff */
[----:B------:R-:W-:Y:S02]  /*1e30*/  ISETP.GE.U32.AND P2, PT, R4, 0x300, PT ;  /* 0x000003000400780c */ /* 0x000fe40003f46070 */
[----:B------:R-:W-:-:S13]  /*1e40*/  ISETP.NE.AND P0, PT, R5, 0x300, PT ;  /* 0x000003000500780c */ /* 0x000fda0003f05270 */
[----:B------:R-:W-:Y:S05]  /*1e50*/  @!P0 BRA `(.L_x_23) ;  /* 0x00000000003c8947 */ /* 0x000fea0003800000 */
[----:B------:R-:W-:Y:S01]  /*1e60*/  LEA.HI R4, R4, 0x1, RZ, 0x18 ;  /* 0x0000000104047811 */ /* 0x000fe200078fc0ff */
[----:B------:R-:W-:Y:S02]  /*1e70*/  VIADD R9, R0, UR4 ;  /* 0x0000000400097c36 */ /* 0x000fe40008000000 */
[----:B------:R-:W-:Y:S01]  /*1e80*/  IMAD.MOV.U32 R40, RZ, RZ, R0 ;  /* 0x000000ffff287224 */ /* 0x000fe200078e0000 */
[----:B------:R-:W-:-:S05]  /*1e90*/  LOP3.LUT R4, R4, 0x3, RZ, 0xc0, !PT ;  /* 0x0000000304047812 */ /* 0x000fca00078ec0ff */
[----:B------:R-:W-:-:S07]  /*1ea0*/  IMAD.MOV R8, RZ, RZ, -R4 ;  /* 0x000000ffff087224 */ /* 0x000fce00078e0a04 */
.L_x_24:
[----:B------:R-:W-:-:S06]  /*1eb0*/  IMAD.WIDE.U32 R4, R9, 0x8, R2 ;  /* 0x0000000809047825 */ /* 0x000fcc00078e0002 */
[----:B------:R-:W2:Y:S01]  /*1ec0*/  LDG.E.64.CONSTANT R4, desc[UR6][R4.64] ;  /* 0x0000000604047981 */ /* 0x000ea2000c1e9b00 */
[----:B------:R-:W-:Y:S02]  /*1ed0*/  VIADD R8, R8, 0x1 ;  /* 0x0000000108087836 */ /* 0x000fe40000000000 */
[----:B------:R-:W-:Y:S02]  /*1ee0*/  VIADD R40, R40, 0x100 ;  /* 0x0000010028287836 */ /* 0x000fe40000000000 */
[----:B------:R-:W-:Y:S01]  /*1ef0*/  VIADD R9, R9, 0x100 ;  /* 0x0000010009097836 */ /* 0x000fe20000000000 */
[----:B------:R-:W-:Y:S01]  /*1f00*/  ISETP.NE.AND P1, PT, R8, RZ, PT ;  /* 0x000000ff0800720c */ /* 0x000fe20003f25270 */
[----:B--2---:R-:W-:-:S06]  /*1f10*/  DSETP.GEU.AND P0, PT, R6, R4, PT ;  /* 0x000000040600722a */ /* 0x004fcc0003f0e000 */
[----:B------:R-:W-:Y:S02]  /*1f20*/  FSEL R6, R4, R6, !P0 ;  /* 0x0000000604067208 */ /* 0x000fe40004000000 */
[----:B------:R-:W-:-:S04]  /*1f30*/  FSEL R7, R5, R7, !P0 ;  /* 0x0000000705077208 */ /* 0x000fc80004000000 */
[----:B------:R-:W-:Y:S05]  /*1f40*/  @P1 BRA `(.L_x_24) ;  /* 0xfffffffc00d81947 */ /* 0x000fea000383ffff */
.L_x_23:
[----:B------:R-:W-:Y:S05]  /*1f50*/  BSYNC.RECONVERGENT B2 ;  /* 0x0000000000027941 */ /* 0x000fea0003800200 */
.L_x_22:
[----:B------:R-:W-:Y:S05]  /*1f60*/  @!P2 BRA `(.L_x_21) ;  /* 0x000000080074a947 */ /* 0x000fea0003800000 */
[----:B------:R-:W0:Y:S01]  /*1f70*/  LDCU.64 UR8, c[0x0][0x380] ;  /* 0x00007000ff0877ac */ /* 0x000e220008000a00 */
[----:B------:R-:W-:Y:S01]  /*1f80*/  IMAD.IADD R9, R41, 0x1, -R40 ;  /* 0x0000000129097824 */ /* 0x000fe200078e0a28 */
[C---:B------:R-:W-:Y:S01]  /*1f90*/  IADD3 R5, P0, PT, R40.reuse, UR4, RZ ;  /* 0x0000000428057c10 */ /* 0x040fe2000ff1e0ff */
[----:B------:R-:W-:Y:S01]  /*1fa0*/  BSSY.RECONVERGENT B2, `(.L_x_25) ;  /* 0x0000059000027945 */ /* 0x000fe20003800200 */
[----:B------:R-:W-:Y:S02]  /*1fb0*/  VIADD R43, R40, UR4 ;  /* 0x00000004282b7c36 */ /* 0x000fe40008000000 */
[----:B------:R-:W-:Y:S01]  /*1fc0*/  ISETP.GT.AND P1, PT, R9, 0xc00, PT ;  /* 0x00000c000900780c */ /* 0x000fe20003f24270 */
[----:B------:R-:W-:Y:S01]  /*1fd0*/  IMAD.X R8, RZ, RZ, RZ, P0 ;  /* 0x000000ffff087224 */ /* 0x000fe200000e06ff */
[----:B0-----:R-:W-:-:S04]  /*1fe0*/  LEA R4, P0, R5, UR8, 0x3 ;  /* 0x0000000805047c11 */ /* 0x001fc8000f8018ff */
[----:B------:R-:W-:Y:S02]  /*1ff0*/  LEA.HI.X R5, R5, UR9, R8, 0x3, P0 ;  /* 0x0000000905057c11 */ /* 0x000fe400080f1c08 */
[----:B------:R-:W-:-:S05]  /*2000*/  IADD3 R4, P0, PT, R4, 0x1000, RZ ;  /* 0x0000100004047810 */ /* 0x000fca0007f1e0ff */
[----:B------:R-:W-:Y:S01]  /*2010*/  IMAD.X R5, RZ, RZ, R5, P0 ;  /* 0x000000ffff057224 */ /* 0x000fe200000e0605 */
[----:B------:R-:W-:Y:S01]  /*2020*/  PLOP3.LUT P0, PT, PT, PT, PT, 0x80, 0x8 ;  /* 0x000000000008781c */ /* 0x000fe20003f0f070 */
[----:B------:R-:W-:-:S12]  /*2030*/  @!P1 BRA `(.L_x_26) ;  /* 0x00000004003c9947 */ /* 0x000fd80003800000 */
[----:B------:R-:W-:Y:S01]  /*2040*/  PLOP3.LUT P0, PT, PT, PT, PT, 0x8, 0x80 ;  /* 0x000000000080781c */ /* 0x000fe20003f0e170 */
[----:B------:R-:W-:-:S12]  /*2050*/  VIADD R45, R41, 0xfffff400 ;  /* 0xfffff400292d7836 */ /* 0x000fd80000000000 */
.L_x_27:
[C---:B------:R-:W-:Y:S01]  /*2060*/  IMAD.WIDE.U32 R38, R43.reuse, 0x8, R2 ;  /* 0x000000082b267825 */ /* 0x040fe200078e0002 */
[----:B------:R-:W2:Y:S04]  /*2070*/  LDG.E.64.CONSTANT R8, desc[UR6][R4.64+-0x800] ;  /* 0xfff8000604087981 */ /* 0x000ea8000c1e9b00 */
[----:B------:R-:W3:Y:S04]  /*2080*/  LDG.E.64.CONSTANT R10, desc[UR6][R4.64] ;  /* 0x00000006040a7981 */ /* 0x000ee8000c1e9b00 */
[----:B------:R-:W4:Y:S01]  /*2090*/  LDG.E.64.CONSTANT R38, desc[UR6][R38.64] ;  /* 0x0000000626267981 */ /* 0x000f22000c1e9b00 */
[----:B------:R-:W-:-:S03]  /*20a0*/  VIADD R15, R43, 0x400 ;  /* 0x000004002b0f7836 */ /* 0x000fc60000000000 */
[----:B------:R-:W5:Y:S01]  /*20b0*/  LDG.E.64.CONSTANT R12, desc[UR6][R4.64+0x800] ;  /* 0x00080006040c7981 */ /* 0x000f62000c1e9b00 */
[----:B------:R-:W-:-:S03]  /*20c0*/  IMAD.WIDE.U32 R14, R15, 0x8, R2 ;  /* 0x000000080f0e7825 */ /* 0x000fc600078e0002 */
[----:B------:R-:W5:Y:S04]  /*20d0*/  LDG.E.64.CONSTANT R16, desc[UR6][R4.64+0x1800] ;  /* 0x0018000604107981 */ /* 0x000f68000c1e9b00 */
[----:B------:R-:W5:Y:S04]  /*20e0*/  LDG.E.64.CONSTANT R14, desc[UR6][R14.64] ;  /* 0x000000060e0e7981 */ /* 0x000f68000c1e9b00 */
[----:B------:R-:W5:Y:S01]  /*20f0*/  LDG.E.64.CONSTANT R18, desc[UR6][R4.64+0x2000] ;  /* 0x0020000604127981 */ /* 0x000f62000c1e9b00 */
        /* <DEDUP_REMOVED lines=11> */
[----:B------:R-:W5:Y:S04]  /*21b0*/  LDG.E.64.CONSTANT R34, desc[UR6][R4.64+0x6000] ;  /* 0x0060000604227981 */ /* 0x000f68000c1e9b00 */
[----:B------:R0:W5:Y:S01]  /*21c0*/  LDG.E.64.CONSTANT R36, desc[UR6][R4.64+0x6800] ;  /* 0x0068000604247981 */ /* 0x000162000c1e9b00 */
[----:B------:R-:W-:-:S05]  /*21d0*/  VIADD R40, R40, 0x1000 ;  /* 0x0000100028287836 */ /* 0x000fca0000000000 */
[----:B------:R-:W-:Y:S02]  /*21e0*/  ISETP.GE.AND P2, PT, R40, R45, PT ;  /* 0x0000002d2800720c */ /* 0x000fe40003f46270 */
[----:B0-----:R-:W-:Y:S01]  /*21f0*/  IADD3 R4, P3, PT, R4, 0x8000, RZ ;  /* 0x0000800004047810 */ /* 0x001fe20007f7e0ff */
[----:B------:R-:W-:-:S04]  /*2200*/  VIADD R43, R43, 0x1000 ;  /* 0x000010002b2b7836 */ /* 0x000fc80000000000 */
[----:B------:R-:W-:Y:S01]  /*2210*/  IMAD.X R5, RZ, RZ, R5, P3 ;  /* 0x000000ffff057224 */ /* 0x000fe200018e0605 */
[----:B----4-:R-:W-:-:S06]  /*2220*/  DSETP.GEU.AND P1, PT, R6, R38, PT ;  /* 0x000000260600722a */ /* 0x010fcc0003f2e000 */
[----:B------:R-:W-:Y:S02]  /*2230*/  FSEL R6, R38, R6, !P1 ;  /* 0x0000000626067208 */ /* 0x000fe40004800000 */
[----:B------:R-:W-:-:S06]  /*2240*/  FSEL R7, R39, R7, !P1 ;  /* 0x0000000727077208 */ /* 0x000fcc0004800000 */
[----:B--2---:R-:W-:-:S06]  /*2250*/  DSETP.GEU.AND P1, PT, R6, R8, PT ;  /* 0x000000080600722a */ /* 0x004fcc0003f2e000 */
[----:B------:R-:W-:Y:S02]  /*2260*/  FSEL R6, R8, R6, !P1 ;  /* 0x0000000608067208 */ /* 0x000fe40004800000 */
[----:B------:R-:W-:-:S06]  /*2270*/  FSEL R7, R9, R7, !P1 ;  /* 0x0000000709077208 */ /* 0x000fcc0004800000 */
[----:B---3--:R-:W-:-:S06]  /*2280*/  DSETP.GEU.AND P1, PT, R6, R10, PT ;  /* 0x0000000a0600722a */ /* 0x008fcc0003f2e000 */
[----:B------:R-:W-:Y:S02]  /*2290*/  FSEL R6, R10, R6, !P1 ;  /* 0x000000060a067208 */ /* 0x000fe40004800000 */
[----:B------:R-:W-:-:S06]  /*22a0*/  FSEL R7, R11, R7, !P1 ;  /* 0x000000070b077208 */ /* 0x000fcc0004800000 */
[----:B-----5:R-:W-:-:S06]  /*22b0*/  DSETP.GEU.AND P1, PT, R6, R12, PT ;  /* 0x0000000c0600722a */ /* 0x020fcc0003f2e000 */
        /* <DEDUP_REMOVED lines=39> */
.L_x_26:
[----:B------:R-:W-:Y:S05]  /*2530*/  BSYNC.RECONVERGENT B2 ;  /* 0x0000000000027941 */ /* 0x000fea0003800200 */
.L_x_25:
[----:B------:R-:W-:Y:S01]  /*2540*/  IMAD.IADD R8, R41, 0x1, -R40 ;  /* 0x0000000129087824 */ /* 0x000fe200078e0a28 */
[----:B------:R-:W-:Y:S04]  /*2550*/  BSSY.RECONVERGENT B2, `(.L_x_28) ;  /* 0x000002b000027945 */ /* 0x000fe80003800200 */
[----:B------:R-:W-:-:S13]  /*2560*/  ISETP.GT.AND P1, PT, R8, 0x400, PT ;  /* 0x000004000800780c */ /* 0x000fda0003f24270 */
[----:B------:R-:W-:Y:S05]  /*2570*/  @!P1 BRA `(.L_x_29) ;  /* 0x0000000000a09947 */ /* 0x000fea0003800000 */
        /* <DEDUP_REMOVED lines=9> */
[----:B------:R-:W5:Y:S04]  /*2610*/  LDG.E.64.CONSTANT R22, desc[UR6][R4.64+0x2000] ;  /* 0x0020000604167981 */ /* 0x000f68000c1e9b00 */
[----:B------:R0:W5:Y:S01]  /*2620*/  LDG.E.64.CONSTANT R8, desc[UR6][R4.64+0x2800] ;  /* 0x0028000604087981 */ /* 0x000162000c1e9b00 */
[----:B------:R-:W-:-:S02]  /*2630*/  VIADD R40, R40, 0x800 ;  /* 0x0000080028287836 */ /* 0x000fc40000000000 */
[----:B------:R-:W-:Y:S01]  /*2640*/  VIADD R43, R43, 0x800 ;  /* 0x000008002b2b7836 */ /* 0x000fe20000000000 */
[----:B0-----:R-:W-:-:S05]  /*2650*/  IADD3 R4, P2, PT, R4, 0x4000, RZ ;  /* 0x0000400004047810 */ /* 0x001fca0007f5e0ff */
        /* <DEDUP_REMOVED lines=22> */
[----:B------:R-:W-:Y:S01]  /*27c0*/  DSETP.GEU.AND P1, PT, R6, R8, PT ;  /* 0x000000080600722a */ /* 0x000fe20003f2e000 */
[----:B------:R-:W-:-:S05]  /*27d0*/  PLOP3.LUT P0, PT, PT, PT, PT, 0x8, 0x80 ;  /* 0x000000000080781c */ /* 0x000fca0003f0e170 */
[----:B------:R-:W-:Y:S02]  /*27e0*/  FSEL R6, R8, R6, !P1 ;  /* 0x0000000608067208 */ /* 0x000fe40004800000 */
[----:B------:R-:W-:-:S07]  /*27f0*/  FSEL R7, R9, R7, !P1 ;  /* 0x0000000709077208 */ /* 0x000fce0004800000 */
.L_x_29:
[----:B------:R-:W-:Y:S05]  /*2800*/  BSYNC.RECONVERGENT B2 ;  /* 0x0000000000027941 */ /* 0x000fea0003800200 */
.L_x_28:
[----:B------:R-:W-:-:S13]  /*2810*/  ISETP.LT.OR P0, PT, R40, R41, P0 ;  /* 0x000000292800720c */ /* 0x000fda0000701670 */
[----:B------:R-:W-:Y:S05]  /*2820*/  @!P0 BRA `(.L_x_21) ;  /* 0x0000000000448947 */ /* 0x000fea0003800000 */
[----:B------:R-:W-:Y:S01]  /*2830*/  IMAD.WIDE.U32 R2, R43, 0x8, R2 ;  /* 0x000000082b027825 */ /* 0x000fe200078e0002 */
[----:B------:R-:W2:Y:S04]  /*2840*/  LDG.E.64.CONSTANT R8, desc[UR6][R4.64+-0x800] ;  /* 0xfff8000604087981 */ /* 0x000ea8000c1e9b00 */
[----:B------:R-:W3:Y:S04]  /*2850*/  LDG.E.64.CONSTANT R10, desc[UR6][R4.64] ;  /* 0x00000006040a7981 */ /* 0x000ee8000c1e9b00 */
[----:B------:R-:W4:Y:S04]  /*2860*/  LDG.E.64.CONSTANT R2, desc[UR6][R2.64] ;  /* 0x0000000602027981 */ /* 0x000f28000c1e9b00 */
[----:B------:R-:W5:Y:S01]  /*2870*/  LDG.E.64.CONSTANT R12, desc[UR6][R4.64+0x800] ;  /* 0x00080006040c7981 */ /* 0x000f62000c1e9b00 */
        /* <DEDUP_REMOVED lines=11> */
[----:B------:R-:W-:-:S07]  /*2930*/  FSEL R7, R13, R3, !P0 ;  /* 0x000000030d077208 */ /* 0x000fce0004000000 */
.L_x_21:
[----:B------:R-:W-:Y:S05]  /*2940*/  BSYNC.RECONVERGENT B1 ;  /* 0x0000000000017941 */ /* 0x000fea0003800200 */
.L_x_19:
[----:B------:R-:W0:Y:S01]  /*2950*/  S2R R10, SR_LANEID ;  /* 0x00000000000a7919 */ /* 0x000e220000000000 */
[----:B------:R-:W-:Y:S04]  /*2960*/  SHFL.DOWN PT, R2, R6, 0x1, 0x1f ;  /* 0x08201f0006027f89 */ /* 0x000fe800000e0000 */
        /* <DEDUP_REMOVED lines=10> */
[----:B------:R-:W-:-:S02]  /*2a10*/  @!P2 MOV R7, 0x400 ;  /* 0x000004000007a802 */ /* 0x000fc40000000f00 */
        /* <DEDUP_REMOVED lines=8> */
[----:B------:R-:W-:Y:S01]  /*2aa0*/  SHFL.DOWN PT, R2, R4, 0x4, 0x1f ;  /* 0x08801f0004027f89 */ /* 0x000fe200000e0000 */
[----:B-1----:R-:W-:-:S03]  /*2ab0*/  @!P2 LEA R7, R8, R7, 0x18 ;  /* 0x000000070807a211 */ /* 0x002fc600078ec0ff */
[----:B------:R-:W0:Y:S02]  /*2ac0*/  SHFL.DOWN PT, R3, R5, 0x4, 0x1f ;  /* 0x08801f0005037f89 */ /* 0x000e2400000e0000 */
[----:B------:R-:W-:Y:S01]  /*2ad0*/  @!P2 IMAD.IADD R9, R6, 0x1, R7 ;  /* 0x000000010609a824 */ /* 0x000fe200078e0207 */
[----:B0-----:R-:W-:-:S06]  /*2ae0*/  DSETP.GEU.AND P0, PT, R4, R2, PT ;  /* 0x000000020400722a */ /* 0x001fcc0003f0e000 */
[----:B------:R-:W-:Y:S02]  /*2af0*/  @!P1 FSEL R4, R2, R4, !P0 ;  /* 0x0000000402049208 */ /* 0x000fe40004000000 */
[----:B------:R-:W-:Y:S02]  /*2b00*/  @!P1 FSEL R5, R3, R5, !P0 ;  /* 0x0000000503059208 */ /* 0x000fe40004000000 */
[----:B------:R-:W-:Y:S01]  /*2b10*/  ISETP.GT.AND P1, PT, R10, 0x17, PT ;  /* 0x000000170a00780c */ /* 0x000fe20003f24270 */
[----:B------:R-:W-:Y:S04]  /*2b20*/  SHFL.DOWN PT, R2, R4, 0x8, 0x1f ;  /* 0x09001f0004027f89 */ /* 0x000fe800000e0000 */
[----:B------:R-:W0:Y:S02]  /*2b30*/  SHFL.DOWN PT, R3, R5, 0x8, 0x1f ;  /* 0x09001f0005037f89 */ /* 0x000e2400000e0000 */
[----:B0-----:R-:W-:-:S06]  /*2b40*/  DSETP.GEU.AND P0, PT, R4, R2, PT ;  /* 0x000000020400722a */ /* 0x001fcc0003f0e000 */
[----:B------:R-:W-:Y:S02]  /*2b50*/  @!P1 FSEL R4, R2, R4, !P0 ;  /* 0x0000000402049208 */ /* 0x000fe40004000000 */
[----:B------:R-:W-:Y:S02]  /*2b60*/  @!P1 FSEL R5, R3, R5, !P0 ;  /* 0x0000000503059208 */ /* 0x000fe40004000000 */
[----:B------:R-:W-:Y:S01]  /*2b70*/  ISETP.GT.AND P1, PT, R10, 0xf, PT ;  /* 0x0000000f0a00780c */ /* 0x000fe20003f24270 */
[----:B------:R-:W-:Y:S04]  /*2b80*/  SHFL.DOWN PT, R2, R4, 0x10, 0x1f ;  /* 0x0a001f0004027f89 */ /* 0x000fe800000e0000 */
[----:B------:R-:W0:Y:S02]  /*2b90*/  SHFL.DOWN PT, R3, R5, 0x10, 0x1f ;  /* 0x0a001f0005037f89 */ /* 0x000e2400000e0000 */
[----:B0-----:R-:W-:-:S06]  /*2ba0*/  DSETP.GEU.AND P0, PT, R4, R2, PT ;  /* 0x000000020400722a */ /* 0x001fcc0003f0e000 */
[----:B------:R-:W-:Y:S02]  /*2bb0*/  FSEL R2, R2, R4, !P0 ;  /* 0x0000000402027208 */ /* 0x000fe40004000000 */
        /* <DEDUP_REMOVED lines=10> */
[----:B--2---:R-:W0:Y:S04]  /*2c60*/  LDS.128 R8, [UR4+0x10] ;  /* 0x00001004ff087984 */ /* 0x004e280008000c00 */
        /* <DEDUP_REMOVED lines=25> */
.L_x_2:
        /* <DEDUP_REMOVED lines=12> */
.L_x_32:
[----:B------:R-:W-:Y:S05]  /*2ec0*/  BSYNC.RECONVERGENT B1 ;  /* 0x0000000000017941 */ /* 0x000fea0003800200 */
.L_x_31:
        /* <DEDUP_REMOVED lines=17> */
.L_x_37:
        /* <DEDUP_REMOVED lines=12> */
.L_x_36:
[----:B------:R-:W-:Y:S05]  /*30a0*/  BSYNC.RECONVERGENT B2 ;  /* 0x0000000000027941 */ /* 0x000fea0003800200 */
.L_x_35:
        /* <DEDUP_REMOVED lines=9> */
.L_x_40:
        /* <DEDUP_REMOVED lines=74> */
.L_x_39:
[----:B------:R-:W-:Y:S05]  /*35e0*/  BSYNC.RECONVERGENT B2 ;  /* 0x0000000000027941 */ /* 0x000fea0003800200 */
.L_x_38:
        /* <DEDUP_REMOVED lines=42> */
.L_x_42:
[----:B------:R-:W-:Y:S05]  /*3890*/  BSYNC.RECONVERGENT B2 ;  /* 0x0000000000027941 */ /* 0x000fea0003800200 */
.L_x_41:
        /* <DEDUP_REMOVED lines=20> */
.L_x_34:
[----:B------:R-:W-:Y:S05]  /*39e0*/  BSYNC.RECONVERGENT B1 ;  /* 0x0000000000017941 */ /* 0x000fea0003800200 */
.L_x_33:
        /* <DEDUP_REMOVED lines=14> */
[----:B------:R-:W-:Y:S01]  /*3ad0*/  IMAD.MOV.U32 R2, RZ, RZ, R9 ;  /* 0x000000ffff027224 */ /* 0x000fe200078e0009 */
[----:B------:R-:W-:Y:S01]  /*3ae0*/  @!P2 MOV R4, 0x400 ;  /* 0x000004000004a802 */ /* 0x000fe20000000f00 */
[----:B------:R-:W-:Y:S01]  /*3af0*/  IMAD.MOV.U32 R3, RZ, RZ, R11 ;  /* 0x000000ffff037224 */ /* 0x000fe200078e000b */
[----:B------:R-:W0:Y:S01]  /*3b00*/  SHFL.DOWN PT, R7, R11, 0x2, 0x1f ;  /* 0x08401f000b077f89 */ /* 0x000e2200000e0000 */
[----:B------:R-:W-:Y:S01]  /*3b10*/  @!P2 SHF.R.U32.HI R0, RZ, 0x2, R5 ;  /* 0x00000002ff00a819 */ /* 0x000fe20000011605 */
[----:B------:R-:W1:Y:S03]  /*3b20*/  @!P2 S2R R13, SR_CgaCtaId ;  /* 0x00000000000da919 */ /* 0x000e660000008800 */
[----:B------:R-:W-:Y:S01]  /*3b30*/  @!P2 LOP3.LUT R0, R0, 0xf8, RZ, 0xc0, !PT ;  /* 0x000000f80000a812 */ /* 0x000fe200078ec0ff */
[----:B0-----:R-:W-:-:S06]  /*3b40*/  DSETP.GEU.AND P0, PT, R2, R6, PT ;  /* 0x000000060200722a */ /* 0x001fcc0003f0e000 */
[----:B------:R-:W-:Y:S02]  /*3b50*/  @!P1 FSEL R9, R6, R9, !P0 ;  /* 0x0000000906099208 */ /* 0x000fe40004000000 */
[----:B------:R-:W-:Y:S02]  /*3b60*/  @!P1 FSEL R11, R7, R11, !P0 ;  /* 0x0000000b070b9208 */ /* 0x000fe40004000000 */
[----:B------:R-:W-:Y:S01]  /*3b70*/  ISETP.GT.AND P1, PT, R8, 0x1b, PT ;  /* 0x0000001b0800780c */ /* 0x000fe20003f24270 */
[----:B------:R-:W-:Y:S01]  /*3b80*/  SHFL.DOWN PT, R2, R9, 0x4, 0x1f ;  /* 0x08801f0009027f89 */ /* 0x000fe200000e0000 */
[----:B------:R-:W-:Y:S01]  /*3b90*/  IMAD.MOV.U32 R6, RZ, RZ, R9 ;  /* 0x000000ffff067224 */ /* 0x000fe200078e0009 */
[----:B-1----:R-:W-:Y:S01]  /*3ba0*/  @!P2 LEA R13, R13, R4, 0x18 ;  /* 0x000000040d0da211 */ /* 0x002fe200078ec0ff */
[----:B------:R-:W-:Y:S01]  /*3bb0*/  IMAD.MOV.U32 R7, RZ, RZ, R11 ;  /* 0x000000ffff077224 */ /* 0x000fe200078e000b */
[----:B------:R-:W0:Y:S03]  /*3bc0*/  SHFL.DOWN PT, R3, R11, 0x4, 0x1f ;  /* 0x08801f000b037f89 */ /* 0x000e2600000e0000 */
[----:B------:R-:W-:-:S02]  /*3bd0*/  @!P2 IMAD.IADD R13, R0, 0x1, R13 ;  /* 0x00000001000da824 */ /* 0x000fc400078e020d */
[----:B0-----:R-:W-:-:S06]  /*3be0*/  DSETP.GEU.AND P0, PT, R6, R2, PT ;  /* 0x000000020600722a */ /* 0x001fcc0003f0e000 */
[----:B------:R-:W-:Y:S02]  /*3bf0*/  @!P1 FSEL R9, R2, R9, !P0 ;  /* 0x0000000902099208 */ /* 0x000fe40004000000 */
[----:B------:R-:W-:Y:S02]  /*3c00*/  @!P1 FSEL R11, R3, R11, !P0 ;  /* 0x0000000b030b9208 */ /* 0x000fe40004000000 */
[----:B------:R-:W-:Y:S01]  /*3c10*/  ISETP.GT.AND P1, PT, R8, 0x17, PT ;  /* 0x000000170800780c */ /* 0x000fe20003f24270 */
[----:B------:R-:W-:Y:S01]  /*3c20*/  SHFL.DOWN PT, R2, R9, 0x8, 0x1f ;  /* 0x09001f0009027f89 */ /* 0x000fe200000e0000 */
[----:B------:R-:W-:Y:S02]  /*3c30*/  IMAD.MOV.U32 R6, RZ, RZ, R9 ;  /* 0x000000ffff067224 */ /* 0x000fe400078e0009 */
[----:B------:R-:W-:Y:S01]  /*3c40*/  IMAD.MOV.U32 R7, RZ, RZ, R11 ;  /* 0x000000ffff077224 */ /* 0x000fe200078e000b */
[----:B------:R-:W0:Y:S05]  /*3c50*/  SHFL.DOWN PT, R3, R11, 0x8, 0x1f ;  /* 0x09001f000b037f89 */ /* 0x000e2a00000e0000 */
        /* <DEDUP_REMOVED lines=20> */
[----:B------:R-:W0:Y:S04]  /*3da0*/  LDS.128 R8, [UR4+0x10] ;  /* 0x00001004ff087984 */ /* 0x000e280008000c00 */
[----:B-1----:R-:W1:Y:S01]  /*3db0*/  LDS.128 R12, [UR4+0x20] ;  /* 0x00002004ff0c7984 */ /* 0x002e620008000c00 */
        /* <DEDUP_REMOVED lines=24> */
.L_x_43:
        /* <DEDUP_REMOVED lines=20> */
[----:B------:R-:W0:Y:S05]  /*4080*/  SHFL.DOWN PT, R7, R0, 0x2, R11 ;  /* 0x0840000000077989 */ /* 0x000e2a00000e000b */
[----:B0-----:R-:W-:-:S06]  /*4090*/  DSETP.GEU.AND P0, PT, R2, R6, PT ;  /* 0x000000060200722a */ /* 0x001fcc0003f0e000 */
[----:B------:R-:W-:Y:S01]  /*40a0*/  @!P1 FSEL R9, R6, R9, !P0 ;  /* 0x0000000906099208 */ /* 0x000fe20004000000 */
[----:B------:R-:W-:Y:S01]  /*40b0*/  VIADD R6, R8, 0x4 ;  /* 0x0000000408067836 */ /* 0x000fe20000000000 */
[----:B------:R-:W-:-:S03]  /*40c0*/  @!P1 FSEL R0, R7, R0, !P0 ;  /* 0x0000000007009208 */ /* 0x000fc60004000000 */
[----:B------:R-:W-:Y:S01]  /*40d0*/  SHFL.DOWN PT, R2, R9, 0x4, R11 ;  /* 0x0880000009027989 */ /* 0x000fe200000e000b */
[----:B------:R-:W-:Y:S01]  /*40e0*/  ISETP.GT.AND P1, PT, R6, R11, PT ;  /* 0x0000000b0600720c */ /* 0x000fe20003f24270 */
[----:B------:R-:W-:Y:S02]  /*40f0*/  IMAD.MOV.U32 R6, RZ, RZ, R9 ;  /* 0x000000ffff067224 */ /* 0x000fe400078e0009 */
[----:B------:R-:W0:Y:S01]  /*4100*/  SHFL.DOWN PT, R3, R0, 0x4, R11 ;  /* 0x0880000000037989 */ /* 0x000e2200000e000b */
[----:B------:R-:W-:-:S06]  /*4110*/  IMAD.MOV.U32 R7, RZ, RZ, R0 ;  /* 0x000000ffff077224 */ /* 0x000fcc00078e0000 */
[----:B0-----:R-:W-:Y:S01]  /*4120*/  DSETP.GEU.AND P0, PT, R6, R2, PT ;  /* 0x000000020600722a */ /* 0x001fe20003f0e000 */
[----:B------:R-:W-:-:S05]  /*4130*/  VIADD R6, R8, 0x8 ;  /* 0x0000000808067836 */ /* 0x000fca0000000000 */
        /* <DEDUP_REMOVED lines=15> */
[----:B------:R-:W-:Y:S02]  /*4230*/  IMAD.MOV.U32 R6, RZ, RZ, R9 ;  /* 0x000000ffff067224 */ /* 0x000fe400078e0009 */
[----:B------:R-:W-:Y:S01]  /*4240*/  IMAD.MOV.U32 R7, RZ, RZ, R0 ;  /* 0x000000ffff077224 */ /* 0x000fe200078e0000 */
[----:B------:R-:W0:Y:S05]  /*4250*/  SHFL.DOWN PT, R3, R0, 0x10, R11 ;  /* 0x0a00000000037989 */ /* 0x000e2a00000e000b */
[----:B0-----:R-:W-:Y:S01]  /*4260*/  DSETP.GEU.AND P1, PT, R6, R2, PT ;  /* 0x000000020600722a */ /* 0x001fe20003f2e000 */
[----:B------:R-:W-:-:S02]  /*4270*/  @!P0 MOV R7, 0x400 ;  /* 0x0000040000078802 */ /* 0x000fc40000000f00 */
[----:B------:R-:W-:Y:S02]  /*4280*/  @!P0 SHF.R.U32.HI R6, RZ, 0x2, R5 ;  /* 0x00000002ff068819 */ /* 0x000fe40000011605 */
[----:B-1----:R-:W-:Y:S02]  /*4290*/  @!P0 LEA R7, R10, R7, 0x18 ;  /* 0x000000070a078211 */ /* 0x002fe400078ec0ff */
[----:B------:R-:W-:Y:S02]  /*42a0*/  @!P0 LOP3.LUT R6, R6, 0xf8, RZ, 0xc0, !PT ;  /* 0x000000f806068812 */ /* 0x000fe400078ec0ff */
[----:B------:R-:W-:Y:S02]  /*42b0*/  @!P2 FSEL R9, R2, R9, !P1 ;  /* 0x000000090209a208 */ /* 0x000fe40004800000 */
[----:B------:R-:W-:Y:S01]  /*42c0*/  @!P2 FSEL R0, R3, R0, !P1 ;  /* 0x000000000300a208 */ /* 0x000fe20004800000 */
[----:B------:R-:W-:Y:S02]  /*42d0*/  @!P0 IMAD.IADD R3, R6, 0x1, R7 ;  /* 0x0000000106038824 */ /* 0x000fe400078e0207 */
[----:B------:R-:W-:-:S02]  /*42e0*/  IMAD.MOV.U32 R6, RZ, RZ, R9 ;  /* 0x000000ffff067224 */ /* 0x000fc400078e0009 */
[----:B------:R-:W-:-:S05]  /*42f0*/  IMAD.MOV.U32 R7, RZ, RZ, R0 ;  /* 0x000000ffff077224 */ /* 0x000fca00078e0000 */
[----:B------:R1:W-:Y:S01]  /*4300*/  @!P0 STS.64 [R3+0x8], R6 ;  /* 0x0000080603008388 */ /* 0x0003e20000000a00 */
[----:B------:R-:W-:Y:S01]  /*4310*/  BAR.SYNC.DEFER_BLOCKING 0x0 ;  /* 0x0000000000007b1d */ /* 0x000fe20000010000 */
[----:B------:R-:W-:-:S13]  /*4320*/  ISETP.NE.AND P0, PT, R5, RZ, PT ;  /* 0x000000ff0500720c */ /* 0x000fda0003f05270 */
[----:B-1----:R-:W-:Y:S05]  /*4330*/  @P0 BRA `(.L_x_17) ;  /* 0x0000001800340947 */ /* 0x002fea0003800000 */
[----:B------:R-:W0:Y:S01]  /*4340*/  S2UR UR5, SR_CgaCtaId ;  /* 0x00000000000579c3 */ /* 0x000e220000008800 */
[----:B------:R-:W-:Y:S01]  /*4350*/  UMOV UR4, 0x400 ;  /* 0x0000040000047882 */ /* 0x000fe20000000000 */
[C---:B------:R-:W-:Y:S02]  /*4360*/  ISETP.GT.AND P3, PT, R4.reuse, 0x20, PT ;  /* 0x000000200400780c */ /* 0x040fe40003f64270 */
        /* <DEDUP_REMOVED lines=10> */
[----:B------:R-:W-:Y:S01]  /*4410*/  ISETP.GT.AND P1, PT, R4, 0x60, PT ;  /* 0x000000600400780c */ /* 0x000fe20003f24270 */
[----:B------:R-:W-:Y:S02]  /*4420*/  IMAD.MOV.U32 R2, RZ, RZ, R6 ;  /* 0x000000ffff027224 */ /* 0x000fe400078e0006 */
        /* <DEDUP_REMOVED lines=29> */
.L_x_30:
[----:B------:R-:W0:Y:S01]  /*4600*/  S2R R41, SR_TID.X ;  /* 0x0000000000297919 */ /* 0x000e220000002100 */
[----:B------:R-:W0:Y:S02]  /*4610*/  LDC.64 R6, c[0x0][0x380] ;  /* 0x0000e000ff067b82 */ /* 0x000e240000000a00 */
[----:B0-----:R-:W-:-:S05]  /*4620*/  IMAD.WIDE.U32 R6, R41, 0x8, R6 ;  /* 0x0000000829067825 */ /* 0x001fca00078e0006 */
[----:B------:R-:W2:Y:S04]  /*4630*/  LDG.E.64.CONSTANT R20, desc[UR6][R6.64] ;  /* 0x0000000606147981 */ /* 0x000ea8000c1e9b00 */
[----:B------:R-:W2:Y:S04]  /*4640*/  LDG.E.64.CONSTANT R2, desc[UR6][R6.64+0x800] ;  /* 0x0008000606027981 */ /* 0x000ea8000c1e9b00 */
[----:B------:R-:W3:Y:S04]  /*4650*/  LDG.E.64.CONSTANT R8, desc[UR6][R6.64+0x1000] ;  /* 0x0010000606087981 */ /* 0x000ee8000c1e9b00 */
[----:B------:R-:W4:Y:S04]  /*4660*/  LDG.E.64.CONSTANT R10, desc[UR6][R6.64+0x1800] ;  /* 0x00180006060a7981 */ /* 0x000f28000c1e9b00 */
[----:B------:R-:W5:Y:S04]  /*4670*/  LDG.E.64.CONSTANT R12, desc[UR6][R6.64+0x2000] ;  /* 0x00200006060c7981 */ /* 0x000f68000c1e9b00 */
[----:B------:R-:W5:Y:S04]  /*4680*/  LDG.E.64.CONSTANT R14, desc[UR6][R6.64+0x2800] ;  /* 0x00280006060e7981 */ /* 0x000f68000c1e9b00 */
[----:B------:R-:W5:Y:S04]  /*4690*/  LDG.E.64.CONSTANT R16, desc[UR6][R6.64+0x3000] ;  /* 0x0030000606107981 */ /* 0x000f68000c1e9b00 */
[----:B------:R-:W5:Y:S01]  /*46a0*/  LDG.E.64.CONSTANT R18, desc[UR6][R6.64+0x3800] ;  /* 0x0038000606127981 */ /* 0x000f62000c1e9b00 */
[----:B------:R-:W-:Y:S01]  /*46b0*/  ISETP.GE.U32.AND P1, PT, R4, 0x1000, PT ;  /* 0x000010000400780c */ /* 0x000fe20003f26070 */
[----:B------:R-:W-:Y:S01]  /*46c0*/  IMAD.MOV.U32 R45, RZ, RZ, 0x800 ;  /* 0x00000800ff2d7424 */ /* 0x000fe200078e00ff */
[----:B--2---:R-:W-:-:S06]  /*46d0*/  DSETP.GEU.AND P0, PT, R20, R2, PT ;  /* 0x000000021400722a */ /* 0x004fcc0003f0e000 */
        /* <DEDUP_REMOVED lines=21> */
[----:B------:R-:W0:Y:S01]  /*4830*/  LDC R24, c[0x0][0x390] ;  /* 0x0000e400ff187b82 */ /* 0x000e220000000800 */
[----:B------:R-:W-:Y:S02]  /*4840*/  VIADD R0, R4, 0xfffff800 ;  /* 0xfffff80004007836 */ /* 0x000fe40000000000 */
[----:B------:R-:W-:-:S07]  /*4850*/  IMAD.MOV.U32 R45, RZ, RZ, 0x800 ;  /* 0x00000800ff2d7424 */ /* 0x000fce00078e00ff */
.L_x_46:
[----:B------:R-:W-:-:S05]  /*4860*/  IMAD.WIDE R4, R45, 0x8, R6 ;  /* 0x000000082d047825 */ /* 0x000fca00078e0206 */
[----:B------:R-:W2:Y:S04]  /*4870*/  LDG.E.64.CONSTANT R10, desc[UR6][R4.64] ;  /* 0x00000006040a7981 */ /* 0x000ea8000c1e9b00 */
[----:B------:R-:W3:Y:S04]  /*4880*/  LDG.E.64.CONSTANT R12, desc[UR6][R4.64+0x800] ;  /* 0x00080006040c7981 */ /* 0x000ee8000c1e9b00 */
[----:B------:R-:W4:Y:S04]  /*4890*/  LDG.E.64.CONSTANT R14, desc[UR6][R4.64+0x1000] ;  /* 0x00100006040e7981 */ /* 0x000f28000c1e9b00 */
[----:B------:R-:W5:Y:S04]  /*48a0*/  LDG.E.64.CONSTANT R16, desc[UR6][R4.64+0x1800] ;  /* 0x0018000604107981 */ /* 0x000f68000c1e9b00 */
[----:B------:R-:W5:Y:S04]  /*48b0*/  LDG.E.64.CONSTANT R18, desc[UR6][R4.64+0x2000] ;  /* 0x0020000604127981 */ /* 0x000f68000c1e9b00 */
[----:B------:R-:W5:Y:S04]  /*48c0*/  LDG.E.64.CONSTANT R20, desc[UR6][R4.64+0x2800] ;  /* 0x0028000604147981 */ /* 0x000f68000c1e9b00 */
[----:B------:R-:W5:Y:S04]  /*48d0*/  LDG.E.64.CONSTANT R22, desc[UR6][R4.64+0x3000] ;  /* 0x0030000604167981 */ /* 0x000f68000c1e9b00 */
[----:B------:R0:W5:Y:S02]  /*48e0*/  LDG.E.64.CONSTANT R8, desc[UR6][R4.64+0x3800] ;  /* 0x0038000604087981 */ /* 0x000164000c1e9b00 */
[----:B0-----:R-:W-:-:S04]  /*48f0*/  IMAD.MOV.U32 R4, RZ, RZ, R24 ;  /* 0x000000ffff047224 */ /* 0x001fc800078e0018 */
[----:B------:R-:W-:-:S05]  /*4900*/  IMAD.IADD R5, R4, 0x1, -R45 ;  /* 0x0000000104057824 */ /* 0x000fca00078e0a2d */
[----:B------:R-:W-:Y:S01]  /*4910*/  ISETP.GE.AND P1, PT, R5, 0x800, PT ;  /* 0x000008000500780c */ /* 0x000fe20003f26270 */
        /* <DEDUP_REMOVED lines=25> */
[----:B------:R-:W-:-:S05]  /*4ab0*/  VIADD R45, R45, 0x800 ;  /* 0x000008002d2d7836 */ /* 0x000fca0000000000 */
[----:B------:R-:W-:-:S13]  /*4ac0*/  ISETP.GT.AND P0, PT, R45, R0, PT ;  /* 0x000000002d00720c */ /* 0x000fda0003f04270 */
[----:B------:R-:W-:Y:S05]  /*4ad0*/  @!P0 BRA `(.L_x_46) ;  /* 0xfffffffc00608947 */ /* 0x000fea000383ffff */
.L_x_44:
[----:B------:R-:W-:-:S13]  /*4ae0*/  ISETP.GE.AND P0, PT, R45, R4, PT ;  /* 0x000000042d00720c */ /* 0x000fda0003f06270 */
[----:B------:R-:W-:Y:S05]  /*4af0*/  @P0 BRA `(.L_x_45) ;  /* 0x0000000800fc0947 */ /* 0x000fea0003800000 */
[----:B------:R-:W-:Y:S01]  /*4b00*/  IMAD.IADD R0, R4, 0x1, -R45 ;  /* 0x0000000104007824 */ /* 0x000fe200078e0a2d */
[----:B------:R-:W-:Y:S04]  /*4b10*/  BSSY.RECONVERGENT B1, `(.L_x_45) ;  /* 0x00000bd000017945 */ /* 0x000fe80003800200 */
[----:B------:R-:W-:-:S13]  /*4b20*/  ISETP.GE.AND P0, PT, R41, R0, PT ;  /* 0x000000002900720c */ /* 0x000fda0003f06270 */
[----:B------:R-:W-:Y:S05]  /*4b30*/  @P0 BRA `(.L_x_47) ;  /* 0x0000000800e80947 */ /* 0x000fea0003800000 */
[----:B------:R-:W-:Y:S01]  /*4b40*/  LOP3.LUT R5, RZ, R41, RZ, 0x33, !PT ;  /* 0x00000029ff057212 */ /* 0x000fe200078e33ff */
[----:B------:R-:W-:Y:S01]  /*4b50*/  BSSY.RECONVERGENT B2, `(.L_x_48) ;  /* 0x0000017000027945 */ /* 0x000fe20003800200 */
[----:B------:R-:W-:Y:S02]  /*4b60*/  IMAD.MOV.U32 R43, RZ, RZ, R41 ;  /* 0x000000ffff2b7224 */ /* 0x000fe400078e0029 */
[----:B------:R-:W-:-:S04]  /*4b70*/  IADD3 R4, PT, PT, -R45, R4, R5 ;  /* 0x000000042d047210 */ /* 0x000fc80007ffe105 */
[C---:B------:R-:W-:Y:S02]  /*4b80*/  LOP3.LUT R5, R4.reuse, 0x300, RZ, 0xc0, !PT ;  /* 0x0000030004057812 */ /* 0x040fe400078ec0ff */
[----:B------:R-:W-:Y:S02]  /*4b90*/  ISETP.GE.U32.AND P2, PT, R4, 0x300, PT ;  /* 0x000003000400780c */ /* 0x000fe40003f46070 */
[----:B------:R-:W-:-:S13]  /*4ba0*/  ISETP.NE.AND P0, PT, R5, 0x300, PT ;  /* 0x000003000500780c */ /* 0x000fda0003f05270 */
[----:B------:R-:W-:Y:S05]  /*4bb0*/  @!P0 BRA `(.L_x_49) ;  /* 0x0000000000408947 */ /* 0x000fea0003800000 */
[----:B------:R-:W0:Y:S01]  /*4bc0*/  LDC.64 R6, c[0x0][0x380] ;  /* 0x0000e000ff067b82 */ /* 0x000e220000000a00 */
[----:B------:R-:W-:Y:S01]  /*4bd0*/  LEA.HI R4, R4, 0x1, RZ, 0x18 ;  /* 0x0000000104047811 */ /* 0x000fe200078fc0ff */
[----:B------:R-:W-:Y:S02]  /*4be0*/  IMAD.IADD R9, R41, 0x1, R45 ;  /* 0x0000000129097824 */ /* 0x000fe400078e022d */
[----:B------:R-:W-:Y:S01]  /*4bf0*/  IMAD.MOV.U32 R43, RZ, RZ, R41 ;  /* 0x000000ffff2b7224 */ /* 0x000fe200078e0029 */
[----:B------:R-:W-:-:S05]  /*4c00*/  LOP3.LUT R4, R4, 0x3, RZ, 0xc0, !PT ;  /* 0x0000000304047812 */ /* 0x000fca00078ec0ff */
[----:B------:R-:W-:-:S07]  /*4c10*/  IMAD.MOV R8, RZ, RZ, -R4 ;  /* 0x000000ffff087224 */ /* 0x000fce00078e0a04 */
.L_x_50:
[----:B0-----:R-:W-:-:S06]  /*4c20*/  IMAD.WIDE.U32 R4, R9, 0x8, R6 ;  /* 0x0000000809047825 */ /* 0x001fcc00078e0006 */
        /* <DEDUP_REMOVED lines=9> */
.L_x_49:
[----:B------:R-:W-:Y:S05]  /*4cc0*/  BSYNC.RECONVERGENT B2 ;  /* 0x0000000000027941 */ /* 0x000fea0003800200 */
.L_x_48:
[----:B------:R-:W-:Y:S05]  /*4cd0*/  @!P2 BRA `(.L_x_47) ;  /* 0x000000080080a947 */ /* 0x000fea0003800000 */
[----:B------:R-:W0:Y:S01]  /*4ce0*/  LDCU.64 UR4, c[0x0][0x380] ;  /* 0x00007000ff0477ac */ /* 0x000e220008000a00 */
[----:B------:R-:W-:Y:S01]  /*4cf0*/  IMAD.IADD R7, R0, 0x1, -R43 ;  /* 0x0000000100077824 */ /* 0x000fe200078e0a2b */
[C---:B------:R-:W-:Y:S01]  /*4d00*/  IADD3 R5, P0, PT, R43.reuse, R45, RZ ;  /* 0x0000002d2b057210 */ /* 0x040fe20007f1e0ff */
[----:B------:R-:W-:Y:S01]  /*4d10*/  BSSY.RECONVERGENT B2, `(.L_x_51) ;  /* 0x000005a000027945 */ /* 0x000fe20003800200 */
[----:B------:R-:W-:Y:S02]  /*4d20*/  IMAD.IADD R45, R43, 0x1, R45 ;  /* 0x000000012b2d7824 */ /* 0x000fe400078e022d */
        /* <DEDUP_REMOVED lines=8> */
[----:B------:R-:W0:Y:S01]  /*4db0*/  LDC.64 R6, c[0x0][0x380] ;  /* 0x0000e000ff067b82 */ /* 0x000e220000000a00 */
[----:B------:R-:W-:Y:S01]  /*4dc0*/  PLOP3.LUT P0, PT, PT, PT, PT, 0x8, 0x80 ;  /* 0x000000000080781c */ /* 0x000fe20003f0e170 */
[----:B------:R-:W-:-:S12]  /*4dd0*/  VIADD R40, R0, 0xfffff400 ;  /* 0xfffff40000287836 */ /* 0x000fd80000000000 */
.L_x_53:
[C---:B0-----:R-:W-:Y:S01]  /*4de0*/  IMAD.WIDE.U32 R38, R45.reuse, 0x8, R6 ;  /* 0x000000082d267825 */ /* 0x041fe200078e0006 */
        /* <DEDUP_REMOVED lines=76> */
.L_x_52:
[----:B------:R-:W-:Y:S05]  /*52b0*/  BSYNC.RECONVERGENT B2 ;  /* 0x0000000000027941 */ /* 0x000fea0003800200 */
.L_x_51:
[----:B------:R-:W-:Y:S01]  /*52c0*/  IMAD.IADD R6, R0, 0x1, -R43 ;  /* 0x0000000100067824 */ /* 0x000fe200078e0a2b */
[----:B------:R-:W-:Y:S04]  /*52d0*/  BSSY.RECONVERGENT B2, `(.L_x_54) ;  /* 0x000002c000027945 */ /* 0x000fe80003800200 */
[----:B------:R-:W-:-:S13]  /*52e0*/  ISETP.GT.AND P1, PT, R6, 0x400, PT ;  /* 0x000004000600780c */ /* 0x000fda0003f24270 */
[----:B------:R-:W-:Y:S05]  /*52f0*/  @!P1 BRA `(.L_x_55) ;  /* 0x0000000000a49947 */ /* 0x000fea0003800000 */
[----:B------:R-:W0:Y:S01]  /*5300*/  LDC.64 R16, c[0x0][0x380] ;  /* 0x0000e000ff107b82 */ /* 0x000e220000000a00 */
[----:B------:R-:W2:Y:S04]  /*5310*/  LDG.E.64.CONSTANT R10, desc[UR6][R4.64+-0x800] ;  /* 0xfff80006040a7981 */ /* 0x000ea8000c1e9b00 */
[----:B------:R-:W3:Y:S01]  /*5320*/  LDG.E.64.CONSTANT R12, desc[UR6][R4.64] ;  /* 0x00000006040c7981 */ /* 0x000ee2000c1e9b00 */
[----:B------:R-:W-:-:S03]  /*5330*/  VIADD R7, R45, 0x400 ;  /* 0x000004002d077836 */ /* 0x000fc60000000000 */
[----:B------:R-:W4:Y:S04]  /*5340*/  LDG.E.64.CONSTANT R14, desc[UR6][R4.64+0x800] ;  /* 0x00080006040e7981 */ /* 0x000f28000c1e9b00 */
[----:B------:R-:W5:Y:S04]  /*5350*/  LDG.E.64.CONSTANT R18, desc[UR6][R4.64+0x1800] ;  /* 0x0018000604127981 */ /* 0x000f68000c1e9b00 */
[----:B------:R-:W5:Y:S01]  /*5360*/  LDG.E.64.CONSTANT R20, desc[UR6][R4.64+0x2000] ;  /* 0x0020000604147981 */ /* 0x000f62000c1e9b00 */
[----:B0-----:R-:W-:-:S06]  /*5370*/  IMAD.WIDE.U32 R8, R45, 0x8, R16 ;  /* 0x000000082d087825 */ /* 0x001fcc00078e0010 */
[----:B------:R-:W2:Y:S01]  /*5380*/  LDG.E.64.CONSTANT R8, desc[UR6][R8.64] ;  /* 0x0000000608087981 */ /* 0x000ea2000c1e9b00 */
[----:B------:R-:W-:-:S03]  /*5390*/  IMAD.WIDE.U32 R16, R7, 0x8, R16 ;  /* 0x0000000807107825 */ /* 0x000fc600078e0010 */
[----:B------:R0:W5:Y:S04]  /*53a0*/  LDG.E.64.CONSTANT R6, desc[UR6][R4.64+0x2800] ;  /* 0x0028000604067981 */ /* 0x000168000c1e9b00 */
[----:B------:R-:W5:Y:S01]  /*53b0*/  LDG.E.64.CONSTANT R16, desc[UR6][R16.64] ;  /* 0x0000000610107981 */ /* 0x000f62000c1e9b00 */
[----:B------:R-:W-:Y:S01]  /*53c0*/  VIADD R43, R43, 0x800 ;  /* 0x000008002b2b7836 */ /* 0x000fe20000000000 */
[----:B0-----:R-:W-:Y:S01]  /*53d0*/  IADD3 R4, P2, PT, R4, 0x4000, RZ ;  /* 0x0000400004047810 */ /* 0x001fe20007f5e0ff */
[----:B------:R-:W-:-:S04]  /*53e0*/  VIADD R45, R45, 0x800 ;  /* 0x000008002d2d7836 */ /* 0x000fc80000000000 */
[----:B------:R-:W-:Y:S01]  /*53f0*/  IMAD.X R5, RZ, RZ, R5, P2 ;  /* 0x000000ffff057224 */ /* 0x000fe200010e0605 */
        /* <DEDUP_REMOVED lines=25> */
.L_x_55:
[----:B------:R-:W-:Y:S05]  /*5590*/  BSYNC.RECONVERGENT B2 ;  /* 0x0000000000027941 */ /* 0x000fea0003800200 */
.L_x_54:
[----:B------:R-:W-:-:S13]  /*55a0*/  ISETP.LT.OR P0, PT, R43, R0, P0 ;  /* 0x000000002b00720c */ /* 0x000fda0000701670 */
[----:B------:R-:W-:Y:S05]  /*55b0*/  @!P0 BRA `(.L_x_47) ;  /* 0x0000000000488947 */ /* 0x000fea0003800000 */
[----:B------:R-:W0:Y:S01]  /*55c0*/  LDC.64 R6, c[0x0][0x380] ;  /* 0x0000e000ff067b82 */ /* 0x000e220000000a00 */
[----:B------:R-:W2:Y:S04]  /*55d0*/  LDG.E.64.CONSTANT R8, desc[UR6][R4.64+-0x800] ;  /* 0xfff8000604087981 */ /* 0x000ea8000c1e9b00 */
[----:B------:R-:W3:Y:S04]  /*55e0*/  LDG.E.64.CONSTANT R10, desc[UR6][R4.64] ;  /* 0x00000006040a7981 */ /* 0x000ee8000c1e9b00 */
[----:B------:R-:W4:Y:S01]  /*55f0*/  LDG.E.64.CONSTANT R12, desc[UR6][R4.64+0x800] ;  /* 0x00080006040c7981 */ /* 0x000f22000c1e9b00 */
[----:B0-----:R-:W-:-:S06]  /*5600*/  IMAD.WIDE.U32 R6, R45, 0x8, R6 ;  /* 0x000000082d067825 */ /* 0x001fcc00078e0006 */
[----:B------:R-:W5:Y:S02]  /*5610*/  LDG.E.64.CONSTANT R6, desc[UR6][R6.64] ;  /* 0x0000000606067981 */ /* 0x000f64000c1e9b00 */
[----:B-----5:R-:W-:-:S06]  /*5620*/  DSETP.GEU.AND P0, PT, R2, R6, PT ;  /* 0x000000060200722a */ /* 0x020fcc0003f0e000 */
        /* <DEDUP_REMOVED lines=10> */
[----:B------:R-:W-:-:S07]  /*56d0*/  FSEL R3, R13, R3, !P0 ;  /* 0x000000030d037208 */ /* 0x000fce0004000000 */
.L_x_47:
[----:B------:R-:W-:Y:S05]  /*56e0*/  BSYNC.RECONVERGENT B1 ;  /* 0x0000000000017941 */ /* 0x000fea0003800200 */
.L_x_45:
        /* <DEDUP_REMOVED lines=54> */
[----:B------:R-:W1:Y:S01]  /*5a50*/  S2UR UR5, SR_CgaCtaId ;  /* 0x00000000000579c3 */ /* 0x000e620000008800 */
[----:B------:R-:W-:Y:S02]  /*5a60*/  UMOV UR4, 0x400 ;  /* 0x0000040000047882 */ /* 0x000fe40000000000 */
[----:B-1----:R-:W-:-:S09]  /*5a70*/  ULEA UR4, UR5, UR4, 0x18 ;  /* 0x0000000405047291 */ /* 0x002fd2000f8ec0ff */
[----:B0-----:R-:W0:Y:S04]  /*5a80*/  LDS.128 R8, [UR4+0x10] ;  /* 0x00001004ff087984 */ /* 0x001e280008000c00 */
        /* <DEDUP_REMOVED lines=23> */
[----:B------:R-:W-:-:S07]  /*5c00*/  FSEL R7, R3, R5, !P1 ;  /* 0x0000000503077208 */ /* 0x000fce0004800000 */
.L_x_17:
[----:B------:R-:W-:Y:S05]  /*5c10*/  BSYNC.RECONVERGENT B0 ;  /* 0x0000000000007941 */ /* 0x000fea0003800200 */
.L_x_1:
[----:B------:R-:W-:Y:S05]  /*5c20*/  @P0 EXIT ;  /* 0x000000000000094d */ /* 0x000fea0003800000 */
[----:B------:R-:W4:Y:S01]  /*5c30*/  LDCU.64 UR8, c[0x0][0x398] ;  /* 0x00007300ff0877ac */ /* 0x000f220008000a00 */
[----:B---3--:R-:W3:Y:S01]  /*5c40*/  LDC.64 R4, c[0x0][0x388] ;  /* 0x0000e200ff047b82 */ /* 0x008ee20000000a00 */
[----:B------:R-:W0:Y:S01]  /*5c50*/  LDCU.64 UR4, c[0x0][0x398] ;  /* 0x00007300ff0477ac */ /* 0x000e220008000a00 */
[----:B----4-:R-:W-:-:S06]  /*5c60*/  DSETP.GT.AND P0, PT, R6, UR8, PT ;  /* 0x0000000806007e2a */ /* 0x010fcc000bf04000 */
[----:B012---:R-:W-:Y:S02]  /*5c70*/  FSEL R2, R6, UR4, P0 ;  /* 0x0000000406027c08 */ /* 0x007fe40008000000 */
[----:B------:R-:W-:-:S05]  /*5c80*/  FSEL R3, R7, UR5, P0 ;  /* 0x0000000507037c08 */ /* 0x000fca0008000000 */
[----:B---3--:R-:W-:Y:S01]  /*5c90*/  STG.E.64 desc[UR6][R4.64], R2 ;  /* 0x0000000204007986 */ /* 0x008fe2000c101b06 */
[----:B------:R-:W-:Y:S05]  /*5ca0*/  EXIT ;  /* 0x000000000000794d */ /* 0x000fea0003800000 */
.L_x_56:
[----:B------:R-:W-:-:S00]  /*5cb0*/  BRA `(.L_x_56) ;  /* 0xfffffffc00fc7947 */ /* 0x000fc0000383ffff */
[----:B------:R-:W-:-:S00]  /*5cc0*/  NOP ;  /* 0x0000000000007918 */ /* 0x000fc00000000000 */
        /* <DEDUP_REMOVED lines=11> */
.L_x_149:


//--------------------- .text._ZN3cub18CUB_300001_SM_10006detail6reduce18DeviceReduceKernelINS2_10policy_hubIdjN4cuda3__47maximumIvEEE10Policy1000EPdjS8_dNS5_3std3__410__identityEEEvT0_PT3_T1_NS0_13GridEvenShareISI_EET2_T4_ --------------------------
	.section	.text._ZN3cub18CUB_300001_SM_10006detail6reduce18DeviceReduceKernelINS2_10policy_hubIdjN4cuda3__47maximumIvEEE10Policy1000EPdjS8_dNS5_3std3__410__identityEEEvT0_PT3_T1_NS0_13GridEvenShareISI_EET2_T4_,"ax",@progbits
	.align	128
        .global         _ZN3cub18CUB_300001_SM_10006detail6reduce18DeviceReduceKernelINS2_10policy_hubIdjN4cuda3__47maximumIvEEE10Policy1000EPdjS8_dNS5_3std3__410__identityEEEvT0_PT3_T1_NS0_13GridEvenShareISI_EET2_T4_
        .type           _ZN3cub18CUB_300001_SM_10006detail6reduce18DeviceReduceKernelINS2_10policy_hubIdjN4cuda3__47maximumIvEEE10Policy1000EPdjS8_dNS5_3std3__410__identityEEEvT0_PT3_T1_NS0_13GridEvenShareISI_EET2_T4_,@function
        .size           _ZN3cub18CUB_300001_SM_10006detail6reduce18DeviceReduceKernelINS2_10policy_hubIdjN4cuda3__47maximumIvEEE10Policy1000EPdjS8_dNS5_3std3__410__identityEEEvT0_PT3_T1_NS0_13GridEvenShareISI_EET2_T4_,(.L_x_150 - _ZN3cub18CUB_300001_SM_10006detail6reduce18DeviceReduceKernelINS2_10policy_hubIdjN4cuda3__47maximumIvEEE10Policy1000EPdjS8_dNS5_3std3__410__identityEEEvT0_PT3_T1_NS0_13GridEvenShareISI_EET2_T4_)
        .other          _ZN3cub18CUB_300001_SM_10006detail6reduce18DeviceReduceKernelINS2_10policy_hubIdjN4cuda3__47maximumIvEEE10Policy1000EPdjS8_dNS5_3std3__410__identityEEEvT0_PT3_T1_NS0_13GridEvenShareISI_EET2_T4_,@"STO_CUDA_ENTRY STV_DEFAULT"
_ZN3cub18CUB_300001_SM_10006detail6reduce18DeviceReduceKernelINS2_10policy_hubIdjN4cuda3__47maximumIvEEE10Policy1000EPdjS8_dNS5_3std3__410__identityEEEvT0_PT3_T1_NS0_13GridEvenShareISI_EET2_T4_:
.text._ZN3cub18CUB_300001_SM_10006detail6reduce18DeviceReduceKernelINS2_10policy_hubIdjN4cuda3__47maximumIvEEE10Policy1000EPdjS8_dNS5_3std3__410__identityEEEvT0_PT3_T1_NS0_13GridEvenShareISI_EET2_T4_:
[----:B------:R-:W-:Y:S01]  /*0000*/  LDC R1, c[0x0][0x37c] ;  /* 0x0000df00ff017b82 */ /* 0x000fe20000000800 */
[----:B------:R-:W0:Y:S07]  /*0010*/  LDCU UR4, c[0x0][0x380] ;  /* 0x00007000ff0477ac */ /* 0x000e2e0008000800 */
[----:B------:R-:W1:Y:S01]  /*0020*/  S2UR UR16, SR_CTAID.X ;  /* 0x00000000001079c3 */ /* 0x000e620000002500 */
[----:B------:R-:W-:Y:S01]  /*0030*/  BSSY.RECONVERGENT B0, `(.L_x_57) ;  /* 0x00003fa000007945 */ /* 0x000fe20003800200 */
[----:B------:R-:W2:Y:S01]  /*0040*/  LDCU UR5, c[0x0][0x3ac] ;  /* 0x00007580ff0577ac */ /* 0x000ea20008000800 */
[----:B------:R-:W3:Y:S01]  /*0050*/  LDCU.64 UR10, c[0x0][0x358] ;  /* 0x00006b00ff0a77ac */ /* 0x000ee20008000a00 */
[----:B0-----:R-:W-:-:S02]  /*0060*/  ULOP3.LUT UP0, URZ, UR4, 0x1f, URZ, 0xc0, !UPT ;  /* 0x0000001f04ff7892 */ /* 0x001fc4000f80c0ff */
[----:B--2---:R-:W-:-:S07]  /*0070*/  USHF.L.U32 UR5, UR5, 0xb, URZ ;  /* 0x0000000b05057899 */ /* 0x004fce00080006ff */
[----:B---3--:R-:W-:Y:S05]  /*0080*/  BRA.U UP0, `(.L_x_58) ;  /* 0x0000001d00dc7547 */ /* 0x008fea000b800000 */
[----:B------:R-:W1:Y:S02]  /*0090*/  LDCU UR8, c[0x0][0x3a8] ;  /* 0x00007500ff0877ac */ /* 0x000e640008000800 */
[----:B-1----:R-:W-:-:S04]  /*00a0*/  UIMAD UR12, UR16, -0x800, UR8 ;  /* 0xfffff800100c78a4 */ /* 0x002fc8000f8e0208 */
[----:B------:R-:W-:-:S09]  /*00b0*/  UISETP.GT.U32.AND UP0, UPT, UR12, 0x7ff, UPT ;  /* 0x000007ff0c00788c */ /* 0x000fd2000bf04070 */
[----:B------:R-:W-:Y:S05]  /*00c0*/  BRA.U UP0, `(.L_x_59) ;  /* 0x0000001100407547 */ /* 0x000fea000b800000 */
[----:B------:R-:W0:Y:S01]  /*00d0*/  S2R R0, SR_TID.X ;  /* 0x0000000000007919 */ /* 0x000e220000002100 */
[----:B------:R-:W-:Y:S01]  /*00e0*/  BSSY.RECONVERGENT B1, `(.L_x_60) ;  /* 0x000000b000017945 */ /* 0x000fe20003800200 */
[----:B------:R-:W-:Y:S02]  /*00f0*/  CS2R R2, SRZ ;  /* 0x0000000000027805 */ /* 0x000fe4000001ff00 */
[----:B0-----:R-:W-:Y:S01]  /*0100*/  ISETP.GE.U32.AND P0, PT, R0, UR12, PT ;  /* 0x0000000c00007c0c */ /* 0x001fe2000bf06070 */
[----:B------:R-:W-:-:S12]  /*0110*/  IMAD.MOV.U32 R8, RZ, RZ, R0 ;  /* 0x000000ffff087224 */ /* 0x000fd800078e0000 */
[----:B------:R-:W-:Y:S05]  /*0120*/  @P0 BRA `(.L_x_61) ;  /* 0x0000000000180947 */ /* 0x000fea0003800000 */
[----:B------:R-:W0:Y:S01]  /*0130*/  LDC.64 R2, c[0x0][0x380] ;  /* 0x0000e000ff027b82 */ /* 0x000e220000000a00 */
[----:B------:R-:W-:-:S04]  /*0140*/  IMAD.U32 R5, RZ, RZ, UR16 ;  /* 0x00000010ff057e24 */ /* 0x000fc8000f8e00ff */
[----:B------:R-:W-:-:S04]  /*0150*/  IMAD R5, R5, 0x800, R0 ;  /* 0x0000080005057824 */ /* 0x000fc800078e0200 */
[----:B0-----:R-:W-:-:S06]  /*0160*/  IMAD.WIDE.U32 R2, R5, 0x8, R2 ;  /* 0x0000000805027825 */ /* 0x001fcc00078e0002 */
[----:B------:R-:W5:Y:S01]  /*0170*/  LDG.E.64.CONSTANT R2, desc[UR10][R2.64] ;  /* 0x0000000a02027981 */ /* 0x000f62000c1e9b00 */
[----:B------:R-:W-:-:S07]  /*0180*/  VIADD R8, R0, 0x100 ;  /* 0x0000010000087836 */ /* 0x000fce0000000000 */
.L_x_61:
[----:B------:R-:W-:Y:S05]  /*0190*/  BSYNC.RECONVERGENT B1 ;  /* 0x0000000000017941 */ /* 0x000fea0003800200 */
.L_x_60:
[----:B------:R-:W-:Y:S01]  /*01a0*/  ISETP.GE.U32.AND P0, PT, R8, UR12, PT ;  /* 0x0000000c08007c0c */ /* 0x000fe2000bf06070 */
[----:B------:R-:W-:-:S12]  /*01b0*/  BSSY.RECONVERGENT B1, `(.L_x_62) ;  /* 0x000003d000017945 */ /* 0x000fd80003800200 */
[----:B------:R-:W-:Y:S05]  /*01c0*/  @P0 BRA `(.L_x_63) ;  /* 0x0000000000ec0947 */ /* 0x000fea0003800000 */
[----:B------:R-:W-:Y:S01]  /*01d0*/  LOP3.LUT R4, RZ, R8, RZ, 0x33, !PT ;  /* 0x00000008ff047212 */ /* 0x000fe200078e33ff */
[----:B------:R-:W-:Y:S01]  /*01e0*/  IMAD.U32 R6, RZ, RZ, UR16 ;  /* 0x00000010ff067e24 */ /* 0x000fe2000f8e00ff */
[----:B------:R-:W-:Y:S03]  /*01f0*/  BSSY.RECONVERGENT B2, `(.L_x_64) ;  /* 0x0000017000027945 */ /* 0x000fe60003800200 */
[----:B------:R-:W-:-:S04]  /*0200*/  VIADD R5, R4, UR8 ;  /* 0x0000000804057c36 */ /* 0x000fc80008000000 */
[----:B------:R-:W-:Y:S01]  /*0210*/  IMAD R4, R6, -0x800, R5 ;  /* 0xfffff80006047824 */ /* 0x000fe200078e0205 */
[----:B------:R-:W-:-:S04]  /*0220*/  LOP3.LUT R6, R5, 0x300, RZ, 0xc0, !PT ;  /* 0x0000030005067812 */ /* 0x000fc800078ec0ff */
[----:B------:R-:W-:Y:S02]  /*0230*/  ISETP.NE.AND P0, PT, R6, 0x300, PT ;  /* 0x000003000600780c */ /* 0x000fe40003f05270 */
[----:B------:R-:W-:-:S11]  /*0240*/  ISETP.GE.U32.AND P2, PT, R4, 0x300, PT ;  /* 0x000003000400780c */ /* 0x000fd60003f46070 */
[----:B------:R-:W-:Y:S05]  /*0250*/  @!P0 BRA `(.L_x_65) ;  /* 0x0000000000408947 */ /* 0x000fea0003800000 */
[----:B------:R-:W0:Y:S01]  /*0260*/  LDC.64 R6, c[0x0][0x380] ;  /* 0x0000e000ff067b82 */ /* 0x000e220000000a00 */
[----:B------:R-:W-:Y:S01]  /*0270*/  LEA.HI R4, R5, 0x1, RZ, 0x18 ;  /* 0x0000000105047811 */ /* 0x000fe200078fc0ff */
[----:B------:R-:W-:-:S03]  /*0280*/  IMAD.U32 R9, RZ, RZ, UR16 ;  /* 0x00000010ff097e24 */ /* 0x000fc6000f8e00ff */
[----:B------:R-:W-:Y:S01]  /*0290*/  LOP3.LUT R4, R4, 0x3, RZ, 0xc0, !PT ;  /* 0x0000000304047812 */ /* 0x000fe200078ec0ff */
[----:B------:R-:W-:-:S04]  /*02a0*/  IMAD R9, R9, 0x800, R8 ;  /* 0x0000080009097824 */ /* 0x000fc800078e0208 */
[----:B------:R-:W-:-:S07]  /*02b0*/  IMAD.MOV R10, RZ, RZ, -R4 ;  /* 0x000000ffff0a7224 */ /* 0x000fce00078e0a04 */
.L_x_66:
[----:B0-----:R-:W-:-:S06]  /*02c0*/  IMAD.WIDE.U32 R4, R9, 0x8, R6 ;  /* 0x0000000809047825 */ /* 0x001fcc00078e0006 */
[----:B------:R-:W2:Y:S01]  /*02d0*/  LDG.E.64.CONSTANT R4, desc[UR10][R4.64] ;  /* 0x0000000a04047981 */ /* 0x000ea2000c1e9b00 */
[----:B------:R-:W-:Y:S02]  /*02e0*/  VIADD R10, R10, 0x1 ;  /* 0x000000010a0a7836 */ /* 0x000fe40000000000 */
[----:B------:R-:W-:Y:S02]  /*02f0*/  VIADD R8, R8, 0x100 ;  /* 0x0000010008087836 */ /* 0x000fe40000000000 */
[----:B------:R-:W-:Y:S01]  /*0300*/  VIADD R9, R9, 0x100 ;  /* 0x0000010009097836 */ /* 0x000fe20000000000 */
[----:B------:R-:W-:Y:S01]  /*0310*/  ISETP.NE.AND P1, PT, R10, RZ, PT ;  /* 0x000000ff0a00720c */ /* 0x000fe20003f25270 */
[----:B--2--5:R-:W-:-:S06]  /*0320*/  DSETP.GEU.AND P0, PT, R2, R4, PT ;  /* 0x000000040200722a */ /* 0x024fcc0003f0e000 */
[----:B------:R-:W-:Y:S02]  /*0330*/  FSEL R2, R4, R2, !P0 ;  /* 0x0000000204027208 */ /* 0x000fe40004000000 */
[----:B------:R-:W-:-:S04]  /*0340*/  FSEL R3, R5, R3, !P0 ;  /* 0x0000000305037208 */ /* 0x000fc80004000000 */
[----:B------:R-:W-:Y:S05]  /*0350*/  @P1 BRA `(.L_x_66) ;  /* 0xfffffffc00d81947 */ /* 0x000fea000383ffff */
.L_x_65:
[----:B------:R-:W-:Y:S05]  /*0360*/  BSYNC.RECONVERGENT B2 ;  /* 0x0000000000027941 */ /* 0x000fea0003800200 */
.L_x_64:
[----:B------:R-:W-:Y:S05]  /*0370*/  @!P2 BRA `(.L_x_63) ;  /* 0x000000000080a947 */ /* 0x000fea0003800000 */
[----:B------:R-:W0:Y:S01]  /*0380*/  LDC.64 R4, c[0x0][0x380] ;  /* 0x0000e000ff047b82 */ /* 0x000e220000000a00 */
[----:B------:R-:W-:Y:S02]  /*0390*/  IMAD.U32 R7, RZ, RZ, UR16 ;  /* 0x00000010ff077e24 */ /* 0x000fe4000f8e00ff */
[----:B------:R-:W-:Y:S02]  /*03a0*/  VIADD R6, R8, 0x200 ;  /* 0x0000020008067836 */ /* 0x000fe40000000000 */
[----:B------:R-:W-:-:S07]  /*03b0*/  IMAD R7, R7, 0x800, R8 ;  /* 0x0000080007077824 */ /* 0x000fce00078e0208 */
.L_x_67:
[----:B0-----:R-:W-:-:S04]  /*03c0*/  IMAD.WIDE.U32 R8, R7, 0x8, R4 ;  /* 0x0000000807087825 */ /* 0x001fc800078e0004 */
[----:B------:R-:W-:Y:S02]  /*03d0*/  VIADD R11, R7, 0x100 ;  /* 0x00000100070b7836 */ /* 0x000fe40000000000 */
[----:B------:R-:W2:Y:S02]  /*03e0*/  LDG.E.64.CONSTANT R8, desc[UR10][R8.64] ;  /* 0x0000000a08087981 */ /* 0x000ea4000c1e9b00 */
[----:B------:R-:W-:-:S04]  /*03f0*/  IMAD.WIDE.U32 R10, R11, 0x8, R4 ;  /* 0x000000080b0a7825 */ /* 0x000fc800078e0004 */
[----:B------:R-:W-:Y:S02]  /*0400*/  VIADD R13, R7, 0x200 ;  /* 0x00000200070d7836 */ /* 0x000fe40000000000 */
[----:B------:R-:W3:Y:S02]  /*0410*/  LDG.E.64.CONSTANT R10, desc[UR10][R10.64] ;  /* 0x0000000a0a0a7981 */ /* 0x000ee4000c1e9b00 */
[----:B------:R-:W-:-:S04]  /*0420*/  IMAD.WIDE.U32 R12, R13, 0x8, R4 ;  /* 0x000000080d0c7825 */ /* 0x000fc800078e0004 */
[----:B------:R-:W-:Y:S02]  /*0430*/  VIADD R15, R7, 0x300 ;  /* 0x00000300070f7836 */ /* 0x000fe40000000000 */
[----:B------:R-:W4:Y:S02]  /*0440*/  LDG.E.64.CONSTANT R12, desc[UR10][R12.64] ;  /* 0x0000000a0c0c7981 */ /* 0x000f24000c1e9b00 */
[----:B------:R-:W-:-:S06]  /*0450*/  IMAD.WIDE.U32 R14, R15, 0x8, R4 ;  /* 0x000000080f0e7825 */ /* 0x000fcc00078e0004 */
[----:B------:R-:W4:Y:S01]  /*0460*/  LDG.E.64.CONSTANT R14, desc[UR10][R14.64] ;  /* 0x0000000a0e0e7981 */ /* 0x000f22000c1e9b00 */
[----:B------:R-:W-:Y:S01]  /*0470*/  VIADD R7, R7, 0x400 ;  /* 0x0000040007077836 */ /* 0x000fe20000000000 */
[----:B--2--5:R-:W-:-:S06]  /*0480*/  DSETP.GEU.AND P0, PT, R2, R8, PT ;  /* 0x000000080200722a */ /* 0x024fcc0003f0e000 */
[----:B------:R-:W-:Y:S01]  /*0490*/  FSEL R2, R8, R2, !P0 ;  /* 0x0000000208027208 */ /* 0x000fe20004000000 */
[C---:B------:R-:W-:Y:S01]  /*04a0*/  VIADD R8, R6.reuse, 0x200 ;  /* 0x0000020006087836 */ /* 0x040fe20000000000 */
[----:B------:R-:W-:Y:S01]  /*04b0*/  FSEL R3, R9, R3, !P0 ;  /* 0x0000000309037208 */ /* 0x000fe20004000000 */
[----:B------:R-:W-:-:S03]  /*04c0*/  VIADD R6, R6, 0x400 ;  /* 0x0000040006067836 */ /* 0x000fc60000000000 */
[----:B------:R-:W-:Y:S02]  /*04d0*/  ISETP.GE.AND P1, PT, R8, UR12, PT ;  /* 0x0000000c08007c0c */ /* 0x000fe4000bf26270 */
        /* <DEDUP_REMOVED lines=8> */
[----:B------:R-:W-:Y:S01]  /*0560*/  FSEL R3, R15, R3, !P0 ;  /* 0x000000030f037208 */ /* 0x000fe20004000000 */
[----:B------:R-:W-:Y:S06]  /*0570*/  @!P1 BRA `(.L_x_67) ;  /* 0xfffffffc00909947 */ /* 0x000fec000383ffff */
.L_x_63:
[----:B------:R-:W-:Y:S05]  /*0580*/  BSYNC.RECONVERGENT B1 ;  /* 0x0000000000017941 */ /* 0x000fea0003800200 */
.L_x_62:
[----:B------:R-:W-:-:S09]  /*0590*/  UISETP.GE.U32.AND UP0, UPT, UR12, 0x100, UPT ;  /* 0x000001000c00788c */ /* 0x000fd2000bf06070 */
[----:B------:R-:W-:Y:S05]  /*05a0*/  BRA.U !UP0, `(.L_x_68) ;  /* 0x00000005082c7547 */ /* 0x000fea000b800000 */
        /* <DEDUP_REMOVED lines=11> */
[----:B------:R-:W-:Y:S04]  /*0660*/  SHFL.DOWN PT, R6, R4, 0x2, 0x1f ;  /* 0x08401f0004067f89 */ /* 0x000fe800000e0000 */
[----:B------:R-:W0:Y:S01]  /*0670*/  SHFL.DOWN PT, R7, R5, 0x2, 0x1f ;  /* 0x08401f0005077f89 */ /* 0x000e2200000e0000 */
[----:B------:R-:W1:Y:S01]  /*0680*/  @!P2 S2R R8, SR_CgaCtaId ;  /* 0x000000000008a919 */ /* 0x000e620000008800 */
[----:B0-----:R-:W-:-:S06]  /*0690*/  DSETP.GEU.AND P1, PT, R4, R6, PT ;  /* 0x000000060400722a */ /* 0x001fcc0003f2e000 */
[----:B------:R-:W-:Y:S02]  /*06a0*/  @!P0 FSEL R4, R6, R4, !P1 ;  /* 0x0000000406048208 */ /* 0x000fe40004800000 */
[----:B------:R-:W-:Y:S02]  /*06b0*/  @!P0 FSEL R5, R7, R5, !P1 ;  /* 0x0000000507058208 */ /* 0x000fe40004800000 */
[----:B------:R-:W-:Y:S01]  /*06c0*/  ISETP.GT.AND P0, PT, R9, 0x1b, PT ;  /* 0x0000001b0900780c */ /* 0x000fe20003f04270 */
[----:B------:R-:W-:Y:S01]  /*06d0*/  SHFL.DOWN PT, R2, R4, 0x4, 0x1f ;  /* 0x08801f0004027f89 */ /* 0x000fe200000e0000 */
[----:B------:R-:W-:Y:S02]  /*06e0*/  @!P2 MOV R7, 0x400 ;  /* 0x000004000007a802 */ /* 0x000fe40000000f00 */
[----:B------:R-:W-:Y:S01]  /*06f0*/  @!P2 SHF.R.U32.HI R6, RZ, 0x2, R0 ;  /* 0x00000002ff06a819 */ /* 0x000fe20000011600 */
[----:B------:R-:W0:Y:S01]  /*0700*/  SHFL.DOWN PT, R3, R5, 0x4, 0x1f ;  /* 0x08801f0005037f89 */ /* 0x000e2200000e0000 */
[----:B-1----:R-:W-:-:S02]  /*0710*/  @!P2 LEA R11, R8, R7, 0x18 ;  /* 0x00000007080ba211 */ /* 0x002fc400078ec0ff */
[----:B------:R-:W-:-:S05]  /*0720*/  @!P2 LOP3.LUT R8, R6, 0xf8, RZ, 0xc0, !PT ;  /* 0x000000f80608a812 */ /* 0x000fca00078ec0ff */
        /* <DEDUP_REMOVED lines=26> */
[----:B-1----:R-:W1:Y:S04]  /*08d0*/  LDS.128 R4, [UR4+0x20] ;  /* 0x00002004ff047984 */ /* 0x002e680008000c00 */
[----:B------:R-:W2:Y:S01]  /*08e0*/  LDS.128 R8, [UR4+0x30] ;  /* 0x00003004ff087984 */ /* 0x000ea20008000c00 */
        /* <DEDUP_REMOVED lines=8> */
[----:B------:R-:W-:Y:S02]  /*0970*/  FSEL R5, R5, R3, !P1 ;  /* 0x0000000305057208 */ /* 0x000fe40004800000 */
[----:B------:R-:W0:Y:S04]  /*0980*/  LDS.64 R2, [UR4+0x40] ;  /* 0x00004004ff027984 */ /* 0x000e280008000a00 */
[----:B------:R-:W-:-:S06]  /*0990*/  DSETP.GEU.AND P1, PT, R4, R6, PT ;  /* 0x000000060400722a */ /* 0x000fcc0003f2e000 */
[----:B------:R-:W-:Y:S02]  /*09a0*/  FSEL R4, R6, R4, !P1 ;  /* 0x0000000406047208 */ /* 0x000fe40004800000 */
[----:B------:R-:W-:-:S06]  /*09b0*/  FSEL R5, R7, R5, !P1 ;  /* 0x0000000507057208 */ /* 0x000fcc0004800000 */
[----:B--2---:R-:W-:-:S06]  /*09c0*/  DSETP.GEU.AND P1, PT, R4, R8, PT ;  /* 0x000000080400722a */ /* 0x004fcc0003f2e000 */
[----:B------:R-:W-:Y:S02]  /*09d0*/  FSEL R4, R8, R4, !P1 ;  /* 0x0000000408047208 */ /* 0x000fe40004800000 */
[----:B------:R-:W-:-:S06]  /*09e0*/  FSEL R5, R9, R5, !P1 ;  /* 0x0000000509057208 */ /* 0x000fcc0004800000 */
[----:B------:R-:W-:-:S06]  /*09f0*/  DSETP.GEU.AND P1, PT, R4, R10, PT ;  /* 0x0000000a0400722a */ /* 0x000fcc0003f2e000 */
[----:B------:R-:W-:Y:S02]  /*0a00*/  FSEL R4, R10, R4, !P1 ;  /* 0x000000040a047208 */ /* 0x000fe40004800000 */
[----:B------:R-:W-:-:S06]  /*0a10*/  FSEL R5, R11, R5, !P1 ;  /* 0x000000050b057208 */ /* 0x000fcc0004800000 */
[----:B0-----:R-:W-:-:S06]  /*0a20*/  DSETP.GEU.AND P1, PT, R4, R2, PT ;  /* 0x000000020400722a */ /* 0x001fcc0003f2e000 */
[----:B------:R-:W-:Y:S02]  /*0a30*/  FSEL R2, R2, R4, !P1 ;  /* 0x0000000402027208 */ /* 0x000fe40004800000 */
[----:B------:R-:W-:Y:S01]  /*0a40*/  FSEL R3, R3, R5, !P1 ;  /* 0x0000000503037208 */ /* 0x000fe20004800000 */
[----:B------:R-:W-:Y:S06]  /*0a50*/  BRA `(.L_x_69) ;  /* 0x00000034005c7947 */ /* 0x000fec0003800000 */
.L_x_68:
[----:B------:R-:W-:Y:S01]  /*0a60*/  LOP3.LUT R4, R0, 0x3e0, RZ, 0xc0, !PT ;  /* 0x000003e000047812 */ /* 0x000fe200078ec0ff */
[----:B------:R-:W0:Y:S04]  /*0a70*/  S2R R10, SR_LANEID ;  /* 0x00000000000a7919 */ /* 0x000e280000000000 */
[----:B------:R-:W-:Y:S01]  /*0a80*/  VIADD R5, R4, 0x20 ;  /* 0x0000002004057836 */ /* 0x000fe20000000000 */
[----:B------:R-:W-:-:S04]  /*0a90*/  LOP3.LUT R4, RZ, R4, RZ, 0x33, !PT ;  /* 0x00000004ff047212 */ /* 0x000fc800078e33ff */
[----:B------:R-:W-:Y:S01]  /*0aa0*/  ISETP.GT.U32.AND P0, PT, R5, UR12, PT ;  /* 0x0000000c05007c0c */ /* 0x000fe2000bf04070 */
[----:B------:R-:W-:-:S05]  /*0ab0*/  VIADD R4, R4, UR12 ;  /* 0x0000000c04047c36 */ /* 0x000fca0008000000 */
[----:B------:R-:W-:-:S05]  /*0ac0*/  SEL R5, R4, 0x1f, P0 ;  /* 0x0000001f04057807 */ /* 0x000fca0000000000 */
[----:B-----5:R-:W-:Y:S04]  /*0ad0*/  SHFL.DOWN PT, R6, R2, 0x1, R5 ;  /* 0x0820000002067989 */ /* 0x020fe800000e0005 */
[----:B------:R-:W1:Y:S01]  /*0ae0*/  SHFL.DOWN PT, R7, R3, 0x1, R5 ;  /* 0x0820000003077989 */ /* 0x000e6200000e0005 */
[----:B0-----:R-:W-:Y:S01]  /*0af0*/  ISETP.GE.AND P0, PT, R10, R5, PT ;  /* 0x000000050a00720c */ /* 0x001fe20003f06270 */
[----:B-1----:R-:W-:-:S06]  /*0b00*/  DSETP.GEU.AND P1, PT, R2, R6, PT ;  /* 0x000000060200722a */ /* 0x002fcc0003f2e000 */
[-C--:B------:R-:W-:Y:S01]  /*0b10*/  FSEL R9, R6, R2.reuse, !P1 ;  /* 0x0000000206097208 */ /* 0x080fe20004800000 */
[----:B------:R-:W-:Y:S01]  /*0b20*/  VIADD R6, R10, 0x2 ;  /* 0x000000020a067836 */ /* 0x000fe20000000000 */
[-C--:B------:R-:W-:Y:S02]  /*0b30*/  FSEL R7, R7, R3.reuse, !P1 ;  /* 0x0000000307077208 */ /* 0x080fe40004800000 */
[----:B------:R-:W-:Y:S02]  /*0b40*/  FSEL R4, R9, R2, !P0 ;  /* 0x0000000209047208 */ /* 0x000fe40004000000 */
[----:B------:R-:W-:Y:S02]  /*0b50*/  FSEL R7, R7, R3, !P0 ;  /* 0x0000000307077208 */ /* 0x000fe40004000000 */
[----:B------:R-:W-:Y:S01]  /*0b60*/  ISETP.GT.AND P0, PT, R6, R5, PT ;  /* 0x000000050600720c */ /* 0x000fe20003f04270 */
[----:B------:R-:W-:Y:S01]  /*0b70*/  SHFL.DOWN PT, R8, R4, 0x2, R5 ;  /* 0x0840000004087989 */ /* 0x000fe200000e0005 */
[----:B------:R-:W-:-:S03]  /*0b80*/  IMAD.MOV.U32 R6, RZ, RZ, R4 ;  /* 0x000000ffff067224 */ /* 0x000fc600078e0004 */
[----:B------:R-:W0:Y:S03]  /*0b90*/  SHFL.DOWN PT, R9, R7, 0x2, R5 ;  /* 0x0840000007097989 */ /* 0x000e2600000e0005 */
[----:B0-----:R-:W-:Y:S01]  /*0ba0*/  DSETP.GEU.AND P1, PT, R6, R8, PT ;  /* 0x000000080600722a */ /* 0x001fe20003f2e000 */
[----:B------:R-:W-:-:S05]  /*0bb0*/  VIADD R6, R10, 0x4 ;  /* 0x000000040a067836 */ /* 0x000fca0000000000 */
[----:B------:R-:W-:Y:S02]  /*0bc0*/  @!P0 FSEL R4, R8, R4, !P1 ;  /* 0x0000000408048208 */ /* 0x000fe40004800000 */
[----:B------:R-:W-:Y:S02]  /*0bd0*/  @!P0 FSEL R7, R9, R7, !P1 ;  /* 0x0000000709078208 */ /* 0x000fe40004800000 */
        /* <DEDUP_REMOVED lines=10> */
[----:B------:R-:W-:Y:S01]  /*0c80*/  IMAD.MOV.U32 R6, RZ, RZ, R4 ;  /* 0x000000ffff067224 */ /* 0x000fe200078e0004 */
[C---:B------:R-:W-:Y:S02]  /*0c90*/  ISETP.NE.AND P0, PT, R10.reuse, RZ, PT ;  /* 0x000000ff0a00720c */ /* 0x040fe40003f05270 */
[----:B------:R-:W0:Y:S11]  /*0ca0*/  SHFL.DOWN PT, R3, R7, 0x8, R5 ;  /* 0x0900000007037989 */ /* 0x000e3600000e0005 */
[----:B------:R-:W1:Y:S01]  /*0cb0*/  @!P0 S2R R9, SR_CgaCtaId ;  /* 0x0000000000098919 */ /* 0x000e620000008800 */
[----:B------:R-:W-:Y:S01]  /*0cc0*/  @!P0 MOV R8, 0x400 ;  /* 0x0000040000088802 */ /* 0x000fe20000000f00 */
[----:B0-----:R-:W-:Y:S01]  /*0cd0*/  DSETP.GEU.AND P2, PT, R6, R2, PT ;  /* 0x000000020600722a */ /* 0x001fe20003f4e000 */
[----:B------:R-:W-:-:S05]  /*0ce0*/  VIADD R6, R10, 0x10 ;  /* 0x000000100a067836 */ /* 0x000fca0000000000 */
[----:B------:R-:W-:Y:S02]  /*0cf0*/  @!P1 FSEL R4, R2, R4, !P2 ;  /* 0x0000000402049208 */ /* 0x000fe40005000000 */
[----:B------:R-:W-:Y:S02]  /*0d00*/  @!P1 FSEL R7, R3, R7, !P2 ;  /* 0x0000000703079208 */ /* 0x000fe40005000000 */
[----:B------:R-:W-:Y:S01]  /*0d10*/  ISETP.GT.AND P1, PT, R6, R5, PT ;  /* 0x000000050600720c */ /* 0x000fe20003f24270 */
[----:B------:R-:W-:Y:S01]  /*0d20*/  SHFL.DOWN PT, R2, R4, 0x10, R5 ;  /* 0x0a00000004027989 */ /* 0x000fe200000e0005 */
[----:B------:R-:W-:-:S03]  /*0d30*/  @!P0 SHF.R.U32.HI R6, RZ, 0x2, R0 ;  /* 0x00000002ff068819 */ /* 0x000fc60000011600 */
[----:B------:R0:W2:Y:S01]  /*0d40*/  SHFL.DOWN PT, R3, R7, 0x10, R5 ;  /* 0x0a00000007037989 */ /* 0x0000a200000e0005 */
[----:B------:R-:W-:Y:S02]  /*0d50*/  @!P0 LOP3.LUT R6, R6, 0xf8, RZ, 0xc0, !PT ;  /* 0x000000f806068812 */ /* 0x000fe400078ec0ff */
[----:B-1----:R-:W-:-:S05]  /*0d60*/  @!P0 LEA R9, R9, R8, 0x18 ;  /* 0x0000000809098211 */ /* 0x002fca00078ec0ff */
[----:B------:R-:W-:Y:S02]  /*0d70*/  @!P0 IMAD.IADD R9, R6, 0x1, R9 ;  /* 0x0000000106098824 */ /* 0x000fe400078e0209 */
[----:B0-----:R-:W-:-:S06]  /*0d80*/  IMAD.MOV.U32 R5, RZ, RZ, R7 ;  /* 0x000000ffff057224 */ /* 0x001fcc00078e0007 */
[----:B--2---:R-:W-:-:S06]  /*0d90*/  DSETP.GEU.AND P2, PT, R4, R2, PT ;  /* 0x000000020400722a */ /* 0x004fcc0003f4e000 */
[----:B------:R-:W-:Y:S02]  /*0da0*/  @!P1 FSEL R4, R2, R4, !P2 ;  /* 0x0000000402049208 */ /* 0x000fe40005000000 */
[----:B------:R-:W-:-:S03]  /*0db0*/  @!P1 FSEL R7, R3, R7, !P2 ;  /* 0x0000000703079208 */ /* 0x000fc60005000000 */
[----:B------:R-:W-:Y:S02]  /*0dc0*/  IMAD.MOV.U32 R2, RZ, RZ, R4 ;  /* 0x000000ffff027224 */ /* 0x000fe400078e0004 */
[----:B------:R-:W-:-:S05]  /*0dd0*/  IMAD.MOV.U32 R3, RZ, RZ, R7 ;  /* 0x000000ffff037224 */ /* 0x000fca00078e0007 */
[----:B------:R1:W-:Y:S01]  /*0de0*/  @!P0 STS.64 [R9+0x8], R2 ;  /* 0x0000080209008388 */ /* 0x0003e20000000a00 */
[----:B------:R-:W-:Y:S01]  /*0df0*/  BAR.SYNC.DEFER_BLOCKING 0x0 ;  /* 0x0000000000007b1d */ /* 0x000fe20000010000 */
[----:B------:R-:W-:-:S13]  /*0e00*/  ISETP.NE.AND P0, PT, R0, RZ, PT ;  /* 0x000000ff0000720c */ /* 0x000fda0003f05270 */
[----:B-1----:R-:W-:Y:S05]  /*0e10*/  @P0 BRA `(.L_x_69) ;  /* 0x00000030006c0947 */ /* 0x002fea0003800000 */
[----:B------:R-:W0:Y:S01]  /*0e20*/  S2UR UR5, SR_CgaCtaId ;  /* 0x00000000000579c3 */ /* 0x000e220000008800 */
[----:B------:R-:W-:Y:S01]  /*0e30*/  UMOV UR4, 0x400 ;  /* 0x0000040000047882 */ /* 0x000fe20000000000 */
[----:B------:R-:W-:Y:S02]  /*0e40*/  UISETP.GT.U32.AND UP0, UPT, UR12, 0x20, UPT ;  /* 0x000000200c00788c */ /* 0x000fe4000bf04070 */
[----:B------:R-:W-:-:S04]  /*0e50*/  UISETP.GT.U32.AND UP1, UPT, UR12, 0x40, UPT ;  /* 0x000000400c00788c */ /* 0x000fc8000bf24070 */
[----:B------:R-:W-:Y:S01]  /*0e60*/  PLOP3.LUT P3, PT, PT, PT, UP0, 0x80, 0x8 ;  /* 0x000000000008781c */ /* 0x000fe20003f6f008 */
[----:B------:R-:W-:Y:S01]  /*0e70*/  UISETP.GT.U32.AND UP0, UPT, UR12, 0x60, UPT ;  /* 0x000000600c00788c */ /* 0x000fe2000bf04070 */
[----:B------:R-:W-:Y:S01]  /*0e80*/  PLOP3.LUT P2, PT, PT, PT, UP1, 0x80, 0x8 ;  /* 0x000000000008781c */ /* 0x000fe20003f4f018 */
[----:B0-----:R-:W-:-:S09]  /*0e90*/  ULEA UR4, UR5, UR4, 0x18 ;  /* 0x0000000405047291 */ /* 0x001fd2000f8ec0ff */
[----:B------:R-:W0:Y:S04]  /*0ea0*/  LDS.128 R12, [UR4+0x10] ;  /* 0x00001004ff0c7984 */ /* 0x000e280008000c00 */
[----:B------:R-:W1:Y:S01]  /*0eb0*/  LDS.128 R4, [UR4+0x20] ;  /* 0x00002004ff047984 */ /* 0x000e620008000c00 */
[----:B0-----:R-:W-:-:S06]  /*0ec0*/  DSETP.GEU.AND P1, PT, R2, R12, PT ;  /* 0x0000000c0200722a */ /* 0x001fcc0003f2e000 */
[-C--:B------:R-:W-:Y:S02]  /*0ed0*/  FSEL R9, R12, R2.reuse, !P1 ;  /* 0x000000020c097208 */ /* 0x080fe40004800000 */
[-C--:B------:R-:W-:Y:S02]  /*0ee0*/  FSEL R11, R13, R3.reuse, !P1 ;  /* 0x000000030d0b7208 */ /* 0x080fe40004800000 */
[----:B------:R-:W-:Y:S02]  /*0ef0*/  FSEL R13, R9, R2, P3 ;  /* 0x00000002090d7208 */ /* 0x000fe40001800000 */
[----:B------:R-:W-:Y:S02]  /*0f00*/  FSEL R0, R11, R3, P3 ;  /* 0x000000030b007208 */ /* 0x000fe40001800000 */
[----:B------:R-:W-:Y:S01]  /*0f10*/  PLOP3.LUT P1, PT, PT, PT, UP0, 0x80, 0x8 ;  /* 0x000000000008781c */ /* 0x000fe20003f2f008 */
[----:B------:R-:W-:Y:S01]  /*0f20*/  IMAD.MOV.U32 R2, RZ, RZ, R13 ;  /* 0x000000ffff027224 */ /* 0x000fe200078e000d */
[----:B------:R-:W0:Y:S01]  /*0f30*/  LDS.128 R8, [UR4+0x30] ;  /* 0x00003004ff087984 */ /* 0x000e220008000c00 */
[----:B------:R-:W-:Y:S01]  /*0f40*/  IMAD.MOV.U32 R3, RZ, RZ, R0 ;  /* 0x000000ffff037224 */ /* 0x000fe200078e0000 */
[----:B------:R-:W-:-:S05]  /*0f50*/  UISETP.GT.U32.AND UP0, UPT, UR12, 0x80, UPT ;  /* 0x000000800c00788c */ /* 0x000fca000bf04070 */
[----:B------:R-:W-:-:S06]  /*0f60*/  DSETP.GEU.AND P3, PT, R2, R14, PT ;  /* 0x0000000e0200722a */ /* 0x000fcc0003f6e000 */
[----:B------:R-:W-:Y:S02]  /*0f70*/  @P2 FSEL R13, R14, R13, !P3 ;  /* 0x0000000d0e0d2208 */ /* 0x000fe40005800000 */
[----:B------:R-:W-:Y:S02]  /*0f80*/  @P2 FSEL R0, R15, R0, !P3 ;  /* 0x000000000f002208 */ /* 0x000fe40005800000 */
[----:B------:R-:W-:Y:S01]  /*0f90*/  PLOP3.LUT P2, PT, PT, PT, UP0, 0x80, 0x8 ;  /* 0x000000000008781c */ /* 0x000fe20003f4f008 */
[----:B------:R-:W-:Y:S01]  /*0fa0*/  IMAD.MOV.U32 R2, RZ, RZ, R13 ;  /* 0x000000ffff027224 */ /* 0x000fe200078e000d */
[----:B------:R-:W-:Y:S01]  /*0fb0*/  UISETP.GT.U32.AND UP0, UPT, UR12, 0xa0, UPT ;  /* 0x000000a00c00788c */ /* 0x000fe2000bf04070 */
[----:B------:R-:W-:-:S06]  /*0fc0*/  IMAD.MOV.U32 R3, RZ, RZ, R0 ;  /* 0x000000ffff037224 */ /* 0x000fcc00078e0000 */
[----:B-1----:R-:W-:Y:S01]  /*0fd0*/  DSETP.GEU.AND P3, PT, R2, R4, PT ;  /* 0x000000040200722a */ /* 0x002fe20003f6e000 */
[----:B------:R-:W1:Y:S05]  /*0fe0*/  LDS.64 R2, [UR4+0x40] ;  /* 0x00004004ff027984 */ /* 0x000e6a0008000a00 */
[----:B------:R-:W-:Y:S02]  /*0ff0*/  @P1 FSEL R13, R4, R13, !P3 ;  /* 0x0000000d040d1208 */ /* 0x000fe40005800000 */
[----:B------:R-:W-:Y:S02]  /*1000*/  @P1 FSEL R0, R5, R0, !P3 ;  /* 0x0000000005001208 */ /* 0x000fe40005800000 */
[----:B------:R-:W-:Y:S01]  /*1010*/  PLOP3.LUT P1, PT, PT, PT, UP0, 0x80, 0x8 ;  /* 0x000000000008781c */ /* 0x000fe20003f2f008 */
[----:B------:R-:W-:Y:S01]  /*1020*/  IMAD.MOV.U32 R4, RZ, RZ, R13 ;  /* 0x000000ffff047224 */ /* 0x000fe200078e000d */
[----:B------:R-:W-:Y:S01]  /*1030*/  UISETP.GT.U32.AND UP0, UPT, UR12, 0xc0, UPT ;  /* 0x000000c00c00788c */ /* 0x000fe2000bf04070 */
[----:B------:R-:W-:-:S06]  /*1040*/  IMAD.MOV.U32 R5, RZ, RZ, R0 ;  /* 0x000000ffff057224 */ /* 0x000fcc00078e0000 */
[----:B------:R-:W-:-:S06]  /*1050*/  DSETP.GEU.AND P3, PT, R4, R6, PT ;  /* 0x000000060400722a */ /* 0x000fcc0003f6e000 */
[----:B------:R-:W-:Y:S02]  /*1060*/  @P2 FSEL R13, R6, R13, !P3 ;  /* 0x0000000d060d2208 */ /* 0x000fe40005800000 */
[----:B------:R-:W-:Y:S02]  /*1070*/  @P2 FSEL R0, R7, R0, !P3 ;  /* 0x0000000007002208 */ /* 0x000fe40005800000 */
[----:B------:R-:W-:Y:S01]  /*1080*/  PLOP3.LUT P2, PT, PT, PT, UP0, 0x80, 0x8 ;  /* 0x000000000008781c */ /* 0x000fe20003f4f008 */
[----:B------:R-:W-:Y:S01]  /*1090*/  IMAD.MOV.U32 R4, RZ, RZ, R13 ;  /* 0x000000ffff047224 */ /* 0x000fe200078e000d */
[----:B------:R-:W-:Y:S01]  /*10a0*/  UISETP.GT.U32.AND UP0, UPT, UR12, 0xe0, UPT ;  /* 0x000000e00c00788c */ /* 0x000fe2000bf04070 */
[----:B------:R-:W-:-:S06]  /*10b0*/  IMAD.MOV.U32 R5, RZ, RZ, R0 ;  /* 0x000000ffff057224 */ /* 0x000fcc00078e0000 */
[----:B0-----:R-:W-:-:S06]  /*10c0*/  DSETP.GEU.AND P3, PT, R4, R8, PT ;  /* 0x000000080400722a */ /* 0x001fcc0003f6e000 */
[----:B------:R-:W-:Y:S02]  /*10d0*/  @P1 FSEL R13, R8, R13, !P3 ;  /* 0x0000000d080d1208 */ /* 0x000fe40005800000 */
[----:B------:R-:W-:Y:S02]  /*10e0*/  @P1 FSEL R0, R9, R0, !P3 ;  /* 0x0000000009001208 */ /* 0x000fe40005800000 */
[----:B------:R-:W-:Y:S01]  /*10f0*/  PLOP3.LUT P1, PT, PT, PT, UP0, 0x80, 0x8 ;  /* 0x000000000008781c */ /* 0x000fe20003f2f008 */
[----:B------:R-:W-:Y:S02]  /*1100*/  IMAD.MOV.U32 R4, RZ, RZ, R13 ;  /* 0x000000ffff047224 */ /* 0x000fe400078e000d */
[----:B------:R-:W-:-:S06]  /*1110*/  IMAD.MOV.U32 R5, RZ, RZ, R0 ;  /* 0x000000ffff057224 */ /* 0x000fcc00078e0000 */
[----:B------:R-:W-:-:S06]  /*1120*/  DSETP.GEU.AND P3, PT, R4, R10, PT ;  /* 0x0000000a0400722a */ /* 0x000fcc0003f6e000 */
[----:B------:R-:W-:Y:S02]  /*1130*/  @P2 FSEL R13, R10, R13, !P3 ;  /* 0x0000000d0a0d2208 */ /* 0x000fe40005800000 */
[----:B------:R-:W-:-:S03]  /*1140*/  @P2 FSEL R0, R11, R0, !P3 ;  /* 0x000000000b002208 */ /* 0x000fc60005800000 */
[----:B------:R-:W-:Y:S02]  /*1150*/  IMAD.MOV.U32 R4, RZ, RZ, R13 ;  /* 0x000000ffff047224 */ /* 0x000fe400078e000d */
[----:B------:R-:W-:-:S06]  /*1160*/  IMAD.MOV.U32 R5, RZ, RZ, R0 ;  /* 0x000000ffff057224 */ /* 0x000fcc00078e0000 */
[----:B-1----:R-:W-:-:S06]  /*1170*/  DSETP.GEU.AND P2, PT, R4, R2, PT ;  /* 0x000000020400722a */ /* 0x002fcc0003f4e000 */
[----:B------:R-:W-:Y:S02]  /*1180*/  @P1 FSEL R13, R2, R13, !P2 ;  /* 0x0000000d020d1208 */ /* 0x000fe40005000000 */
[----:B------:R-:W-:-:S03]  /*1190*/  @P1 FSEL R0, R3, R0, !P2 ;  /* 0x0000000003001208 */ /* 0x000fc60005000000 */
[----:B------:R-:W-:Y:S02]  /*11a0*/  IMAD.MOV.U32 R2, RZ, RZ, R13 ;  /* 0x000000ffff027224 */ /* 0x000fe400078e000d */
[----:B------:R-:W-:Y:S01]  /*11b0*/  IMAD.MOV.U32 R3, RZ, RZ, R0 ;  /* 0x000000ffff037224 */ /* 0x000fe200078e0000 */
[----:B------:R-:W-:Y:S06]  /*11c0*/  BRA `(.L_x_69) ;  /* 0x0000002c00807947 */ /* 0x000fec0003800000 */
.L_x_59:
[----:B------:R-:W0:Y:S01]  /*11d0*/  S2R R0, SR_TID.X ;  /* 0x0000000000007919 */ /* 0x000e220000002100 */
[----:B------:R-:W1:Y:S01]  /*11e0*/  LDC.64 R20, c[0x0][0x380] ;  /* 0x0000e000ff147b82 */ /* 0x000e620000000a00 */
[----:B------:R-:W-:Y:S02]  /*11f0*/  IMAD.U32 R3, RZ, RZ, UR16 ;  /* 0x00000010ff037e24 */ /* 0x000fe4000f8e00ff */
[----:B0-----:R-:W-:-:S04]  /*1200*/  IMAD.SHL.U32 R2, R0, 0x4, RZ ;  /* 0x0000000400027824 */ /* 0x001fc800078e00ff */
[----:B------:R-:W-:-:S04]  /*1210*/  IMAD R3, R3, 0x800, R2 ;  /* 0x0000080003037824 */ /* 0x000fc800078e0202 */
[----:B-1----:R-:W-:-:S05]  /*1220*/  IMAD.WIDE.U32 R20, R3, 0x8, R20 ;  /* 0x0000000803147825 */ /* 0x002fca00078e0014 */
[----:B------:R-:W2:Y:S04]  /*1230*/  LDG.E.128.CONSTANT R4, desc[UR10][R20.64] ;  /* 0x0000000a14047981 */ /* 0x000ea8000c1e9d00 */
[----:B------:R-:W3:Y:S04]  /*1240*/  LDG.E.128.CONSTANT R8, desc[UR10][R20.64+0x10] ;  /* 0x0000100a14087981 */ /* 0x000ee8000c1e9d00 */
[----:B------:R-:W4:Y:S04]  /*1250*/  LDG.E.128.CONSTANT R12, desc[UR10][R20.64+0x2000] ;  /* 0x0020000a140c7981 */ /* 0x000f28000c1e9d00 */
[----:B------:R-:W5:Y:S01]  /*1260*/  LDG.E.128.CONSTANT R16, desc[UR10][R20.64+0x2010] ;  /* 0x0020100a14107981 */ /* 0x000f62000c1e9d00 */
[----:B------:R-:W-:Y:S01]  /*1270*/  UISETP.GE.U32.AND UP0, UPT, UR12, UR5, UPT ;  /* 0x000000050c00728c */ /* 0x000fe2000bf06070 */
        /* <DEDUP_REMOVED lines=21> */
[----:B------:R-:W-:Y:S06]  /*13d0*/  BRA.U !UP0, `(.L_x_70) ;  /* 0x0000000508dc7547 */ /* 0x000fec000b800000 */
[----:B------:R-:W-:Y:S02]  /*13e0*/  ULEA UR6, UR16, UR5, 0xb ;  /* 0x0000000510067291 */ /* 0x000fe4000f8e58ff */
[----:B------:R-:W-:Y:S01]  /*13f0*/  UIADD3 UR14, UPT, UPT, UR8, -0x800, URZ ;  /* 0xfffff800080e7890 */ /* 0x000fe2000fffe0ff */
[----:B------:R-:W0:Y:S03]  /*1400*/  LDCU UR9, c[0x0][0x3a8] ;  /* 0x00007500ff0977ac */ /* 0x000e260008000800 */
[----:B------:R-:W-:Y:S01]  /*1410*/  VIADD R3, R0, UR6 ;  /* 0x0000000600037c36 */ /* 0x000fe20008000000 */
[----:B------:R-:W-:Y:S01]  /*1420*/  UISETP.GT.U32.AND UP0, UPT, UR6, UR14, UPT ;  /* 0x0000000e0600728c */ /* 0x000fe2000bf04070 */
[----:B------:R-:W1:Y:S01]  /*1430*/  LDCU.64 UR18, c[0x0][0x380] ;  /* 0x00007000ff1277ac */ /* 0x000e620008000a00 */
[----:B------:R-:W-:Y:S01]  /*1440*/  UIADD3 UR13, UPT, UPT, UR6, 0x100, URZ ;  /* 0x00000100060d7890 */ /* 0x000fe2000fffe0ff */
[----:B------:R-:W-:Y:S01]  /*1450*/  UMOV UR4, URZ ;  /* 0x000000ff00047c82 */ /* 0x000fe20008000000 */
[----:B------:R-:W-:-:S05]  /*1460*/  UMOV UR7, UR6 ;  /* 0x0000000600077c82 */ /* 0x000fca0008000000 */
[----:B------:R-:W-:Y:S05]  /*1470*/  BRA.U UP0, `(.L_x_71) ;  /* 0x0000000100a87547 */ /* 0x000fea000b800000 */
.L_x_72:
[----:B------:R-:W-:-:S05]  /*1480*/  IADD3 R4, P0, PT, R2, UR7, RZ ;  /* 0x0000000702047c10 */ /* 0x000fca000ff1e0ff */
[----:B------:R-:W-:Y:S01]  /*1490*/  IMAD.X R5, RZ, RZ, RZ, P0 ;  /* 0x000000ffff057224 */ /* 0x000fe200000e06ff */
[----:B-1----:R-:W-:-:S04]  /*14a0*/  LEA R22, P0, R4, UR18, 0x3 ;  /* 0x0000001204167c11 */ /* 0x002fc8000f8018ff */
[----:B------:R-:W-:-:S05]  /*14b0*/  LEA.HI.X R23, R4, UR19, R5, 0x3, P0 ;  /* 0x0000001304177c11 */ /* 0x000fca00080f1c05 */
[----:B------:R-:W2:Y:S04]  /*14c0*/  LDG.E.128.CONSTANT R4, desc[UR10][R22.64] ;  /* 0x0000000a16047981 */ /* 0x000ea8000c1e9d00 */
[----:B------:R-:W3:Y:S04]  /*14d0*/  LDG.E.128.CONSTANT R8, desc[UR10][R22.64+0x10] ;  /* 0x0000100a16087981 */ /* 0x000ee8000c1e9d00 */
[----:B------:R-:W4:Y:S04]  /*14e0*/  LDG.E.128.CONSTANT R12, desc[UR10][R22.64+0x2000] ;  /* 0x0020000a160c7981 */ /* 0x000f28000c1e9d00 */
[----:B------:R-:W5:Y:S01]  /*14f0*/  LDG.E.128.CONSTANT R16, desc[UR10][R22.64+0x2010] ;  /* 0x0020100a16107981 */ /* 0x000f62000c1e9d00 */
[----:B0-----:R-:W-:-:S02]  /*1500*/  UMOV UR8, UR9 ;  /* 0x0000000900087c82 */ /* 0x001fc40008000000 */
[----:B------:R-:W-:-:S04]  /*1510*/  UIADD3 UR15, UPT, UPT, -UR7, UR8, URZ ;  /* 0x00000008070f7290 */ /* 0x000fc8000fffe1ff */
[----:B------:R-:W-:Y:S01]  /*1520*/  UISETP.GE.U32.AND UP0, UPT, UR15, UR5, UPT ;  /* 0x000000050f00728c */ /* 0x000fe2000bf06070 */
        /* <DEDUP_REMOVED lines=25> */
[----:B------:R-:W-:Y:S02]  /*16c0*/  UIADD3 UR7, UPT, UPT, UR5, UR7, URZ ;  /* 0x0000000705077290 */ /* 0x000fe4000fffe0ff */
[----:B------:R-:W-:Y:S01]  /*16d0*/  VIADD R3, R3, UR5 ;  /* 0x0000000503037c36 */ /* 0x000fe20008000000 */
[----:B------:R-:W-:Y:S02]  /*16e0*/  UIADD3 UR4, UPT, UPT, UR4, 0x1, URZ ;  /* 0x0000000104047890 */ /* 0x000fe4000fffe0ff */
[----:B------:R-:W-:Y:S02]  /*16f0*/  UISETP.GT.U32.AND UP0, UPT, UR7, UR14, UPT ;  /* 0x0000000e0700728c */ /* 0x000fe4000bf04070 */
[----:B------:R-:W-:-:S07]  /*1700*/  UIADD3 UR13, UPT, UPT, UR5, UR13, URZ ;  /* 0x0000000d050d7290 */ /* 0x000fce000fffe0ff */
[----:B------:R-:W-:Y:S05]  /*1710*/  BRA.U !UP0, `(.L_x_72) ;  /* 0xfffffffd08587547 */ /* 0x000fea000b83ffff */
.L_x_71:
[----:B------:R-:W-:-:S09]  /*1720*/  UISETP.GE.U32.AND UP0, UPT, UR7, UR8, UPT ;  /* 0x000000080700728c */ /* 0x000fd2000bf06070 */
[----:B------:R-:W-:Y:S05]  /*1730*/  BRA.U UP0, `(.L_x_70) ;  /* 0x0000000500047547 */ /* 0x000fea000b800000 */
[----:B------:R-:W-:Y:S01]  /*1740*/  UIADD3 UR5, UPT, UPT, -UR7, UR8, URZ ;  /* 0x0000000807057290 */ /* 0x000fe2000fffe1ff */
[----:B------:R-:W-:Y:S05]  /*1750*/  BSSY.RECONVERGENT B1, `(.L_x_70) ;  /* 0x000003f000017945 */ /* 0x000fea0003800200 */
[----:B------:R-:W-:-:S13]  /*1760*/  ISETP.GE.AND P0, PT, R0, UR5, PT ;  /* 0x0000000500007c0c */ /* 0x000fda000bf06270 */
[----:B------:R-:W-:Y:S05]  /*1770*/  @P0 BRA `(.L_x_73) ;  /* 0x0000000000f00947 */ /* 0x000fea0003800000 */
[----:B------:R-:W2:Y:S01]  /*1780*/  LDC R5, c[0x0][0x3ac] ;  /* 0x0000eb00ff057b82 */ /* 0x000ea20000000800 */
[----:B------:R-:W-:Y:S01]  /*1790*/  LOP3.LUT R2, RZ, R0, RZ, 0x33, !PT ;  /* 0x00000000ff027212 */ /* 0x000fe200078e33ff */
[----:B------:R-:W-:Y:S01]  /*17a0*/  BSSY.RECONVERGENT B2, `(.L_x_74) ;  /* 0x0000019000027945 */ /* 0x000fe20003800200 */
[----:B------:R-:W-:-:S03]  /*17b0*/  IMAD.MOV.U32 R8, RZ, RZ, R0 ;  /* 0x000000ffff087224 */ /* 0x000fc600078e0000 */
[----:B------:R-:W-:-:S04]  /*17c0*/  VIADD R2, R2, UR8 ;  /* 0x0000000802027c36 */ /* 0x000fc80008000000 */
[C---:B------:R-:W-:Y:S01]  /*17d0*/  VIADD R4, R2.reuse, -UR6 ;  /* 0x8000000602047c36 */ /* 0x040fe20008000000 */
[C---:B------:R-:W-:Y:S02]  /*17e0*/  LOP3.LUT R6, R2.reuse, 0x300, RZ, 0xc0, !PT ;  /* 0x0000030002067812 */ /* 0x040fe400078ec0ff */
[----:B------:R-:W-:Y:S02]  /*17f0*/  LEA.HI R2, R2, 0x1, RZ, 0x18 ;  /* 0x0000000102027811 */ /* 0x000fe400078fc0ff */
[----:B------:R-:W-:Y:S01]  /*1800*/  ISETP.NE.AND P0, PT, R6, 0x300, PT ;  /* 0x000003000600780c */ /* 0x000fe20003f05270 */
[----:B--2---:R-:W-:-:S04]  /*1810*/  IMAD R5, R5, UR4, RZ ;  /* 0x0000000405057c24 */ /* 0x004fc8000f8e02ff */
[----:B------:R-:W-:-:S05]  /*1820*/  IMAD R4, R5, -0x800, R4 ;  /* 0xfffff80005047824 */ /* 0x000fca00078e0204 */
[----:B------:R-:W-:-:S03]  /*1830*/  ISETP.GE.U32.AND P2, PT, R4, 0x300, PT ;  /* 0x000003000400780c */ /* 0x000fc60003f46070 */
[----:B------:R-:W-:Y:S10]  /*1840*/  @!P0 BRA `(.L_x_75) ;  /* 0x0000000000388947 */ /* 0x000ff40003800000 */
[----:B------:R-:W2:Y:S01]  /*1850*/  LDC.64 R6, c[0x0][0x380] ;  /* 0x0000e000ff067b82 */ /* 0x000ea20000000a00 */
[----:B------:R-:W-:Y:S01]  /*1860*/  LOP3.LUT R2, R2, 0x3, RZ, 0xc0, !PT ;  /* 0x0000000302027812 */ /* 0x000fe200078ec0ff */
[----:B------:R-:W-:-:S04]  /*1870*/  IMAD.MOV.U32 R8, RZ, RZ, R0 ;  /* 0x000000ffff087224 */ /* 0x000fc800078e0000 */
[----:B------:R-:W-:-:S07]  /*1880*/  IMAD.MOV R2, RZ, RZ, -R2 ;  /* 0x000000ffff027224 */ /* 0x000fce00078e0a02 */
.L_x_76:
[----:B--2---:R-:W-:-:S06]  /*1890*/  IMAD.WIDE.U32 R4, R3, 0x8, R6 ;  /* 0x0000000803047825 */ /* 0x004fcc00078e0006 */
        /* <DEDUP_REMOVED lines=9> */
.L_x_75:
[----:B01----:R-:W-:Y:S05]  /*1930*/  BSYNC.RECONVERGENT B2 ;  /* 0x0000000000027941 */ /* 0x003fea0003800200 */
.L_x_74:
[----:B------:R-:W-:Y:S05]  /*1940*/  @!P2 BRA `(.L_x_73) ;  /* 0x00000000007ca947 */ /* 0x000fea0003800000 */
[----:B------:R-:W0:Y:S01]  /*1950*/  LDC.64 R2, c[0x0][0x380] ;  /* 0x0000e000ff027b82 */ /* 0x000e220000000a00 */
[C---:B------:R-:W-:Y:S02]  /*1960*/  VIADD R4, R8.reuse, 0x200 ;  /* 0x0000020008047836 */ /* 0x040fe40000000000 */
[----:B------:R-:W-:-:S07]  /*1970*/  VIADD R5, R8, UR13 ;  /* 0x0000000d08057c36 */ /* 0x000fce0008000000 */
.L_x_77:
[----:B------:R-:W-:-:S04]  /*1980*/  VIADD R7, R5, 0xffffff00 ;  /* 0xffffff0005077836 */ /* 0x000fc80000000000 */
[----:B0-----:R-:W-:-:S06]  /*1990*/  IMAD.WIDE.U32 R6, R7, 0x8, R2 ;  /* 0x0000000807067825 */ /* 0x001fcc00078e0002 */
[----:B------:R-:W2:Y:S01]  /*19a0*/  LDG.E.64.CONSTANT R6, desc[UR10][R6.64] ;  /* 0x0000000a06067981 */ /* 0x000ea2000c1e9b00 */
[----:B------:R-:W-:-:S04]  /*19b0*/  IMAD.WIDE.U32 R8, R5, 0x8, R2 ;  /* 0x0000000805087825 */ /* 0x000fc800078e0002 */
[----:B------:R-:W-:Y:S02]  /*19c0*/  VIADD R11, R5, 0x100 ;  /* 0x00000100050b7836 */ /* 0x000fe40000000000 */
[----:B------:R-:W3:Y:S02]  /*19d0*/  LDG.E.64.CONSTANT R8, desc[UR10][R8.64] ;  /* 0x0000000a08087981 */ /* 0x000ee4000c1e9b00 */
[----:B------:R-:W-:-:S04]  /*19e0*/  IMAD.WIDE.U32 R10, R11, 0x8, R2 ;  /* 0x000000080b0a7825 */ /* 0x000fc800078e0002 */
[----:B------:R-:W-:Y:S02]  /*19f0*/  VIADD R13, R5, 0x200 ;  /* 0x00000200050d7836 */ /* 0x000fe40000000000 */
[----:B------:R-:W4:Y:S02]  /*1a00*/  LDG.E.64.CONSTANT R10, desc[UR10][R10.64] ;  /* 0x0000000a0a0a7981 */ /* 0x000f24000c1e9b00 */
[----:B------:R-:W-:-:S06]  /*1a10*/  IMAD.WIDE.U32 R12, R13, 0x8, R2 ;  /* 0x000000080d0c7825 */ /* 0x000fcc00078e0002 */
[----:B------:R-:W5:Y:S01]  /*1a20*/  LDG.E.64.CONSTANT R12, desc[UR10][R12.64] ;  /* 0x0000000a0c0c7981 */ /* 0x000f62000c1e9b00 */
[----:B------:R-:W-:Y:S01]  /*1a30*/  VIADD R5, R5, 0x400 ;  /* 0x0000040005057836 */ /* 0x000fe20000000000 */
[----:B--2---:R-:W-:-:S06]  /*1a40*/  DSETP.GEU.AND P0, PT, R20, R6, PT ;  /* 0x000000061400722a */ /* 0x004fcc0003f0e000 */
[----:B------:R-:W-:Y:S02]  /*1a50*/  FSEL R14, R6, R20, !P0 ;  /* 0x00000014060e7208 */ /* 0x000fe40004000000 */
[----:B------:R-:W-:-:S06]  /*1a60*/  FSEL R15, R7, R21, !P0 ;  /* 0x00000015070f7208 */ /* 0x000fcc0004000000 */
[----:B---3--:R-:W-:-:S06]  /*1a70*/  DSETP.GEU.AND P0, PT, R14, R8, PT ;  /* 0x000000080e00722a */ /* 0x008fcc0003f0e000 */
[----:B------:R-:W-:Y:S01]  /*1a80*/  FSEL R6, R8, R14, !P0 ;  /* 0x0000000e08067208 */ /* 0x000fe20004000000 */
[C---:B------:R-:W-:Y:S01]  /*1a90*/  VIADD R8, R4.reuse, 0x200 ;  /* 0x0000020004087836 */ /* 0x040fe20000000000 */
[----:B------:R-:W-:Y:S01]  /*1aa0*/  FSEL R7, R9, R15, !P0 ;  /* 0x0000000f09077208 */ /* 0x000fe20004000000 */
[----:B------:R-:W-:-:S05]  /*1ab0*/  VIADD R4, R4, 0x400 ;  /* 0x0000040004047836 */ /* 0x000fca0000000000 */
[----:B----4-:R-:W-:-:S06]  /*1ac0*/  DSETP.GEU.AND P0, PT, R6, R10, PT ;  /* 0x0000000a0600722a */ /* 0x010fcc0003f0e000 */
[----:B------:R-:W-:Y:S02]  /*1ad0*/  FSEL R6, R10, R6, !P0 ;  /* 0x000000060a067208 */ /* 0x000fe40004000000 */
[----:B------:R-:W-:-:S06]  /*1ae0*/  FSEL R7, R11, R7, !P0 ;  /* 0x000000070b077208 */ /* 0x000fcc0004000000 */
[----:B-----5:R-:W-:-:S06]  /*1af0*/  DSETP.GEU.AND P0, PT, R6, R12, PT ;  /* 0x0000000c0600722a */ /* 0x020fcc0003f0e000 */
[----:B------:R-:W-:Y:S02]  /*1b00*/  FSEL R20, R12, R6, !P0 ;  /* 0x000000060c147208 */ /* 0x000fe40004000000 */
[----:B------:R-:W-:Y:S02]  /*1b10*/  FSEL R21, R13, R7, !P0 ;  /* 0x000000070d157208 */ /* 0x000fe40004000000 */
[----:B------:R-:W-:-:S13]  /*1b20*/  ISETP.GE.AND P0, PT, R8, UR5, PT ;  /* 0x0000000508007c0c */ /* 0x000fda000bf06270 */
[----:B------:R-:W-:Y:S05]  /*1b30*/  @!P0 BRA `(.L_x_77) ;  /* 0xfffffffc00908947 */ /* 0x000fea000383ffff */
.L_x_73:
[----:B01----:R-:W-:Y:S05]  /*1b40*/  BSYNC.RECONVERGENT B1 ;  /* 0x0000000000017941 */ /* 0x003fea0003800200 */
.L_x_70:
[----:B------:R-:W2:Y:S01]  /*1b50*/  S2R R7, SR_LANEID ;  /* 0x0000000000077919 */ /* 0x000ea20000000000 */
[----:B------:R-:W-:Y:S04]  /*1b60*/  SHFL.DOWN PT, R2, R20, 0x1, 0x1f ;  /* 0x08201f0014027f89 */ /* 0x000fe800000e0000 */
[----:B------:R-:W3:Y:S02]  /*1b70*/  SHFL.DOWN PT, R3, R21, 0x1, 0x1f ;  /* 0x08201f0015037f89 */ /* 0x000ee400000e0000 */
[----:B---3--:R-:W-:Y:S01]  /*1b80*/  DSETP.GEU.AND P0, PT, R20, R2, PT ;  /* 0x000000021400722a */ /* 0x008fe20003f0e000 */
[C---:B--2---:R-:W-:Y:S02]  /*1b90*/  ISETP.GT.AND P1, PT, R7.reuse, 0x1e, PT ;  /* 0x0000001e0700780c */ /* 0x044fe40003f24270 */
        /* <DEDUP_REMOVED lines=9> */
[----:B------:R-:W2:Y:S03]  /*1c30*/  SHFL.DOWN PT, R5, R3, 0x2, 0x1f ;  /* 0x08401f0003057f89 */ /* 0x000ea600000e0000 */
[----:B------:R-:W-:Y:S01]  /*1c40*/  @!P2 LOP3.LUT R6, R6, 0xf8, RZ, 0xc0, !PT ;  /* 0x000000f80606a812 */ /* 0x000fe200078ec0ff */
[----:B------:R-:W3:Y:S01]  /*1c50*/  @!P2 S2R R9, SR_CgaCtaId ;  /* 0x000000000009a919 */ /* 0x000ee20000008800 */
[----:B--2---:R-:W-:-:S06]  /*1c60*/  DSETP.GEU.AND P0, PT, R2, R4, PT ;  /* 0x000000040200722a */ /* 0x004fcc0003f0e000 */
[----:B------:R-:W-:Y:S02]  /*1c70*/  @!P1 FSEL R2, R4, R2, !P0 ;  /* 0x0000000204029208 */ /* 0x000fe40004000000 */
[----:B------:R-:W-:Y:S02]  /*1c80*/  @!P1 FSEL R3, R5, R3, !P0 ;  /* 0x0000000305039208 */ /* 0x000fe40004000000 */
[----:B------:R-:W-:Y:S01]  /*1c90*/  ISETP.GT.AND P1, PT, R7, 0x1b, PT ;  /* 0x0000001b0700780c */ /* 0x000fe20003f24270 */
[----:B------:R-:W-:Y:S01]  /*1ca0*/  SHFL.DOWN PT, R4, R2, 0x4, 0x1f ;  /* 0x08801f0002047f89 */ /* 0x000fe200000e0000 */
[----:B---3--:R-:W-:-:S03]  /*1cb0*/  @!P2 LEA R9, R9, R8, 0x18 ;  /* 0x000000080909a211 */ /* 0x008fc600078ec0ff */
[----:B------:R-:W2:Y:S02]  /*1cc0*/  SHFL.DOWN PT, R5, R3, 0x4, 0x1f ;  /* 0x08801f0003057f89 */ /* 0x000ea400000e0000 */
[----:B------:R-:W-:Y:S01]  /*1cd0*/  @!P2 IMAD.IADD R9, R6, 0x1, R9 ;  /* 0x000000010609a824 */ /* 0x000fe200078e0209 */
[----:B--2---:R-:W-:-:S06]  /*1ce0*/  DSETP.GEU.AND P0, PT, R2, R4, PT ;  /* 0x000000040200722a */ /* 0x004fcc0003f0e000 */
[----:B------:R-:W-:Y:S02]  /*1cf0*/  @!P1 FSEL R2, R4, R2, !P0 ;  /* 0x0000000204029208 */ /* 0x000fe40004000000 */
[----:B------:R-:W-:Y:S02]  /*1d00*/  @!P1 FSEL R3, R5, R3, !P0 ;  /* 0x0000000305039208 */ /* 0x000fe40004000000 */
[----:B------:R-:W-:Y:S01]  /*1d10*/  ISETP.GT.AND P1, PT, R7, 0x17, PT ;  /* 0x000000170700780c */ /* 0x000fe20003f24270 */
[----:B------:R-:W-:Y:S04]  /*1d20*/  SHFL.DOWN PT, R4, R2, 0x8, 0x1f ;  /* 0x09001f0002047f89 */ /* 0x000fe800000e0000 */
[----:B------:R-:W2:Y:S02]  /*1d30*/  SHFL.DOWN PT, R5, R3, 0x8, 0x1f ;  /* 0x09001f0003057f89 */ /* 0x000ea400000e0000 */
[----:B--2---:R-:W-:-:S06]  /*1d40*/  DSETP.GEU.AND P0, PT, R2, R4, PT ;  /* 0x000000040200722a */ /* 0x004fcc0003f0e000 */
[----:B------:R-:W-:Y:S02]  /*1d50*/  @!P1 FSEL R2, R4, R2, !P0 ;  /* 0x0000000204029208 */ /* 0x000fe40004000000 */
[----:B------:R-:W-:Y:S02]  /*1d60*/  @!P1 FSEL R3, R5, R3, !P0 ;  /* 0x0000000305039208 */ /* 0x000fe40004000000 */
[----:B------:R-:W-:Y:S01]  /*1d70*/  ISETP.GT.AND P1, PT, R7, 0xf, PT ;  /* 0x0000000f0700780c */ /* 0x000fe20003f24270 */
[----:B------:R-:W-:Y:S04]  /*1d80*/  SHFL.DOWN PT, R4, R2, 0x10, 0x1f ;  /* 0x0a001f0002047f89 */ /* 0x000fe800000e0000 */
[----:B------:R-:W2:Y:S02]  /*1d90*/  SHFL.DOWN PT, R5, R3, 0x10, 0x1f ;  /* 0x0a001f0003057f89 */ /* 0x000ea400000e0000 */
[----:B--2---:R-:W-:-:S06]  /*1da0*/  DSETP.GEU.AND P0, PT, R2, R4, PT ;  /* 0x000000040200722a */ /* 0x004fcc0003f0e000 */
        /* <DEDUP_REMOVED lines=8> */
[----:B------:R-:W3:Y:S01]  /*1e30*/  S2UR UR5, SR_CgaCtaId ;  /* 0x00000000000579c3 */ /* 0x000ee20000008800 */
[----:B------:R-:W-:Y:S02]  /*1e40*/  UMOV UR4, 0x400 ;  /* 0x0000040000047882 */ /* 0x000fe40000000000 */
[----:B---3--:R-:W-:-:S09]  /*1e50*/  ULEA UR4, UR5, UR4, 0x18 ;  /* 0x0000000405047291 */ /* 0x008fd2000f8ec0ff */
[----:B------:R-:W3:Y:S04]  /*1e60*/  LDS.128 R12, [UR4+0x10] ;  /* 0x00001004ff0c7984 */ /* 0x000ee80008000c00 */
[----:B--2---:R-:W2:Y:S04]  /*1e70*/  LDS.128 R4, [UR4+0x20] ;  /* 0x00002004ff047984 */ /* 0x004ea80008000c00 */
[----:B------:R-:W4:Y:S01]  /*1e80*/  LDS.128 R8, [UR4+0x30] ;  /* 0x00003004ff087984 */ /* 0x000f220008000c00 */
[----:B---3--:R-:W-:-:S06]  /*1e90*/  DSETP.GEU.AND P1, PT, R2, R12, PT ;  /* 0x0000000c0200722a */ /* 0x008fcc0003f2e000 */
[----:B------:R-:W-:Y:S02]  /*1ea0*/  FSEL R2, R12, R2, !P1 ;  /* 0x000000020c027208 */ /* 0x000fe40004800000 */
[----:B------:R-:W-:-:S06]  /*1eb0*/  FSEL R3, R13, R3, !P1 ;  /* 0x000000030d037208 */ /* 0x000fcc0004800000 */
[----:B------:R-:W-:-:S06]  /*1ec0*/  DSETP.GEU.AND P1, PT, R2, R14, PT ;  /* 0x0000000e0200722a */ /* 0x000fcc0003f2e000 */
[----:B------:R-:W-:Y:S02]  /*1ed0*/  FSEL R2, R14, R2, !P1 ;  /* 0x000000020e027208 */ /* 0x000fe40004800000 */
[----:B------:R-:W-:-:S06]  /*1ee0*/  FSEL R3, R15, R3, !P1 ;  /* 0x000000030f037208 */ /* 0x000fcc0004800000 */
[----:B--2---:R-:W-:-:S06]  /*1ef0*/  DSETP.GEU.AND P1, PT, R2, R4, PT ;  /* 0x000000040200722a */ /* 0x004fcc0003f2e000 */
[----:B------:R-:W-:Y:S02]  /*1f00*/  FSEL R4, R4, R2, !P1 ;  /* 0x0000000204047208 */ /* 0x000fe40004800000 */
[----:B------:R-:W-:Y:S02]  /*1f10*/  FSEL R5, R5, R3, !P1 ;  /* 0x0000000305057208 */ /* 0x000fe40004800000 */
[----:B------:R-:W2:Y:S04]  /*1f20*/  LDS.64 R2, [UR4+0x40] ;  /* 0x00004004ff027984 */ /* 0x000ea80008000a00 */
        /* <DEDUP_REMOVED lines=9> */
[----:B--2---:R-:W-:-:S06]  /*1fc0*/  DSETP.GEU.AND P1, PT, R4, R2, PT ;  /* 0x000000020400722a */ /* 0x004fcc0003f2e000 */
[----:B------:R-:W-:Y:S02]  /*1fd0*/  FSEL R2, R2, R4, !P1 ;  /* 0x0000000402027208 */ /* 0x000fe40004800000 */
[----:B------:R-:W-:Y:S01]  /*1fe0*/  FSEL R3, R3, R5, !P1 ;  /* 0x0000000503037208 */ /* 0x000fe20004800000 */
[----:B------:R-:W-:Y:S06]  /*1ff0*/  BRA `(.L_x_69) ;  /* 0x0000001c00f47947 */ /* 0x000fec0003800000 */
.L_x_58:
        /* <DEDUP_REMOVED lines=16> */
.L_x_80:
[----:B------:R-:W-:Y:S05]  /*2100*/  BSYNC.RECONVERGENT B1 ;  /* 0x0000000000017941 */ /* 0x000fea0003800200 */
.L_x_79:
        /* <DEDUP_REMOVED lines=18> */
.L_x_85:
        /* <DEDUP_REMOVED lines=10> */
.L_x_84:
[----:B------:R-:W-:Y:S05]  /*22d0*/  BSYNC.RECONVERGENT B2 ;  /* 0x0000000000027941 */ /* 0x000fea0003800200 */
.L_x_83:
[----:B------:R-:W-:Y:S05]  /*22e0*/  @!P2 BRA `(.L_x_82) ;  /* 0x000000000080a947 */ /* 0x000fea0003800000 */
[----:B------:R-:W0:Y:S01]  /*22f0*/  LDC.64 R4, c[0x0][0x380] ;  /* 0x0000e000ff047b82 */ /* 0x000e220000000a00 */
[----:B------:R-:W-:Y:S02]  /*2300*/  IMAD.U32 R7, RZ, RZ, UR16 ;  /* 0x00000010ff077e24 */ /* 0x000fe4000f8e00ff */
[----:B------:R-:W-:Y:S02]  /*2310*/  VIADD R6, R8, 0x200 ;  /* 0x0000020008067836 */ /* 0x000fe40000000000 */
[----:B------:R-:W-:-:S07]  /*2320*/  IMAD R7, R7, 0x800, R8 ;  /* 0x0000080007077824 */ /* 0x000fce00078e0208 */
.L_x_86:
        /* <DEDUP_REMOVED lines=28> */
.L_x_82:
[----:B------:R-:W-:Y:S05]  /*24f0*/  BSYNC.RECONVERGENT B1 ;  /* 0x0000000000017941 */ /* 0x000fea0003800200 */
.L_x_81:
        /* <DEDUP_REMOVED lines=45> */
[----:B------:R-:W-:-:S03]  /*27d0*/  FSEL R5, R5, R3, P1 ;  /* 0x0000000305057208 */ /* 0x000fc60000800000 */
[----:B0-----:R-:W-:Y:S02]  /*27e0*/  IMAD.MOV.U32 R2, RZ, RZ, R4 ;  /* 0x000000ffff027224 */ /* 0x001fe400078e0004 */
[----:B------:R-:W-:Y:S01]  /*27f0*/  IMAD.MOV.U32 R3, RZ, RZ, R5 ;  /* 0x000000ffff037224 */ /* 0x000fe200078e0005 */
[----:B------:R-:W-:Y:S06]  /*2800*/  BAR.SYNC.DEFER_BLOCKING 0x0 ;  /* 0x0000000000007b1d */ /* 0x000fec0000010000 */
[----:B------:R-:W-:Y:S05]  /*2810*/  @P0 BRA `(.L_x_69) ;  /* 0x0000001400ec0947 */ /* 0x000fea0003800000 */
[----:B------:R-:W0:Y:S01]  /*2820*/  S2UR UR5, SR_CgaCtaId ;  /* 0x00000000000579c3 */ /* 0x000e220000008800 */
[----:B------:R-:W-:Y:S02]  /*2830*/  UMOV UR4, 0x400 ;  /* 0x0000040000047882 */ /* 0x000fe40000000000 */
[----:B0-----:R-:W-:-:S09]  /*2840*/  ULEA UR4, UR5, UR4, 0x18 ;  /* 0x0000000405047291 */ /* 0x001fd2000f8ec0ff */
[----:B------:R-:W0:Y:S04]  /*2850*/  LDS.128 R12, [UR4+0x10] ;  /* 0x00001004ff0c7984 */ /* 0x000e280008000c00 */
[----:B------:R-:W1:Y:S04]  /*2860*/  LDS.128 R4, [UR4+0x20] ;  /* 0x00002004ff047984 */ /* 0x000e680008000c00 */
        /* <DEDUP_REMOVED lines=24> */
.L_x_87:
        /* <DEDUP_REMOVED lines=36> */
[----:B------:R-:W-:Y:S01]  /*2c30*/  VIADD R10, R10, 0x10 ;  /* 0x000000100a0a7836 */ /* 0x000fe20000000000 */
[----:B------:R-:W0:Y:S11]  /*2c40*/  SHFL.DOWN PT, R3, R7, 0x8, R5 ;  /* 0x0900000007037989 */ /* 0x000e3600000e0005 */
[----:B------:R-:W1:Y:S01]  /*2c50*/  @!P0 S2R R9, SR_CgaCtaId ;  /* 0x0000000000098919 */ /* 0x000e620000008800 */
[----:B------:R-:W-:Y:S01]  /*2c60*/  @!P0 MOV R8, 0x400 ;  /* 0x0000040000088802 */ /* 0x000fe20000000f00 */
[----:B0-----:R-:W-:Y:S01]  /*2c70*/  DSETP.GEU.AND P1, PT, R6, R2, PT ;  /* 0x000000020600722a */ /* 0x001fe20003f2e000 */
[----:B------:R-:W-:-:S05]  /*2c80*/  @!P0 SHF.R.U32.HI R6, RZ, 0x2, R0 ;  /* 0x00000002ff068819 */ /* 0x000fca0000011600 */
[----:B------:R-:W-:Y:S02]  /*2c90*/  @!P2 FSEL R4, R2, R4, !P1 ;  /* 0x000000040204a208 */ /* 0x000fe40004800000 */
[----:B------:R-:W-:Y:S02]  /*2ca0*/  @!P2 FSEL R7, R3, R7, !P1 ;  /* 0x000000070307a208 */ /* 0x000fe40004800000 */
[----:B------:R-:W-:Y:S01]  /*2cb0*/  ISETP.GT.AND P2, PT, R10, R5, PT ;  /* 0x000000050a00720c */ /* 0x000fe20003f44270 */
[----:B------:R-:W-:Y:S01]  /*2cc0*/  SHFL.DOWN PT, R2, R4, 0x10, R5 ;  /* 0x0a00000004027989 */ /* 0x000fe200000e0005 */
[----:B------:R-:W-:-:S03]  /*2cd0*/  @!P0 LOP3.LUT R6, R6, 0xf8, RZ, 0xc0, !PT ;  /* 0x000000f806068812 */ /* 0x000fc600078ec0ff */
[----:B------:R0:W2:Y:S01]  /*2ce0*/  SHFL.DOWN PT, R3, R7, 0x10, R5 ;  /* 0x0a00000007037989 */ /* 0x0000a200000e0005 */
        /* <DEDUP_REMOVED lines=11> */
[----:B0-----:R-:W-:Y:S05]  /*2da0*/  @P0 BRA `(.L_x_69) ;  /* 0x0000001000880947 */ /* 0x001fea0003800000 */
        /* <DEDUP_REMOVED lines=59> */
.L_x_78:
[----:B------:R-:W0:Y:S01]  /*3160*/  S2R R0, SR_TID.X ;  /* 0x0000000000007919 */ /* 0x000e220000002100 */
[----:B------:R-:W1:Y:S01]  /*3170*/  LDCU.64 UR8, c[0x0][0x380] ;  /* 0x00007000ff0877ac */ /* 0x000e620008000a00 */
[----:B------:R-:W-:Y:S02]  /*3180*/  IMAD.U32 R19, RZ, RZ, UR16 ;  /* 0x00000010ff137e24 */ /* 0x000fe4000f8e00ff */
[----:B-1----:R-:W-:Y:S02]  /*3190*/  IMAD.U32 R2, RZ, RZ, UR8 ;  /* 0x00000008ff027e24 */ /* 0x002fe4000f8e00ff */
[----:B------:R-:W-:Y:S02]  /*31a0*/  IMAD.U32 R3, RZ, RZ, UR9 ;  /* 0x00000009ff037e24 */ /* 0x000fe4000f8e00ff */
[----:B0-----:R-:W-:-:S04]  /*31b0*/  IMAD R19, R19, 0x800, R0 ;  /* 0x0000080013137824 */ /* 0x001fc800078e0200 */
[----:B------:R-:W-:-:S05]  /*31c0*/  IMAD.WIDE.U32 R18, R19, 0x8, R2 ;  /* 0x0000000813127825 */ /* 0x000fca00078e0002 */
        /* <DEDUP_REMOVED lines=8> */
[----:B------:R-:W-:Y:S01]  /*3250*/  UISETP.GE.U32.AND UP0, UPT, UR13, UR5, UPT ;  /* 0x000000050d00728c */ /* 0x000fe2000bf06070 */
        /* <DEDUP_REMOVED lines=21> */
[----:B------:R-:W-:Y:S06]  /*33b0*/  BRA.U !UP0, `(.L_x_88) ;  /* 0x0000000508dc7547 */ /* 0x000fec000b800000 */
[----:B------:R-:W-:Y:S02]  /*33c0*/  ULEA UR8, UR16, UR5, 0xb ;  /* 0x0000000510087291 */ /* 0x000fe4000f8e58ff */
[----:B------:R-:W-:Y:S02]  /*33d0*/  UIADD3 UR14, UPT, UPT, UR7, -0x800, URZ ;  /* 0xfffff800070e7890 */ /* 0x000fe4000fffe0ff */
[----:B------:R-:W-:Y:S02]  /*33e0*/  UIADD3 UR9, UPT, UPT, UR8, 0x100, URZ ;  /* 0x0000010008097890 */ /* 0x000fe4000fffe0ff */
[----:B------:R-:W-:Y:S02]  /*33f0*/  UISETP.GT.U32.AND UP0, UPT, UR8, UR14, UPT ;  /* 0x0000000e0800728c */ /* 0x000fe4000bf04070 */
[----:B------:R-:W-:Y:S01]  /*3400*/  VIADD R7, R0, UR8 ;  /* 0x0000000800077c36 */ /* 0x000fe20008000000 */
[----:B------:R-:W-:Y:S01]  /*3410*/  UMOV UR4, URZ ;  /* 0x000000ff00047c82 */ /* 0x000fe20008000000 */
[----:B------:R-:W-:-:S05]  /*3420*/  UMOV UR6, UR8 ;  /* 0x0000000800067c82 */ /* 0x000fca0008000000 */
[----:B------:R-:W-:Y:S05]  /*3430*/  BRA.U UP0, `(.L_x_89) ;  /* 0x0000000100b87547 */ /* 0x000fea000b800000 */
[----:B------:R-:W0:Y:S01]  /*3440*/  LDC.64 R2, c[0x0][0x380] ;  /* 0x0000e000ff027b82 */ /* 0x000e220000000a00 */
[----:B------:R-:W1:Y:S01]  /*3450*/  LDCU UR7, c[0x0][0x3a8] ;  /* 0x00007500ff0777ac */ /* 0x000e620008000800 */
[----:B------:R-:W-:Y:S01]  /*3460*/  NOP ;  /* 0x0000000000007918 */ /* 0x000fe20000000000 */
.L_x_90:
[----:B------:R-:W-:-:S04]  /*3470*/  VIADD R23, R0, UR6 ;  /* 0x0000000600177c36 */ /* 0x000fc80008000000 */
[----:B0-----:R-:W-:-:S05]  /*3480*/  IMAD.WIDE.U32 R22, R23, 0x8, R2 ;  /* 0x0000000817167825 */ /* 0x001fca00078e0002 */
[----:B------:R-:W2:Y:S04]  /*3490*/  LDG.E.64.CONSTANT R24, desc[UR10][R22.64] ;  /* 0x0000000a16187981 */ /* 0x000ea8000c1e9b00 */
[----:B------:R-:W3:Y:S04]  /*34a0*/  LDG.E.64.CONSTANT R18, desc[UR10][R22.64+0x800] ;  /* 0x0008000a16127981 */ /* 0x000ee8000c1e9b00 */
[----:B------:R-:W4:Y:S04]  /*34b0*/  LDG.E.64.CONSTANT R16, desc[UR10][R22.64+0x1000] ;  /* 0x0010000a16107981 */ /* 0x000f28000c1e9b00 */
[----:B------:R-:W5:Y:S04]  /*34c0*/  LDG.E.64.CONSTANT R14, desc[UR10][R22.64+0x1800] ;  /* 0x0018000a160e7981 */ /* 0x000f68000c1e9b00 */
[----:B------:R-:W5:Y:S04]  /*34d0*/  LDG.E.64.CONSTANT R12, desc[UR10][R22.64+0x2000] ;  /* 0x0020000a160c7981 */ /* 0x000f68000c1e9b00 */
[----:B------:R-:W5:Y:S04]  /*34e0*/  LDG.E.64.CONSTANT R10, desc[UR10][R22.64+0x2800] ;  /* 0x0028000a160a7981 */ /* 0x000f68000c1e9b00 */
[----:B------:R-:W5:Y:S04]  /*34f0*/  LDG.E.64.CONSTANT R8, desc[UR10][R22.64+0x3000] ;  /* 0x0030000a16087981 */ /* 0x000f68000c1e9b00 */
[----:B------:R-:W5:Y:S01]  /*3500*/  LDG.E.64.CONSTANT R20, desc[UR10][R22.64+0x3800] ;  /* 0x0038000a16147981 */ /* 0x000f62000c1e9b00 */
[----:B-1----:R-:W-:-:S04]  /*3510*/  UIADD3 UR12, UPT, UPT, -UR6, UR7, URZ ;  /* 0x00000007060c7290 */ /* 0x002fc8000fffe1ff */
        /* <DEDUP_REMOVED lines=32> */
.L_x_89:
[----:B------:R-:W-:-:S09]  /*3720*/  UISETP.GE.U32.AND UP0, UPT, UR6, UR7, UPT ;  /* 0x000000070600728c */ /* 0x000fd2000bf06070 */
[----:B------:R-:W-:Y:S05]  /*3730*/  BRA.U UP0, `(.L_x_88) ;  /* 0x0000000100fc7547 */ /* 0x000fea000b800000 */
[----:B------:R-:W-:Y:S01]  /*3740*/  UIADD3 UR5, UPT, UPT, -UR6, UR7, URZ ;  /* 0x0000000706057290 */ /* 0x000fe2000fffe1ff */
[----:B------:R-:W-:Y:S05]  /*3750*/  BSSY.RECONVERGENT B1, `(.L_x_88) ;  /* 0x000003d000017945 */ /* 0x000fea0003800200 */
[----:B------:R-:W-:-:S13]  /*3760*/  ISETP.GE.AND P0, PT, R0, UR5, PT ;  /* 0x0000000500007c0c */ /* 0x000fda000bf06270 */
[----:B------:R-:W-:Y:S05]  /*3770*/  @P0 BRA `(.L_x_91) ;  /* 0x0000000000e80947 */ /* 0x000fea0003800000 */
[----:B------:R-:W0:Y:S01]  /*3780*/  LDC R10, c[0x0][0x3ac] ;  /* 0x0000eb00ff0a7b82 */ /* 0x000e220000000800 */
[----:B------:R-:W-:Y:S01]  /*3790*/  LOP3.LUT R6, RZ, R0, RZ, 0x33, !PT ;  /* 0x00000000ff067212 */ /* 0x000fe200078e33ff */
[----:B------:R-:W-:Y:S04]  /*37a0*/  BSSY.RECONVERGENT B2, `(.L_x_92) ;  /* 0x0000018000027945 */ /* 0x000fe80003800200 */
[----:B------:R-:W-:-:S04]  /*37b0*/  VIADD R8, R6, UR7 ;  /* 0x0000000706087c36 */ /* 0x000fc80008000000 */
[----:B------:R-:W-:Y:S02]  /*37c0*/  VIADD R9, R8, -UR8 ;  /* 0x8000000808097c36 */ /* 0x000fe40008000000 */
[----:B0-----:R-:W-:Y:S01]  /*37d0*/  IMAD R6, R10, UR4, RZ ;  /* 0x000000040a067c24 */ /* 0x001fe2000f8e02ff */
[C---:B------:R-:W-:Y:S02]  /*37e0*/  LOP3.LUT R10, R8.reuse, 0x300, RZ, 0xc0, !PT ;  /* 0x00000300080a7812 */ /* 0x040fe400078ec0ff */
[----:B------:R-:W-:Y:S01]  /*37f0*/  LEA.HI R8, R8, 0x1, RZ, 0x18 ;  /* 0x0000000108087811 */ /* 0x000fe200078fc0ff */
[----:B------:R-:W-:Y:S01]  /*3800*/  IMAD R6, R6, -0x800, R9 ;  /* 0xfffff80006067824 */ /* 0x000fe200078e0209 */
[----:B------:R-:W-:Y:S01]  /*3810*/  ISETP.NE.AND P0, PT, R10, 0x300, PT ;  /* 0x000003000a00780c */ /* 0x000fe20003f05270 */
[----:B------:R-:W-:-:S03]  /*3820*/  IMAD.MOV.U32 R10, RZ, RZ, R0 ;  /* 0x000000ffff0a7224 */ /* 0x000fc600078e0000 */
[----:B------:R-:W-:-:S09]  /*3830*/  ISETP.GE.U32.AND P2, PT, R6, 0x300, PT ;  /* 0x000003000600780c */ /* 0x000fd20003f46070 */
[----:B------:R-:W-:Y:S05]  /*3840*/  @!P0 BRA `(.L_x_93) ;  /* 0x0000000000348947 */ /* 0x000fea0003800000 */
[----:B------:R-:W-:Y:S01]  /*3850*/  LOP3.LUT R8, R8, 0x3, RZ, 0xc0, !PT ;  /* 0x0000000308087812 */ /* 0x000fe200078ec0ff */
[----:B------:R-:W-:-:S04]  /*3860*/  IMAD.MOV.U32 R10, RZ, RZ, R0 ;  /* 0x000000ffff0a7224 */ /* 0x000fc800078e0000 */
[----:B------:R-:W-:-:S07]  /*3870*/  IMAD.MOV R6, RZ, RZ, -R8 ;  /* 0x000000ffff067224 */ /* 0x000fce00078e0a08 */
.L_x_94:
        /* <DEDUP_REMOVED lines=10> */
.L_x_93:
[----:B------:R-:W-:Y:S05]  /*3920*/  BSYNC.RECONVERGENT B2 ;  /* 0x0000000000027941 */ /* 0x000fea0003800200 */
.L_x_92:
[----:B------:R-:W-:Y:S05]  /*3930*/  @!P2 BRA `(.L_x_91) ;  /* 0x000000000078a947 */ /* 0x000fea0003800000 */
[C---:B------:R-:W-:Y:S02]  /*3940*/  VIADD R6, R10.reuse, 0x200 ;  /* 0x000002000a067836 */ /* 0x040fe40000000000 */
[----:B------:R-:W-:-:S07]  /*3950*/  VIADD R7, R10, UR9 ;  /* 0x000000090a077c36 */ /* 0x000fce0008000000 */
.L_x_95:
[----:B------:R-:W-:-:S04]  /*3960*/  VIADD R9, R7, 0xffffff00 ;  /* 0xffffff0007097836 */ /* 0x000fc80000000000 */
[----:B------:R-:W-:-:S06]  /*3970*/  IMAD.WIDE.U32 R8, R9, 0x8, R2 ;  /* 0x0000000809087825 */ /* 0x000fcc00078e0002 */
        /* <DEDUP_REMOVED lines=11> */
[----:B------:R-:W-:Y:S01]  /*3a30*/  FSEL R4, R8, R4, !P0 ;  /* 0x0000000408047208 */ /* 0x000fe20004000000 */
[C---:B------:R-:W-:Y:S01]  /*3a40*/  VIADD R8, R6.reuse, 0x200 ;  /* 0x0000020006087836 */ /* 0x040fe20000000000 */
[----:B------:R-:W-:Y:S01]  /*3a50*/  FSEL R5, R9, R5, !P0 ;  /* 0x0000000509057208 */ /* 0x000fe20004000000 */
[----:B------:R-:W-:-:S05]  /*3a60*/  VIADD R6, R6, 0x400 ;  /* 0x0000040006067836 */ /* 0x000fca0000000000 */
        /* <DEDUP_REMOVED lines=11> */
.L_x_91:
[----:B------:R-:W-:Y:S05]  /*3b20*/  BSYNC.RECONVERGENT B1 ;  /* 0x0000000000017941 */ /* 0x000fea0003800200 */
.L_x_88:
        /* <DEDUP_REMOVED lines=49> */
[----:B------:R-:W1:Y:S04]  /*3e40*/  LDS.128 R12, [UR4+0x10] ;  /* 0x00001004ff0c7984 */ /* 0x000e680008000c00 */
[----:B0-----:R-:W0:Y:S04]  /*3e50*/  LDS.128 R4, [UR4+0x20] ;  /* 0x00002004ff047984 */ /* 0x001e280008000c00 */
[----:B------:R-:W2:Y:S01]  /*3e60*/  LDS.128 R8, [UR4+0x30] ;  /* 0x00003004ff087984 */ /* 0x000ea20008000c00 */
[----:B-1----:R-:W-:-:S06]  /*3e70*/  DSETP.GEU.AND P1, PT, R2, R12, PT ;  /* 0x0000000c0200722a */ /* 0x002fcc0003f2e000 */
[----:B------:R-:W-:Y:S02]  /*3e80*/  FSEL R2, R12, R2, !P1 ;  /* 0x000000020c027208 */ /* 0x000fe40004800000 */
[----:B------:R-:W-:-:S06]  /*3e90*/  FSEL R3, R13, R3, !P1 ;  /* 0x000000030d037208 */ /* 0x000fcc0004800000 */
[----:B------:R-:W-:-:S06]  /*3ea0*/  DSETP.GEU.AND P1, PT, R2, R14, PT ;  /* 0x0000000e0200722a */ /* 0x000fcc0003f2e000 */
[----:B------:R-:W-:Y:S02]  /*3eb0*/  FSEL R2, R14, R2, !P1 ;  /* 0x000000020e027208 */ /* 0x000fe40004800000 */
[----:B------:R-:W-:-:S06]  /*3ec0*/  FSEL R3, R15, R3, !P1 ;  /* 0x000000030f037208 */ /* 0x000fcc0004800000 */
[----:B0-----:R-:W-:-:S06]  /*3ed0*/  DSETP.GEU.AND P1, PT, R2, R4, PT ;  /* 0x000000040200722a */ /* 0x001fcc0003f2e000 */
        /* <DEDUP_REMOVED lines=14> */
[----:B------:R-:W-:-:S07]  /*3fc0*/  FSEL R3, R3, R5, !P1 ;  /* 0x0000000503037208 */ /* 0x000fce0004800000 */
.L_x_69:
[----:B01----:R-:W-:Y:S05]  /*3fd0*/  BSYNC.RECONVERGENT B0 ;  /* 0x0000000000007941 */ /* 0x003fea0003800200 */
.L_x_57:
[----:B------:R-:W-:Y:S05]  /*3fe0*/  @P0 EXIT ;  /* 0x000000000000094d */ /* 0x000fea0003800000 */
[----:B------:R-:W0:Y:S02]  /*3ff0*/  LDCU.64 UR4, c[0x0][0x388] ;  /* 0x00007100ff0477ac */ /* 0x000e240008000a00 */
[----:B0-----:R-:W-:-:S06]  /*4000*/  UIMAD.WIDE.U32 UR4, UR16, 0x8, UR4 ;  /* 0x00000008100478a5 */ /* 0x001fcc000f8e0004 */
[----:B--2---:R-:W-:Y:S02]  /*4010*/  IMAD.U32 R4, RZ, RZ, UR4 ;  /* 0x00000004ff047e24 */ /* 0x004fe4000f8e00ff */
[----:B------:R-:W-:-:S05]  /*4020*/  IMAD.U32 R5, RZ, RZ, UR5 ;  /* 0x00000005ff057e24 */ /* 0x000fca000f8e00ff */
[----:B------:R-:W-:Y:S01]  /*4030*/  STG.E.64 desc[UR10][R4.64], R2 ;  /* 0x0000000204007986 */ /* 0x000fe2000c101b0a */
[----:B------:R-:W-:Y:S05]  /*4040*/  EXIT ;  /* 0x000000000000794d */ /* 0x000fea0003800000 */
.L_x_96:
        /* <DEDUP_REMOVED lines=11> */
.L_x_150:


//--------------------- .text._ZN3cub18CUB_300001_SM_10006detail6reduce28DeviceReduceSingleTileKernelINS2_10policy_hubIdjN4cuda3__47maximumIvEEE10Policy1000EPdSB_jS8_ddNS5_3std3__410__identityEEEvT0_T1_T2_T3_T4_T6_ --------------------------
	.section	.text._ZN3cub18CUB_300001_SM_10006detail6reduce28DeviceReduceSingleTileKernelINS2_10policy_hubIdjN4cuda3__47maximumIvEEE10Policy1000EPdSB_jS8_ddNS5_3std3__410__identityEEEvT0_T1_T2_T3_T4_T6_,"ax",@progbits
	.align	128
        .global         _ZN3cub18CUB_300001_SM_10006detail6reduce28DeviceReduceSingleTileKernelINS2_10policy_hubIdjN4cuda3__47maximumIvEEE10Policy1000EPdSB_jS8_ddNS5_3std3__410__identityEEEvT0_T1_T2_T3_T4_T6_
        .type           _ZN3cub18CUB_300001_SM_10006detail6reduce28DeviceReduceSingleTileKernelINS2_10policy_hubIdjN4cuda3__47maximumIvEEE10Policy1000EPdSB_jS8_ddNS5_3std3__410__identityEEEvT0_T1_T2_T3_T4_T6_,@function
        .size           _ZN3cub18CUB_300001_SM_10006detail6reduce28DeviceReduceSingleTileKernelINS2_10policy_hubIdjN4cuda3__47maximumIvEEE10Policy1000EPdSB_jS8_ddNS5_3std3__410__identityEEEvT0_T1_T2_T3_T4_T6_,(.L_x_151 - _ZN3cub18CUB_300001_SM_10006detail6reduce28DeviceReduceSingleTileKernelINS2_10policy_hubIdjN4cuda3__47maximumIvEEE10Policy1000EPdSB_jS8_ddNS5_3std3__410__identityEEEvT0_T1_T2_T3_T4_T6_)
        .other          _ZN3cub18CUB_300001_SM_10006detail6reduce28DeviceReduceSingleTileKernelINS2_10policy_hubIdjN4cuda3__47maximumIvEEE10Policy1000EPdSB_jS8_ddNS5_3std3__410__identityEEEvT0_T1_T2_T3_T4_T6_,@"STO_CUDA_ENTRY STV_DEFAULT"
_ZN3cub18CUB_300001_SM_10006detail6reduce28DeviceReduceSingleTileKernelINS2_10policy_hubIdjN4cuda3__47maximumIvEEE10Policy1000EPdSB_jS8_ddNS5_3std3__410__identityEEEvT0_T1_T2_T3_T4_T6_:
.text._ZN3cub18CUB_300001_SM_10006detail6reduce28DeviceReduceSingleTileKernelINS2_10policy_hubIdjN4cuda3__47maximumIvEEE10Policy1000EPdSB_jS8_ddNS5_3std3__410__identityEEEvT0_T1_T2_T3_T4_T6_:
        /* <DEDUP_REMOVED lines=13> */
.L_x_97:
[----:B------:R-:W0:Y:S01]  /*00d0*/  LDCU UR4, c[0x0][0x380] ;  /* 0x00007000ff0477ac */ /* 0x000e220008000800 */
[----:B------:R-:W-:Y:S01]  /*00e0*/  BSSY.RECONVERGENT B0, `(.L_x_98) ;  /* 0x00004ae000007945 */ /* 0x000fe20003800200 */
[----:B0-----:R-:W-:-:S09]  /*00f0*/  ULOP3.LUT UP0, URZ, UR4, 0x1f, URZ, 0xc0, !UPT ;  /* 0x0000001f04ff7892 */ /* 0x001fd2000f80c0ff */
[----:B------:R-:W-:Y:S05]  /*0100*/  BRA.U UP0, `(.L_x_99) ;  /* 0x0000002500447547 */ /* 0x000fea000b800000 */
[----:B------:R-:W-:-:S13]  /*0110*/  ISETP.GT.U32.AND P0, PT, R0, 0x7ff, PT ;  /* 0x000007ff0000780c */ /* 0x000fda0003f04070 */
[----:B------:R-:W-:Y:S05]  /*0120*/  @P0 BRA `(.L_x_100) ;  /* 0x0000001400f80947 */ /* 0x000fea0003800000 */
[----:B------:R-:W0:Y:S01]  /*0130*/  S2R R3, SR_TID.X ;  /* 0x0000000000037919 */ /* 0x000e220000002100 */
[----:B------:R-:W-:Y:S01]  /*0140*/  BSSY.RECONVERGENT B1, `(.L_x_101) ;  /* 0x0000009000017945 */ /* 0x000fe20003800200 */
[----:B------:R-:W-:Y:S02]  /*0150*/  CS2R R4, SRZ ;  /* 0x0000000000047805 */ /* 0x000fe4000001ff00 */
[----:B0-----:R-:W-:Y:S01]  /*0160*/  ISETP.GE.U32.AND P0, PT, R3, R0, PT ;  /* 0x000000000300720c */ /* 0x001fe20003f06070 */
[----:B------:R-:W-:-:S12]  /*0170*/  IMAD.MOV.U32 R9, RZ, RZ, R3 ;  /* 0x000000ffff097224 */ /* 0x000fd800078e0003 */
[----:B------:R-:W-:Y:S05]  /*0180*/  @P0 BRA `(.L_x_102) ;  /* 0x0000000000100947 */ /* 0x000fea0003800000 */
[----:B------:R-:W0:Y:S02]  /*0190*/  LDC.64 R4, c[0x0][0x380] ;  /* 0x0000e000ff047b82 */ /* 0x000e240000000a00 */
[----:B0-----:R-:W-:-:S06]  /*01a0*/  IMAD.WIDE.U32 R4, R3, 0x8, R4 ;  /* 0x0000000803047825 */ /* 0x001fcc00078e0004 */
[----:B------:R-:W5:Y:S01]  /*01b0*/  LDG.E.64.CONSTANT R4, desc[UR6][R4.64] ;  /* 0x0000000604047981 */ /* 0x000f62000c1e9b00 */
[----:B------:R-:W-:-:S07]  /*01c0*/  VIADD R9, R3, 0x100 ;  /* 0x0000010003097836 */ /* 0x000fce0000000000 */
.L_x_102:
[----:B------:R-:W-:Y:S05]  /*01d0*/  BSYNC.RECONVERGENT B1 ;  /* 0x0000000000017941 */ /* 0x000fea0003800200 */
.L_x_101:
[----:B------:R-:W-:Y:S01]  /*01e0*/  ISETP.GE.U32.AND P0, PT, R9, R0, PT ;  /* 0x000000000900720c */ /* 0x000fe20003f06070 */
        /* <DEDUP_REMOVED lines=16> */
.L_x_107:
        /* <DEDUP_REMOVED lines=12> */
.L_x_106:
[----:B------:R-:W-:Y:S05]  /*03b0*/  BSYNC.RECONVERGENT B2 ;  /* 0x0000000000027941 */ /* 0x000fea0003800200 */
.L_x_105:
[----:B------:R-:W-:Y:S05]  /*03c0*/  @!P0 BRA `(.L_x_104) ;  /* 0x0000000800288947 */ /* 0x000fea0003800000 */
[----:B------:R-:W0:Y:S01]  /*03d0*/  LDC.64 R6, c[0x0][0x380] ;  /* 0x0000e000ff067b82 */ /* 0x000e220000000a00 */
[----:B------:R-:W-:Y:S01]  /*03e0*/  IMAD.IADD R2, R0, 0x1, -R9 ;  /* 0x0000000100027824 */ /* 0x000fe200078e0a09 */
[----:B------:R-:W-:Y:S01]  /*03f0*/  BSSY.RECONVERGENT B2, `(.L_x_108) ;  /* 0x000004c000027945 */ /* 0x000fe20003800200 */
[----:B------:R-:W-:-:S03]  /*0400*/  PLOP3.LUT P0, PT, PT, PT, PT, 0x80, 0x8 ;  /* 0x000000000008781c */ /* 0x000fc60003f0f070 */
[----:B------:R-:W-:Y:S01]  /*0410*/  ISETP.GT.AND P1, PT, R2, 0xc00, PT ;  /* 0x00000c000200780c */ /* 0x000fe20003f24270 */
[----:B0-----:R-:W-:-:S12]  /*0420*/  IMAD.WIDE.U32 R6, R9, 0x8, R6 ;  /* 0x0000000809067825 */ /* 0x001fd800078e0006 */
[----:B------:R-:W-:Y:S05]  /*0430*/  @!P1 BRA `(.L_x_109) ;  /* 0x00000004001c9947 */ /* 0x000fea0003800000 */
[----:B------:R-:W-:Y:S01]  /*0440*/  PLOP3.LUT P0, PT, PT, PT, PT, 0x8, 0x80 ;  /* 0x000000000080781c */ /* 0x000fe20003f0e170 */
[----:B------:R-:W-:-:S12]  /*0450*/  VIADD R2, R0, 0xfffff400 ;  /* 0xfffff40000027836 */ /* 0x000fd80000000000 */
.L_x_110:
[----:B------:R-:W2:Y:S04]  /*0460*/  LDG.E.64.CONSTANT R40, desc[UR6][R6.64] ;  /* 0x0000000606287981 */ /* 0x000ea8000c1e9b00 */
[----:B------:R-:W3:Y:S04]  /*0470*/  LDG.E.64.CONSTANT R38, desc[UR6][R6.64+0x800] ;  /* 0x0008000606267981 */ /* 0x000ee8000c1e9b00 */
[----:B------:R-:W4:Y:S04]  /*0480*/  LDG.E.64.CONSTANT R36, desc[UR6][R6.64+0x1000] ;  /* 0x0010000606247981 */ /* 0x000f28000c1e9b00 */
        /* <DEDUP_REMOVED lines=12> */
[----:B------:R0:W4:Y:S01]  /*0550*/  LDG.E.64.CONSTANT R10, desc[UR6][R6.64+0x7800] ;  /* 0x00780006060a7981 */ /* 0x000122000c1e9b00 */
[----:B------:R-:W-:-:S05]  /*0560*/  VIADD R9, R9, 0x1000 ;  /* 0x0000100009097836 */ /* 0x000fca0000000000 */
[----:B------:R-:W-:Y:S02]  /*0570*/  ISETP.GE.AND P2, PT, R9, R2, PT ;  /* 0x000000020900720c */ /* 0x000fe40003f46270 */
[----:B0-----:R-:W-:-:S05]  /*0580*/  IADD3 R6, P3, PT, R6, 0x8000, RZ ;  /* 0x0000800006067810 */ /* 0x001fca0007f7e0ff */
[----:B------:R-:W-:Y:S01]  /*0590*/  IMAD.X R7, RZ, RZ, R7, P3 ;  /* 0x000000ffff077224 */ /* 0x000fe200018e0607 */
        /* <DEDUP_REMOVED lines=49> */
.L_x_109:
[----:B------:R-:W-:Y:S05]  /*08b0*/  BSYNC.RECONVERGENT B2 ;  /* 0x0000000000027941 */ /* 0x000fea0003800200 */
.L_x_108:
[----:B------:R-:W-:Y:S01]  /*08c0*/  IMAD.IADD R2, R0, 0x1, -R9 ;  /* 0x0000000100027824 */ /* 0x000fe200078e0a09 */
[----:B------:R-:W-:Y:S04]  /*08d0*/  BSSY.RECONVERGENT B2, `(.L_x_111) ;  /* 0x0000027000027945 */ /* 0x000fe80003800200 */
[----:B------:R-:W-:-:S13]  /*08e0*/  ISETP.GT.AND P1, PT, R2, 0x400, PT ;  /* 0x000004000200780c */ /* 0x000fda0003f24270 */
[----:B------:R-:W-:Y:S05]  /*08f0*/  @!P1 BRA `(.L_x_112) ;  /* 0x0000000000909947 */ /* 0x000fea0003800000 */
[----:B------:R-:W2:Y:S04]  /*0900*/  LDG.E.64.CONSTANT R12, desc[UR6][R6.64] ;  /* 0x00000006060c7981 */ /* 0x000ea8000c1e9b00 */
[----:B------:R-:W3:Y:S04]  /*0910*/  LDG.E.64.CONSTANT R14, desc[UR6][R6.64+0x800] ;  /* 0x00080006060e7981 */ /* 0x000ee8000c1e9b00 */
[----:B------:R-:W4:Y:S04]  /*0920*/  LDG.E.64.CONSTANT R16, desc[UR6][R6.64+0x1000] ;  /* 0x0010000606107981 */ /* 0x000f28000c1e9b00 */
[----:B------:R-:W4:Y:S04]  /*0930*/  LDG.E.64.CONSTANT R18, desc[UR6][R6.64+0x1800] ;  /* 0x0018000606127981 */ /* 0x000f28000c1e9b00 */
[----:B------:R-:W4:Y:S04]  /*0940*/  LDG.E.64.CONSTANT R20, desc[UR6][R6.64+0x2000] ;  /* 0x0020000606147981 */ /* 0x000f28000c1e9b00 */
[----:B------:R-:W4:Y:S04]  /*0950*/  LDG.E.64.CONSTANT R22, desc[UR6][R6.64+0x2800] ;  /* 0x0028000606167981 */ /* 0x000f28000c1e9b00 */
[----:B------:R-:W4:Y:S04]  /*0960*/  LDG.E.64.CONSTANT R24, desc[UR6][R6.64+0x3000] ;  /* 0x0030000606187981 */ /* 0x000f28000c1e9b00 */
[----:B------:R0:W4:Y:S01]  /*0970*/  LDG.E.64.CONSTANT R10, desc[UR6][R6.64+0x3800] ;  /* 0x00380006060a7981 */ /* 0x000122000c1e9b00 */
[----:B------:R-:W-:Y:S01]  /*0980*/  VIADD R9, R9, 0x800 ;  /* 0x0000080009097836 */ /* 0x000fe20000000000 */
        /* <DEDUP_REMOVED lines=27> */
.L_x_112:
[----:B------:R-:W-:Y:S05]  /*0b40*/  BSYNC.RECONVERGENT B2 ;  /* 0x0000000000027941 */ /* 0x000fea0003800200 */
.L_x_111:
[----:B------:R-:W-:-:S13]  /*0b50*/  ISETP.LT.OR P0, PT, R9, R0, P0 ;  /* 0x000000000900720c */ /* 0x000fda0000701670 */
[----:B------:R-:W-:Y:S05]  /*0b60*/  @!P0 BRA `(.L_x_104) ;  /* 0x0000000000408947 */ /* 0x000fea0003800000 */
        /* <DEDUP_REMOVED lines=16> */
.L_x_104:
[----:B------:R-:W-:Y:S05]  /*0c70*/  BSYNC.RECONVERGENT B1 ;  /* 0x0000000000017941 */ /* 0x000fea0003800200 */
.L_x_103:
[----:B------:R-:W-:-:S13]  /*0c80*/  ISETP.GE.U32.AND P0, PT, R0, 0x100, PT ;  /* 0x000001000000780c */ /* 0x000fda0003f06070 */
        /* <DEDUP_REMOVED lines=58> */
[----:B-1----:R-:W0:Y:S04]  /*1030*/  LDS.128 R8, [UR4+0x10] ;  /* 0x00001004ff087984 */ /* 0x002e280008000c00 */
        /* <DEDUP_REMOVED lines=25> */
.L_x_113:
[----:B------:R-:W-:Y:S01]  /*11d0*/  LOP3.LUT R2, R3, 0x3e0, RZ, 0xc0, !PT ;  /* 0x000003e003027812 */ /* 0x000fe200078ec0ff */
[----:B------:R-:W0:Y:S03]  /*11e0*/  S2R R10, SR_LANEID ;  /* 0x00000000000a7919 */ /* 0x000e260000000000 */
[----:B------:R-:W-:Y:S01]  /*11f0*/  LOP3.LUT R9, RZ, R2, RZ, 0x33, !PT ;  /* 0x00000002ff097212 */ /* 0x000fe200078e33ff */
[----:B------:R-:W-:-:S04]  /*1200*/  VIADD R7, R2, 0x20 ;  /* 0x0000002002077836 */ /* 0x000fc80000000000 */
[----:B------:R-:W-:Y:S01]  /*1210*/  IMAD.IADD R9, R9, 0x1, R0 ;  /* 0x0000000109097824 */ /* 0x000fe200078e0200 */
[----:B------:R-:W-:-:S04]  /*1220*/  ISETP.GT.U32.AND P0, PT, R7, R0, PT ;  /* 0x000000000700720c */ /* 0x000fc80003f04070 */
        /* <DEDUP_REMOVED lines=60> */
[----:B------:R-:W-:Y:S01]  /*15f0*/  ISETP.GT.U32.AND P2, PT, R0, 0x20, PT ;  /* 0x000000200000780c */ /* 0x000fe20003f44070 */
        /* <DEDUP_REMOVED lines=8> */
[C---:B------:R-:W-:Y:S01]  /*1680*/  ISETP.GT.U32.AND P1, PT, R0.reuse, 0x40, PT ;  /* 0x000000400000780c */ /* 0x040fe20003f24070 */
[----:B------:R-:W-:Y:S01]  /*1690*/  IMAD.MOV.U32 R2, RZ, RZ, R13 ;  /* 0x000000ffff027224 */ /* 0x000fe200078e000d */
[----:B------:R-:W-:Y:S01]  /*16a0*/  ISETP.GT.U32.AND P2, PT, R0, 0x60, PT ;  /* 0x000000600000780c */ /* 0x000fe20003f44070 */
[----:B------:R-:W-:Y:S01]  /*16b0*/  IMAD.MOV.U32 R3, RZ, RZ, R12 ;  /* 0x000000ffff037224 */ /* 0x000fe200078e000c */
[----:B------:R-:W0:Y:S05]  /*16c0*/  LDS.128 R4, [UR4+0x30] ;  /* 0x00003004ff047984 */ /* 0x000e2a0008000c00 */
[----:B------:R-:W-:-:S06]  /*16d0*/  DSETP.GEU.AND P3, PT, R2, R14, PT ;  /* 0x0000000e0200722a */ /* 0x000fcc0003f6e000 */
[----:B------:R-:W-:Y:S02]  /*16e0*/  @P1 FSEL R13, R14, R13, !P3 ;  /* 0x0000000d0e0d1208 */ /* 0x000fe40005800000 */
[----:B------:R-:W-:Y:S02]  /*16f0*/  @P1 FSEL R12, R15, R12, !P3 ;  /* 0x0000000c0f0c1208 */ /* 0x000fe40005800000 */
[----:B------:R-:W-:Y:S01]  /*1700*/  ISETP.GT.U32.AND P1, PT, R0, 0x80, PT ;  /* 0x000000800000780c */ /* 0x000fe20003f24070 */
[----:B------:R-:W-:Y:S02]  /*1710*/  IMAD.MOV.U32 R2, RZ, RZ, R13 ;  /* 0x000000ffff027224 */ /* 0x000fe400078e000d */
[----:B------:R-:W-:-:S06]  /*1720*/  IMAD.MOV.U32 R3, RZ, RZ, R12 ;  /* 0x000000ffff037224 */ /* 0x000fcc00078e000c */
[----:B-1----:R-:W-:Y:S01]  /*1730*/  DSETP.GEU.AND P3, PT, R2, R8, PT ;  /* 0x000000080200722a */ /* 0x002fe20003f6e000 */
[----:B------:R-:W1:Y:S05]  /*1740*/  LDS.64 R2, [UR4+0x40] ;  /* 0x00004004ff027984 */ /* 0x000e6a0008000a00 */
[----:B------:R-:W-:Y:S02]  /*1750*/  @P2 FSEL R13, R8, R13, !P3 ;  /* 0x0000000d080d2208 */ /* 0x000fe40005800000 */
[----:B------:R-:W-:Y:S02]  /*1760*/  @P2 FSEL R12, R9, R12, !P3 ;  /* 0x0000000c090c2208 */ /* 0x000fe40005800000 */
[----:B------:R-:W-:Y:S01]  /*1770*/  ISETP.GT.U32.AND P2, PT, R0, 0xa0, PT ;  /* 0x000000a00000780c */ /* 0x000fe20003f44070 */
[----:B------:R-:W-:-:S02]  /*1780*/  IMAD.MOV.U32 R8, RZ, RZ, R13 ;  /* 0x000000ffff087224 */ /* 0x000fc400078e000d */
[----:B------:R-:W-:-:S06]  /*1790*/  IMAD.MOV.U32 R9, RZ, RZ, R12 ;  /* 0x000000ffff097224 */ /* 0x000fcc00078e000c */
[----:B------:R-:W-:-:S06]  /*17a0*/  DSETP.GEU.AND P3, PT, R8, R10, PT ;  /* 0x0000000a0800722a */ /* 0x000fcc0003f6e000 */
[----:B------:R-:W-:Y:S02]  /*17b0*/  @P1 FSEL R13, R10, R13, !P3 ;  /* 0x0000000d0a0d1208 */ /* 0x000fe40005800000 */
[----:B------:R-:W-:Y:S02]  /*17c0*/  @P1 FSEL R12, R11, R12, !P3 ;  /* 0x0000000c0b0c1208 */ /* 0x000fe40005800000 */
[----:B------:R-:W-:Y:S01]  /*17d0*/  ISETP.GT.U32.AND P1, PT, R0, 0xc0, PT ;  /* 0x000000c00000780c */ /* 0x000fe20003f24070 */
[----:B------:R-:W-:Y:S02]  /*17e0*/  IMAD.MOV.U32 R8, RZ, RZ, R13 ;  /* 0x000000ffff087224 */ /* 0x000fe400078e000d */
[----:B------:R-:W-:-:S06]  /*17f0*/  IMAD.MOV.U32 R9, RZ, RZ, R12 ;  /* 0x000000ffff097224 */ /* 0x000fcc00078e000c */
[----:B0-----:R-:W-:-:S06]  /*1800*/  DSETP.GEU.AND P3, PT, R8, R4, PT ;  /* 0x000000040800722a */ /* 0x001fcc0003f6e000 */
[----:B------:R-:W-:Y:S02]  /*1810*/  @P2 FSEL R13, R4, R13, !P3 ;  /* 0x0000000d040d2208 */ /* 0x000fe40005800000 */
[----:B------:R-:W-:Y:S02]  /*1820*/  @P2 FSEL R12, R5, R12, !P3 ;  /* 0x0000000c050c2208 */ /* 0x000fe40005800000 */
[----:B------:R-:W-:Y:S01]  /*1830*/  ISETP.GT.U32.AND P2, PT, R0, 0xe0, PT ;  /* 0x000000e00000780c */ /* 0x000fe20003f44070 */
        /* <DEDUP_REMOVED lines=13> */
.L_x_100:
[----:B------:R-:W0:Y:S01]  /*1910*/  S2R R4, SR_TID.X ;  /* 0x0000000000047919 */ /* 0x000e220000002100 */
[----:B------:R-:W1:Y:S01]  /*1920*/  LDC.64 R2, c[0x0][0x380] ;  /* 0x0000e000ff027b82 */ /* 0x000e620000000a00 */
[----:B0-----:R-:W-:-:S04]  /*1930*/  IMAD.SHL.U32 R5, R4, 0x4, RZ ;  /* 0x0000000404057824 */ /* 0x001fc800078e00ff */
[----:B-1----:R-:W-:-:S05]  /*1940*/  IMAD.WIDE.U32 R2, R5, 0x8, R2 ;  /* 0x0000000805027825 */ /* 0x002fca00078e0002 */
[----:B------:R-:W2:Y:S04]  /*1950*/  LDG.E.128.CONSTANT R16, desc[UR6][R2.64] ;  /* 0x0000000602107981 */ /* 0x000ea8000c1e9d00 */
[----:B------:R-:W3:Y:S04]  /*1960*/  LDG.E.128.CONSTANT R20, desc[UR6][R2.64+0x10] ;  /* 0x0000100602147981 */ /* 0x000ee8000c1e9d00 */
[----:B------:R-:W4:Y:S04]  /*1970*/  LDG.E.128.CONSTANT R12, desc[UR6][R2.64+0x2000] ;  /* 0x00200006020c7981 */ /* 0x000f28000c1e9d00 */
[----:B------:R-:W5:Y:S01]  /*1980*/  LDG.E.128.CONSTANT R8, desc[UR6][R2.64+0x2010] ;  /* 0x0020100602087981 */ /* 0x000f62000c1e9d00 */
[----:B------:R-:W-:-:S02]  /*1990*/  VIADD R24, R0, 0xfffff800 ;  /* 0xfffff80000187836 */ /* 0x000fc40000000000 */
[----:B------:R-:W-:-:S03]  /*19a0*/  IMAD.MOV.U32 R5, RZ, RZ, 0x800 ;  /* 0x00000800ff057424 */ /* 0x000fc600078e00ff */
[----:B------:R-:W-:Y:S01]  /*19b0*/  ISETP.GE.U32.AND P1, PT, R24, 0x800, PT ;  /* 0x000008001800780c */ /* 0x000fe20003f26070 */
        /* <DEDUP_REMOVED lines=23> */
[----:B------:R-:W-:-:S07]  /*1b30*/  IMAD.MOV.U32 R5, RZ, RZ, 0x800 ;  /* 0x00000800ff057424 */ /* 0x000fce00078e00ff */
.L_x_117:
[----:B------:R-:W-:-:S05]  /*1b40*/  IMAD.WIDE.U32 R26, R5, 0x8, R2 ;  /* 0x00000008051a7825 */ /* 0x000fca00078e0002 */
[----:B------:R-:W2:Y:S04]  /*1b50*/  LDG.E.128.CONSTANT R20, desc[UR6][R26.64] ;  /* 0x000000061a147981 */ /* 0x000ea8000c1e9d00 */
[----:B------:R-:W3:Y:S04]  /*1b60*/  LDG.E.128.CONSTANT R16, desc[UR6][R26.64+0x10] ;  /* 0x000010061a107981 */ /* 0x000ee8000c1e9d00 */
[----:B------:R-:W4:Y:S04]  /*1b70*/  LDG.E.128.CONSTANT R12, desc[UR6][R26.64+0x2000] ;  /* 0x002000061a0c7981 */ /* 0x000f28000c1e9d00 */
[----:B------:R-:W5:Y:S01]  /*1b80*/  LDG.E.128.CONSTANT R8, desc[UR6][R26.64+0x2010] ;  /* 0x002010061a087981 */ /* 0x000f62000c1e9d00 */
        /* <DEDUP_REMOVED lines=20> */
[----:B0-----:R-:W-:Y:S01]  /*1cd0*/  IMAD.IADD R8, R0, 0x1, -R5 ;  /* 0x0000000100087824 */ /* 0x001fe200078e0a05 */
[----:B------:R-:W-:-:S04]  /*1ce0*/  FSEL R7, R9, R7, !P0 ;  /* 0x0000000709077208 */ /* 0x000fc80004000000 */
[----:B------:R-:W-:Y:S02]  /*1cf0*/  ISETP.GE.U32.AND P1, PT, R8, 0x800, PT ;  /* 0x000008000800780c */ /* 0x000fe40003f26070 */
[----:B------:R-:W-:-:S06]  /*1d00*/  DSETP.GEU.AND P0, PT, R6, R10, PT ;  /* 0x0000000a0600722a */ /* 0x000fcc0003f0e000 */
[----:B------:R-:W-:Y:S02]  /*1d10*/  FSEL R6, R10, R6, !P0 ;  /* 0x000000060a067208 */ /* 0x000fe40004000000 */
[----:B------:R-:W-:-:S03]  /*1d20*/  FSEL R7, R11, R7, !P0 ;  /* 0x000000070b077208 */ /* 0x000fc60004000000 */
[----:B------:R-:W-:Y:S05]  /*1d30*/  @!P1 BRA `(.L_x_116) ;  /* 0x00000004000c9947 */ /* 0x000fea0003800000 */
[----:B------:R-:W-:-:S05]  /*1d40*/  VIADD R5, R5, 0x800 ;  /* 0x0000080005057836 */ /* 0x000fca0000000000 */
[----:B------:R-:W-:-:S13]  /*1d50*/  ISETP.GT.U32.AND P0, PT, R5, R24, PT ;  /* 0x000000180500720c */ /* 0x000fda0003f04070 */
[----:B------:R-:W-:Y:S05]  /*1d60*/  @!P0 BRA `(.L_x_117) ;  /* 0xfffffffc00748947 */ /* 0x000fea000383ffff */
.L_x_115:
[----:B------:R-:W-:-:S13]  /*1d70*/  ISETP.GE.U32.AND P0, PT, R5, R0, PT ;  /* 0x000000000500720c */ /* 0x000fda0003f06070 */
[----:B------:R-:W-:Y:S05]  /*1d80*/  @P0 BRA `(.L_x_116) ;  /* 0x0000000000f80947 */ /* 0x000fea0003800000 */
[----:B------:R-:W-:Y:S01]  /*1d90*/  IMAD.IADD R3, R0, 0x1, -R5 ;  /* 0x0000000100037824 */ /* 0x000fe200078e0a05 */
[----:B------:R-:W-:Y:S04]  /*1da0*/  BSSY.RECONVERGENT B1, `(.L_x_116) ;  /* 0x000003c000017945 */ /* 0x000fe80003800200 */
[----:B------:R-:W-:-:S13]  /*1db0*/  ISETP.GE.AND P0, PT, R4, R3, PT ;  /* 0x000000030400720c */ /* 0x000fda0003f06270 */
[----:B------:R-:W-:Y:S05]  /*1dc0*/  @P0 BRA `(.L_x_118) ;  /* 0x0000000000e40947 */ /* 0x000fea0003800000 */
[----:B------:R-:W-:Y:S01]  /*1dd0*/  LOP3.LUT R2, RZ, R4, RZ, 0x33, !PT ;  /* 0x00000004ff027212 */ /* 0x000fe200078e33ff */
[----:B------:R-:W-:Y:S03]  /*1de0*/  BSSY.RECONVERGENT B2, `(.L_x_119) ;  /* 0x0000017000027945 */ /* 0x000fe60003800200 */
[----:B------:R-:W-:-:S04]  /*1df0*/  IADD3 R2, PT, PT, -R5, R0, R2 ;  /* 0x0000000005027210 */ /* 0x000fc80007ffe102 */
[C---:B------:R-:W-:Y:S02]  /*1e00*/  LOP3.LUT R0, R2.reuse, 0x300, RZ, 0xc0, !PT ;  /* 0x0000030002007812 */ /* 0x040fe400078ec0ff */
[----:B------:R-:W-:Y:S02]  /*1e10*/  ISETP.GE.U32.AND P2, PT, R2, 0x300, PT ;  /* 0x000003000200780c */ /* 0x000fe40003f46070 */
[----:B------:R-:W-:Y:S01]  /*1e20*/  ISETP.NE.AND P0, PT, R0, 0x300, PT ;  /* 0x000003000000780c */ /* 0x000fe20003f05270 */
[----:B------:R-:W-:-:S12]  /*1e30*/  IMAD.MOV.U32 R0, RZ, RZ, R4 ;  /* 0x000000ffff007224 */ /* 0x000fd800078e0004 */
[----:B------:R-:W-:Y:S05]  /*1e40*/  @!P0 BRA `(.L_x_120) ;  /* 0x0000000000408947 */ /* 0x000fea0003800000 */
[----:B------:R-:W0:Y:S01]  /*1e50*/  LDC.64 R10, c[0x0][0x380] ;  /* 0x0000e000ff0a7b82 */ /* 0x000e220000000a00 */
[----:B------:R-:W-:Y:S01]  /*1e60*/  LEA.HI R0, R2, 0x1, RZ, 0x18 ;  /* 0x0000000102007811 */ /* 0x000fe200078fc0ff */
[----:B------:R-:W-:-:S03]  /*1e70*/  IMAD.IADD R13, R4, 0x1, R5 ;  /* 0x00000001040d7824 */ /* 0x000fc600078e0205 */
[----:B------:R-:W-:Y:S01]  /*1e80*/  LOP3.LUT R2, R0, 0x3, RZ, 0xc0, !PT ;  /* 0x0000000300027812 */ /* 0x000fe200078ec0ff */
[----:B------:R-:W-:-:S04]  /*1e90*/  IMAD.MOV.U32 R0, RZ, RZ, R4 ;  /* 0x000000ffff007224 */ /* 0x000fc800078e0004 */
[----:B------:R-:W-:-:S07]  /*1ea0*/  IMAD.MOV R2, RZ, RZ, -R2 ;  /* 0x000000ffff027224 */ /* 0x000fce00078e0a02 */
.L_x_121:
        /* <DEDUP_REMOVED lines=10> */
.L_x_120:
[----:B------:R-:W-:Y:S05]  /*1f50*/  BSYNC.RECONVERGENT B2 ;  /* 0x0000000000027941 */ /* 0x000fea0003800200 */
.L_x_119:
[----:B------:R-:W-:Y:S05]  /*1f60*/  @!P2 BRA `(.L_x_118) ;  /* 0x00000000007ca947 */ /* 0x000fea0003800000 */
[----:B------:R-:W0:Y:S01]  /*1f70*/  LDC.64 R8, c[0x0][0x380] ;  /* 0x0000e000ff087b82 */ /* 0x000e220000000a00 */
[C---:B------:R-:W-:Y:S02]  /*1f80*/  IMAD.IADD R5, R0.reuse, 0x1, R5 ;  /* 0x0000000100057824 */ /* 0x040fe400078e0205 */
[----:B------:R-:W-:-:S07]  /*1f90*/  VIADD R0, R0, 0x200 ;  /* 0x0000020000007836 */ /* 0x000fce0000000000 */
.L_x_122:
        /* <DEDUP_REMOVED lines=11> */
[C---:B------:R-:W-:Y:S02]  /*2050*/  VIADD R2, R0.reuse, 0x200 ;  /* 0x0000020000027836 */ /* 0x040fe40000000000 */
[----:B------:R-:W-:Y:S02]  /*2060*/  VIADD R0, R0, 0x400 ;  /* 0x0000040000007836 */ /* 0x000fe40000000000 */
[----:B------:R-:W-:Y:S01]  /*2070*/  VIADD R5, R5, 0x400 ;  /* 0x0000040005057836 */ /* 0x000fe20000000000 */
[----:B------:R-:W-:Y:S01]  /*2080*/  ISETP.GE.AND P1, PT, R2, R3, PT ;  /* 0x000000030200720c */ /* 0x000fe20003f26270 */
        /* <DEDUP_REMOVED lines=11> */
[----:B------:R-:W-:Y:S01]  /*2140*/  FSEL R7, R17, R7, !P0 ;  /* 0x0000000711077208 */ /* 0x000fe20004000000 */
[----:B------:R-:W-:Y:S06]  /*2150*/  @!P1 BRA `(.L_x_122) ;  /* 0xfffffffc00909947 */ /* 0x000fec000383ffff */
.L_x_118:
[----:B------:R-:W-:Y:S05]  /*2160*/  BSYNC.RECONVERGENT B1 ;  /* 0x0000000000017941 */ /* 0x000fea0003800200 */
.L_x_116:
        /* <DEDUP_REMOVED lines=50> */
[----:B------:R-:W2:Y:S01]  /*2490*/  LDS.128 R12, [UR4+0x20] ;  /* 0x00002004ff0c7984 */ /* 0x000ea20008000c00 */
[----:B-1----:R-:W-:-:S06]  /*24a0*/  DSETP.GEU.AND P1, PT, R6, R8, PT ;  /* 0x000000080600722a */ /* 0x002fcc0003f2e000 */
[----:B0-----:R-:W-:Y:S02]  /*24b0*/  FSEL R2, R8, R6, !P1 ;  /* 0x0000000608027208 */ /* 0x001fe40004800000 */
[----:B------:R-:W-:Y:S02]  /*24c0*/  FSEL R3, R9, R7, !P1 ;  /* 0x0000000709037208 */ /* 0x000fe40004800000 */
[----:B------:R-:W0:Y:S04]  /*24d0*/  LDS.128 R4, [UR4+0x30] ;  /* 0x00003004ff047984 */ /* 0x000e280008000c00 */
[----:B------:R-:W-:-:S06]  /*24e0*/  DSETP.GEU.AND P1, PT, R2, R10, PT ;  /* 0x0000000a0200722a */ /* 0x000fcc0003f2e000 */
[----:B------:R-:W-:Y:S02]  /*24f0*/  FSEL R2, R10, R2, !P1 ;  /* 0x000000020a027208 */ /* 0x000fe40004800000 */
[----:B------:R-:W-:-:S06]  /*2500*/  FSEL R3, R11, R3, !P1 ;  /* 0x000000030b037208 */ /* 0x000fcc0004800000 */
[----:B--2---:R-:W-:-:S06]  /*2510*/  DSETP.GEU.AND P1, PT, R2, R12, PT ;  /* 0x0000000c0200722a */ /* 0x004fcc0003f2e000 */
        /* <DEDUP_REMOVED lines=16> */
.L_x_99:
        /* <DEDUP_REMOVED lines=12> */
.L_x_125:
[----:B------:R-:W-:Y:S05]  /*26e0*/  BSYNC.RECONVERGENT B1 ;  /* 0x0000000000017941 */ /* 0x000fea0003800200 */
.L_x_124:
        /* <DEDUP_REMOVED lines=17> */
.L_x_130:
        /* <DEDUP_REMOVED lines=12> */
.L_x_129:
[----:B------:R-:W-:Y:S05]  /*28c0*/  BSYNC.RECONVERGENT B2 ;  /* 0x0000000000027941 */ /* 0x000fea0003800200 */
.L_x_128:
        /* <DEDUP_REMOVED lines=10> */
.L_x_133:
        /* <DEDUP_REMOVED lines=69> */
.L_x_132:
[----:B------:R-:W-:Y:S05]  /*2dc0*/  BSYNC.RECONVERGENT B2 ;  /* 0x0000000000027941 */ /* 0x000fea0003800200 */
.L_x_131:
        /* <DEDUP_REMOVED lines=40> */
.L_x_135:
[----:B------:R-:W-:Y:S05]  /*3050*/  BSYNC.RECONVERGENT B2 ;  /* 0x0000000000027941 */ /* 0x000fea0003800200 */
.L_x_134:
        /* <DEDUP_REMOVED lines=18> */
.L_x_127:
[----:B------:R-:W-:Y:S05]  /*3180*/  BSYNC.RECONVERGENT B1 ;  /* 0x0000000000017941 */ /* 0x000fea0003800200 */
.L_x_126:
        /* <DEDUP_REMOVED lines=60> */
[----:B---3--:R-:W1:Y:S01]  /*3550*/  LDS.128 R12, [UR4+0x20] ;  /* 0x00002004ff0c7984 */ /* 0x008e620008000c00 */
        /* <DEDUP_REMOVED lines=24> */
.L_x_136:
        /* <DEDUP_REMOVED lines=63> */
[----:B----4-:R-:W-:Y:S05]  /*3ad0*/  @P0 BRA `(.L_x_114) ;  /* 0x0000001000380947 */ /* 0x010fea0003800000 */
[----:B------:R-:W0:Y:S01]  /*3ae0*/  S2UR UR5, SR_CgaCtaId ;  /* 0x00000000000579c3 */ /* 0x000e220000008800 */
[----:B------:R-:W-:Y:S01]  /*3af0*/  UMOV UR4, 0x400 ;  /* 0x0000040000047882 */ /* 0x000fe20000000000 */
[C---:B------:R-:W-:Y:S02]  /*3b00*/  ISETP.GT.U32.AND P3, PT, R0.reuse, 0x20, PT ;  /* 0x000000200000780c */ /* 0x040fe40003f64070 */
        /* <DEDUP_REMOVED lines=9> */
[----:B------:R-:W-:Y:S01]  /*3ba0*/  ISETP.GT.U32.AND P1, PT, R0, 0x60, PT ;  /* 0x000000600000780c */ /* 0x000fe20003f24070 */
[----:B------:R-:W-:Y:S01]  /*3bb0*/  IMAD.MOV.U32 R2, RZ, RZ, R13 ;  /* 0x000000ffff027224 */ /* 0x000fe200078e000d */
[----:B------:R-:W0:Y:S01]  /*3bc0*/  LDS.128 R4, [UR4+0x30] ;  /* 0x00003004ff047984 */ /* 0x000e220008000c00 */
[----:B------:R-:W-:-:S06]  /*3bd0*/  IMAD.MOV.U32 R3, RZ, RZ, R12 ;  /* 0x000000ffff037224 */ /* 0x000fcc00078e000c */
        /* <DEDUP_REMOVED lines=36> */
.L_x_123:
[----:B------:R-:W0:Y:S01]  /*3e20*/  S2R R7, SR_TID.X ;  /* 0x0000000000077919 */ /* 0x000e220000002100 */
[----:B------:R-:W1:Y:S02]  /*3e30*/  LDCU.64 UR4, c[0x0][0x380] ;  /* 0x00007000ff0477ac */ /* 0x000e640008000a00 */
[----:B-1----:R-:W-:Y:S02]  /*3e40*/  IMAD.U32 R2, RZ, RZ, UR4 ;  /* 0x00000004ff027e24 */ /* 0x002fe4000f8e00ff */
[----:B------:R-:W-:Y:S02]  /*3e50*/  IMAD.U32 R3, RZ, RZ, UR5 ;  /* 0x00000005ff037e24 */ /* 0x000fe4000f8e00ff */
        /* <DEDUP_REMOVED lines=9> */
[----:B------:R-:W-:-:S05]  /*3ef0*/  VIADD R6, R0, 0xfffff800 ;  /* 0xfffff80000067836 */ /* 0x000fca0000000000 */
[----:B------:R-:W-:Y:S01]  /*3f00*/  ISETP.GE.U32.AND P1, PT, R6, 0x800, PT ;  /* 0x000008000600780c */ /* 0x000fe20003f26070 */
[----:B--2---:R-:W-:-:S06]  /*3f10*/  DSETP.GEU.AND P0, PT, R22, R8, PT ;  /* 0x000000081600722a */ /* 0x004fcc0003f0e000 */
[----:B------:R-:W-:Y:S02]  /*3f20*/  FSEL R8, R8, R22, !P0 ;  /* 0x0000001608087208 */ /* 0x000fe40004000000 */
[----:B------:R-:W-:-:S06]  /*3f30*/  FSEL R9, R9, R23, !P0 ;  /* 0x0000001709097208 */ /* 0x000fcc0004000000 */
[----:B---3--:R-:W-:-:S06]  /*3f40*/  DSETP.GEU.AND P0, PT, R8, R10, PT ;  /* 0x0000000a0800722a */ /* 0x008fcc0003f0e000 */
[----:B------:R-:W-:Y:S02]  /*3f50*/  FSEL R8, R10, R8, !P0 ;  /* 0x000000080a087208 */ /* 0x000fe40004000000 */
[----:B------:R-:W-:Y:S01]  /*3f60*/  FSEL R9, R11, R9, !P0 ;  /* 0x000000090b097208 */ /* 0x000fe20004000000 */
[----:B------:R-:W-:-:S05]  /*3f70*/  IMAD.MOV.U32 R11, RZ, RZ, 0x800 ;  /* 0x00000800ff0b7424 */ /* 0x000fca00078e00ff */
        /* <DEDUP_REMOVED lines=18> */
[----:B------:R-:W1:Y:S02]  /*40a0*/  LDC.64 R2, c[0x0][0x380] ;  /* 0x0000e000ff027b82 */ /* 0x000e640000000a00 */
.L_x_139:
[----:B------:R-:W-:-:S04]  /*40b0*/  IMAD.IADD R17, R7, 0x1, R11 ;  /* 0x0000000107117824 */ /* 0x000fc800078e020b */
[----:B-1----:R-:W-:-:S06]  /*40c0*/  IMAD.WIDE.U32 R16, R17, 0x8, R2 ;  /* 0x0000000811107825 */ /* 0x002fcc00078e0002 */
[----:B------:R-:W2:Y:S01]  /*40d0*/  LDG.E.64.CONSTANT R16, desc[UR6][R16.64] ;  /* 0x0000000610107981 */ /* 0x000ea2000c1e9b00 */
[----:B------:R-:W-:-:S05]  /*40e0*/  IMAD.WIDE.U32 R18, R11, 0x8, R4 ;  /* 0x000000080b127825 */ /* 0x000fca00078e0004 */
[----:B------:R-:W3:Y:S04]  /*40f0*/  LDG.E.64.CONSTANT R20, desc[UR6][R18.64+0x800] ;  /* 0x0008000612147981 */ /* 0x000ee8000c1e9b00 */
[----:B------:R-:W4:Y:S04]  /*4100*/  LDG.E.64.CONSTANT R22, desc[UR6][R18.64+0x1000] ;  /* 0x0010000612167981 */ /* 0x000f28000c1e9b00 */
[----:B------:R-:W5:Y:S04]  /*4110*/  LDG.E.64.CONSTANT R24, desc[UR6][R18.64+0x1800] ;  /* 0x0018000612187981 */ /* 0x000f68000c1e9b00 */
[----:B------:R-:W5:Y:S04]  /*4120*/  LDG.E.64.CONSTANT R26, desc[UR6][R18.64+0x2000] ;  /* 0x00200006121a7981 */ /* 0x000f68000c1e9b00 */
[----:B------:R-:W5:Y:S04]  /*4130*/  LDG.E.64.CONSTANT R28, desc[UR6][R18.64+0x2800] ;  /* 0x00280006121c7981 */ /* 0x000f68000c1e9b00 */
[----:B------:R-:W5:Y:S04]  /*4140*/  LDG.E.64.CONSTANT R14, desc[UR6][R18.64+0x3000] ;  /* 0x00300006120e7981 */ /* 0x000f68000c1e9b00 */
[----:B------:R-:W5:Y:S01]  /*4150*/  LDG.E.64.CONSTANT R12, desc[UR6][R18.64+0x3800] ;  /* 0x00380006120c7981 */ /* 0x000f62000c1e9b00 */
[----:B0-----:R-:W-:-:S05]  /*4160*/  IMAD.IADD R10, R0, 0x1, -R11 ;  /* 0x00000001000a7824 */ /* 0x001fca00078e0a0b */
[----:B------:R-:W-:Y:S01]  /*4170*/  ISETP.GE.U32.AND P1, PT, R10, 0x800, PT ;  /* 0x000008000a00780c */ /* 0x000fe20003f26070 */
        /* <DEDUP_REMOVED lines=26> */
[----:B------:R-:W-:-:S13]  /*4320*/  ISETP.GT.U32.AND P0, PT, R11, R6, PT ;  /* 0x000000060b00720c */ /* 0x000fda0003f04070 */
[----:B------:R-:W-:Y:S05]  /*4330*/  @!P0 BRA `(.L_x_139) ;  /* 0xfffffffc005c8947 */ /* 0x000fea000383ffff */
.L_x_137:
        /* <DEDUP_REMOVED lines=14> */
[----:B------:R-:W-:Y:S01]  /*4420*/  LEA.HI R0, R5, 0x1, RZ, 0x18 ;  /* 0x0000000105007811 */ /* 0x000fe200078fc0ff */
[----:B------:R-:W-:-:S03]  /*4430*/  IMAD.IADD R15, R7, 0x1, R11 ;  /* 0x00000001070f7824 */ /* 0x000fc600078e020b */
[----:B------:R-:W-:Y:S01]  /*4440*/  LOP3.LUT R5, R0, 0x3, RZ, 0xc0, !PT ;  /* 0x0000000300057812 */ /* 0x000fe200078ec0ff */
[----:B------:R-:W-:-:S04]  /*4450*/  IMAD.MOV.U32 R0, RZ, RZ, R7 ;  /* 0x000000ffff007224 */ /* 0x000fc800078e0007 */
[----:B------:R-:W-:-:S07]  /*4460*/  IMAD.MOV R5, RZ, RZ, -R5 ;  /* 0x000000ffff057224 */ /* 0x000fce00078e0a05 */
.L_x_143:
        /* <DEDUP_REMOVED lines=10> */
.L_x_142:
[----:B------:R-:W-:Y:S05]  /*4510*/  BSYNC.RECONVERGENT B2 ;  /* 0x0000000000027941 */ /* 0x000fea0003800200 */
.L_x_141:
[----:B------:R-:W-:Y:S05]  /*4520*/  @!P2 BRA `(.L_x_140) ;  /* 0x000000000078a947 */ /* 0x000fea0003800000 */
[C---:B------:R-:W-:Y:S02]  /*4530*/  IMAD.IADD R5, R0.reuse, 0x1, R11 ;  /* 0x0000000100057824 */ /* 0x040fe400078e020b */
[----:B------:R-:W-:-:S07]  /*4540*/  VIADD R0, R0, 0x200 ;  /* 0x0000020000007836 */ /* 0x000fce0000000000 */
.L_x_144:
[----:B------:R-:W-:-:S04]  /*4550*/  IMAD.WIDE.U32 R10, R5, 0x8, R2 ;  /* 0x00000008050a7825 */ /* 0x000fc800078e0002 */
        /* <DEDUP_REMOVED lines=13> */
[----:B------:R-:W-:Y:S01]  /*4630*/  FSEL R9, R11, R9, !P0 ;  /* 0x000000090b097208 */ /* 0x000fe20004000000 */
[C---:B------:R-:W-:Y:S02]  /*4640*/  VIADD R11, R0.reuse, 0x200 ;  /* 0x00000200000b7836 */ /* 0x040fe40000000000 */
[----:B------:R-:W-:-:S03]  /*4650*/  VIADD R0, R0, 0x400 ;  /* 0x0000040000007836 */ /* 0x000fc60000000000 */
[----:B---3--:R-:W-:Y:S01]  /*4660*/  DSETP.GEU.AND P0, PT, R8, R12, PT ;  /* 0x0000000c0800722a */ /* 0x008fe20003f0e000 */
[----:B------:R-:W-:-:S05]  /*4670*/  ISETP.GE.AND P1, PT, R11, R4, PT ;  /* 0x000000040b00720c */ /* 0x000fca0003f26270 */
        /* <DEDUP_REMOVED lines=9> */
.L_x_140:
[----:B------:R-:W-:Y:S05]  /*4710*/  BSYNC.RECONVERGENT B1 ;  /* 0x0000000000017941 */ /* 0x000fea0003800200 */
.L_x_138:
        /* <DEDUP_REMOVED lines=74> */
.L_x_114:
[----:B------:R-:W-:Y:S05]  /*4bc0*/  BSYNC.RECONVERGENT B0 ;  /* 0x0000000000007941 */ /* 0x000fea0003800200 */
.L_x_98:
[----:B------:R-:W-:Y:S05]  /*4bd0*/  @P0 EXIT ;  /* 0x000000000000094d */ /* 0x000fea0003800000 */
[----:B------:R-:W4:Y:S01]  /*4be0*/  LDCU.64 UR8, c[0x0][0x398] ;  /* 0x00007300ff0877ac */ /* 0x000f220008000a00 */
[----:B01----:R-:W0:Y:S01]  /*4bf0*/  LDC.64 R4, c[0x0][0x388] ;  /* 0x0000e200ff047b82 */ /* 0x003e220000000a00 */
[----:B------:R-:W2:Y:S01]  /*4c00*/  LDCU.64 UR4, c[0x0][0x398] ;  /* 0x00007300ff0477ac */ /* 0x000ea20008000a00 */
[----:B----4-:R-:W-:-:S06]  /*4c10*/  DSETP.GT.AND P0, PT, R6, UR8, PT ;  /* 0x0000000806007e2a */ /* 0x010fcc000bf04000 */
[----:B--23--:R-:W-:Y:S02]  /*4c20*/  FSEL R2, R6, UR4, P0 ;  /* 0x0000000406027c08 */ /* 0x00cfe40008000000 */
[----:B------:R-:W-:-:S05]  /*4c30*/  FSEL R3, R7, UR5, P0 ;  /* 0x0000000507037c08 */ /* 0x000fca0008000000 */
[----:B0-----:R-:W-:Y:S01]  /*4c40*/  STG.E.64 desc[UR6][R4.64], R2 ;  /* 0x0000000204007986 */ /* 0x001fe2000c101b06 */
[----:B------:R-:W-:Y:S05]  /*4c50*/  EXIT ;  /* 0x000000000000794d */ /* 0x000fea0003800000 */
.L_x_145:
        /* <DEDUP_REMOVED lines=10> */
.L_x_151:


//--------------------- .text._ZN3cub18CUB_300001_SM_10006detail11EmptyKernelIvEEvv --------------------------
	.section	.text._ZN3cub18CUB_300001_SM_10006detail11EmptyKernelIvEEvv,"ax",@progbits
	.align	128
        .global         _ZN3cub18CUB_300001_SM_10006detail11EmptyKernelIvEEvv
        .type           _ZN3cub18CUB_300001_SM_10006detail11EmptyKernelIvEEvv,@function
        .size           _ZN3cub18CUB_300001_SM_10006detail11EmptyKernelIvEEvv,(.L_x_152 - _ZN3cub18CUB_300001_SM_10006detail11EmptyKernelIvEEvv)
        .other          _ZN3cub18CUB_300001_SM_10006detail11EmptyKernelIvEEvv,@"STO_CUDA_ENTRY STV_DEFAULT"
_ZN3cub18CUB_300001_SM_10006detail11EmptyKernelIvEEvv:
.text._ZN3cub18CUB_300001_SM_10006detail11EmptyKernelIvEEvv:
[----:B------:R-:W-:Y:S01]  /*0000*/  LDC R1, c[0x0][0x37c] ;  /* 0x0000df00ff017b82 */ /* 0x000fe20000000800 */
[----:B------:R-:W-:Y:S05]  /*0010*/  EXIT ;  /* 0x000000000000794d */ /* 0x000fea0003800000 */
.L_x_146:
        /* <DEDUP_REMOVED lines=14> */
.L_x_152:


//--------------------- .text._Z9get_errorPdS_S_  --------------------------
	.section	.text._Z9get_errorPdS_S_,"ax",@progbits
	.align	128
        .global         _Z9get_errorPdS_S_
        .type           _Z9get_errorPdS_S_,@function
        .size           _Z9get_errorPdS_S_,(.L_x_153 - _Z9get_errorPdS_S_)
        .other          _Z9get_errorPdS_S_,@"STO_CUDA_ENTRY STV_DEFAULT"
_Z9get_errorPdS_S_:
.text._Z9get_errorPdS_S_:
[----:B------:R-:W-:Y:S01]  /*0000*/  LDC R1, c[0x0][0x37c] ;  /* 0x0000df00ff017b82 */ /* 0x000fe20000000800 */
[----:B------:R-:W0:Y:S07]  /*0010*/  S2R R0, SR_TID.X ;  /* 0x0000000000007919 */ /* 0x000e2e0000002100 */
[----:B------:R-:W0:Y:S08]  /*0020*/  S2UR UR4, SR_CTAID.X ;  /* 0x00000000000479c3 */ /* 0x000e300000002500 */
[----:B------:R-:W0:Y:S02]  /*0030*/  LDC R13, c[0x0][0x360] ;  /* 0x0000d800ff0d7b82 */ /* 0x000e240000000800 */
[----:B0-----:R-:W-:-:S05]  /*0040*/  IMAD R13, R13, UR4, R0 ;  /* 0x000000040d0d7c24 */ /* 0x001fca000f8e0200 */
[----:B------:R-:W-:-:S13]  /*0050*/  ISETP.NE.AND P0, PT, R13, RZ, PT ;  /* 0x000000ff0d00720c */ /* 0x000fda0003f05270 */
[----:B------:R-:W-:Y:S05]  /*0060*/  @!P0 EXIT ;  /* 0x000000000000894d */ /* 0x000fea0003800000 */
[----:B------:R-:W0:Y:S01]  /*0070*/  LDC.64 R2, c[0x0][0x388] ;  /* 0x0000e200ff027b82 */ /* 0x000e220000000a00 */
[----:B------:R-:W1:Y:S07]  /*0080*/  LDCU.64 UR4, c[0x0][0x358] ;  /* 0x00006b00ff0477ac */ /* 0x000e6e0008000a00 */
[----:B------:R-:W2:Y:S08]  /*0090*/  LDC.64 R4, c[0x0][0x380] ;  /* 0x0000e000ff047b82 */ /* 0x000eb00000000a00 */
[----:B------:R-:W3:Y:S01]  /*00a0*/  LDC.64 R8, c[0x0][0x390] ;  /* 0x0000e400ff087b82 */ /* 0x000ee20000000a00 */
[----:B0-----:R-:W-:-:S06]  /*00b0*/  IMAD.WIDE.U32 R2, R13, 0x8, R2 ;  /* 0x000000080d027825 */ /* 0x001fcc00078e0002 */
[----:B-1----:R-:W4:Y:S01]  /*00c0*/  LDG.E.64 R2, desc[UR4][R2.64] ;  /* 0x0000000402027981 */ /* 0x002f22000c1e1b00 */
[----:B--2---:R-:W-:-:S06]  /*00d0*/  IMAD.WIDE.U32 R4, R13, 0x8, R4 ;  /* 0x000000080d047825 */ /* 0x004fcc00078e0004 */
[----:B------:R-:W4:Y:S02]  /*00e0*/  LDG.E.64 R4, desc[UR4][R4.64] ;  /* 0x0000000404047981 */ /* 0x000f24000c1e1b00 */
[----:B----4-:R-:W-:-:S08]  /*00f0*/  DADD R6, R2, -R4 ;  /* 0x0000000002067229 */ /* 0x010fd00000000804 */
[----:B------:R-:W-:Y:S01]  /*0100*/  DADD R10, -RZ, |R6| ;  /* 0x00000000ff0a7229 */ /* 0x000fe20000000506 */
[----:B---3--:R-:W-:-:S06]  /*0110*/  IMAD.WIDE.U32 R6, R13, 0x8, R8 ;  /* 0x000000080d067825 */ /* 0x008fcc00078e0008 */
[----:B------:R-:W-:Y:S01]  /*0120*/  STG.E.64 desc[UR4][R6.64], R10 ;  /* 0x0000000a06007986 */ /* 0x000fe2000c101b04 */
[----:B------:R-:W-:Y:S05]  /*0130*/  EXIT ;  /* 0x000000000000794d */ /* 0x000fea0003800000 */
.L_x_147:
        /* <DEDUP_REMOVED lines=12> */
.L_x_153:


//--------------------- .text._Z13heat_equationPdS_i --------------------------
	.section	.text._Z13heat_equationPdS_i,"ax",@progbits
	.align	128
        .global         _Z13heat_equationPdS_i
        .type           _Z13heat_equationPdS_i,@function
        .size           _Z13heat_equationPdS_i,(.L_x_154 - _Z13heat_equationPdS_i)
        .other          _Z13heat_equationPdS_i,@"STO_CUDA_ENTRY STV_DEFAULT"
_Z13heat_equationPdS_i:
.text._Z13heat_equationPdS_i:
[----:B------:R-:W-:Y:S01]  /*0000*/  LDC R1, c[0x0][0x37c] ;  /* 0x0000df00ff017b82 */ /* 0x000fe20000000800 */
[----:B------:R-:W0:Y:S07]  /*0010*/  S2R R5, SR_TID.X ;  /* 0x0000000000057919 */ /* 0x000e2e0000002100 */
[----:B------:R-:W1:Y:S01]  /*0020*/  S2UR UR4, SR_CTAID.X ;  /* 0x00000000000479c3 */ /* 0x000e620000002500 */
[----:B0-----:R-:W-:-:S04]  /*0030*/  ISETP.NE.AND P0, PT, R5, RZ, PT ;  /* 0x000000ff0500720c */ /* 0x001fc80003f05270 */
[----:B-1----:R-:W-:-:S13]  /*0040*/  ISETP.EQ.OR P0, PT, RZ, UR4, !P0 ;  /* 0x00000004ff007c0c */ /* 0x002fda000c702670 */
[----:B------:R-:W-:Y:S05]  /*0050*/  @P0 EXIT ;  /* 0x000000000000094d */ /* 0x000fea0003800000 */
[----:B------:R-:W0:Y:S01]  /*0060*/  LDC R13, c[0x0][0x390] ;  /* 0x0000e400ff0d7b82 */ /* 0x000e220000000800 */
[----:B------:R-:W1:Y:S01]  /*0070*/  LDCU.128 UR8, c[0x0][0x380] ;  /* 0x00007000ff0877ac */ /* 0x000e620008000c00 */
[----:B------:R-:W-:Y:S01]  /*0080*/  UMOV UR5, URZ ;  /* 0x000000ff00057c82 */ /* 0x000fe20008000000 */
[----:B------:R-:W2:Y:S01]  /*0090*/  LDCU.64 UR6, c[0x0][0x358] ;  /* 0x00006b00ff0677ac */ /* 0x000ea20008000a00 */
[----:B0-----:R-:W-:Y:S01]  /*00a0*/  SHF.R.S32.HI R0, RZ, 0x1f, R13 ;  /* 0x0000001fff007819 */ /* 0x001fe2000001140d */
[-C--:B------:R-:W-:Y:S01]  /*00b0*/  IMAD.WIDE.U32 R2, R5, R13.reuse, UR4 ;  /* 0x0000000405027e25 */ /* 0x080fe2000f8e000d */
[----:B------:R-:W-:-:S03]  /*00c0*/  IADD3 R6, P0, PT, RZ, -R13, RZ ;  /* 0x8000000dff067210 */ /* 0x000fc60007f1e0ff */
[----:B------:R-:W-:Y:S02]  /*00d0*/  IMAD R9, R0, R5, RZ ;  /* 0x0000000500097224 */ /* 0x000fe400078e02ff */
[----:B------:R-:W-:Y:S02]  /*00e0*/  IMAD.X R7, RZ, RZ, ~R0, P0 ;  /* 0x000000ffff077224 */ /* 0x000fe400000e0e00 */
[----:B------:R-:W-:Y:S02]  /*00f0*/  IMAD.IADD R3, R3, 0x1, R9 ;  /* 0x0000000103037824 */ /* 0x000fe400078e0209 */
[C---:B------:R-:W-:Y:S02]  /*0100*/  IMAD.SHL.U32 R0, R2.reuse, 0x8, RZ ;  /* 0x0000000802007824 */ /* 0x040fe400078e00ff */
[----:B------:R-:W-:Y:S01]  /*0110*/  IMAD.WIDE.U32 R6, R5, R13, R6 ;  /* 0x0000000d05067225 */ /* 0x000fe200078e0006 */
[----:B------:R-:W-:Y:S02]  /*0120*/  SHF.L.U64.HI R2, R2, 0x3, R3 ;  /* 0x0000000302027819 */ /* 0x000fe40000010203 */
[----:B-1----:R-:W-:-:S02]  /*0130*/  IADD3 R4, P0, PT, R0, UR8, RZ ;  /* 0x0000000800047c10 */ /* 0x002fc4000ff1e0ff */
[----:B------:R-:W-:Y:S02]  /*0140*/  IADD3 R3, P1, PT, R6, UR4, RZ ;  /* 0x0000000406037c10 */ /* 0x000fe4000ff3e0ff */
[----:B------:R-:W-:Y:S02]  /*0150*/  IADD3.X R5, PT, PT, R2, UR9, RZ, P0, !PT ;  /* 0x0000000902057c10 */ /* 0x000fe400087fe4ff */
[----:B------:R-:W-:Y:S01]  /*0160*/  LEA R10, P0, R3, UR8, 0x3 ;  /* 0x00000008030a7c11 */ /* 0x000fe2000f8018ff */
[----:B------:R-:W-:Y:S02]  /*0170*/  IMAD.X R12, R9, 0x1, R7, P1 ;  /* 0x00000001090c7824 */ /* 0x000fe400008e0607 */
[----:B--2---:R-:W2:Y:S04]  /*0180*/  LDG.E.64 R6, desc[UR6][R4.64+0x8] ;  /* 0x0000080604067981 */ /* 0x004ea8000c1e1b00 */
[----:B------:R-:W2:Y:S01]  /*0190*/  LDG.E.64 R8, desc[UR6][R4.64+-0x8] ;  /* 0xfffff80604087981 */ /* 0x000ea2000c1e1b00 */
[----:B------:R-:W-:Y:S01]  /*01a0*/  LEA.HI.X R11, R3, UR9, R12, 0x3, P0 ;  /* 0x00000009030b7c11 */ /* 0x000fe200080f1c0c */
[----:B------:R-:W-:-:S05]  /*01b0*/  IMAD.WIDE R12, R13, 0x8, R4 ;  /* 0x000000080d0c7825 */ /* 0x000fca00078e0204 */
[----:B------:R-:W3:Y:S04]  /*01c0*/  LDG.E.64 R10, desc[UR6][R10.64] ;  /* 0x000000060a0a7981 */ /* 0x000ee8000c1e1b00 */
[----:B------:R-:W4:Y:S01]  /*01d0*/  LDG.E.64 R12, desc[UR6][R12.64] ;  /* 0x000000060c0c7981 */ /* 0x000f22000c1e1b00 */
[----:B--2---:R-:W-:Y:S01]  /*01e0*/  DADD R6, R6, R8 ;  /* 0x0000000006067229 */ /* 0x004fe20000000008 */
[----:B------:R-:W-:-:S04]  /*01f0*/  IADD3 R8, P0, PT, R0, UR10, RZ ;  /* 0x0000000a00087c10 */ /* 0x000fc8000ff1e0ff */
[----:B------:R-:W-:-:S03]  /*0200*/  IADD3.X R9, PT, PT, R2, UR11, RZ, P0, !PT ;  /* 0x0000000b02097c10 */ /* 0x000fc600087fe4ff */
[----:B---3--:R-:W-:-:S08]  /*0210*/  DADD R6, R6, R10 ;  /* 0x0000000006067229 */ /* 0x008fd0000000000a */
[----:B----4-:R-:W-:-:S08]  /*0220*/  DADD R6, R6, R12 ;  /* 0x0000000006067229 */ /* 0x010fd0000000000c */
[----:B------:R-:W-:-:S07]  /*0230*/  DMUL R6, R6, 0.25 ;  /* 0x3fd0000006067828 */ /* 0x000fce0000000000 */
[----:B------:R-:W-:Y:S01]  /*0240*/  STG.E.64 desc[UR6][R8.64], R6 ;  /* 0x0000000608007986 */ /* 0x000fe2000c101b06 */
[----:B------:R-:W-:Y:S05]  /*0250*/  EXIT ;  /* 0x000000000000794d */ /* 0x000fea0003800000 */
.L_x_148:
        /* <DEDUP_REMOVED lines=10> */
.L_x_154:


//--------------------- .nv.shared._ZN3cub18CUB_300001_SM_10006detail6reduce28DeviceReduceSingleTileKernelINS2_10policy_hubIdjN4cuda3__47maximumIvEEE10Policy1000EPdSB_iS8_ddNS5_3std3__410__identityEEEvT0_T1_T2_T3_T4_T6_ --------------------------
	.section	.nv.shared._ZN3cub18CUB_300001_SM_10006detail6reduce28DeviceReduceSingleTileKernelINS2_10policy_hubIdjN4cuda3__47maximumIvEEE10Policy1000EPdSB_iS8_ddNS5_3std3__410__identityEEEvT0_T1_T2_T3_T4_T6_,"aw",@nobits
	.sectionflags	@""
	.align	8
.nv.shared._ZN3cub18CUB_300001_SM_10006detail6reduce28DeviceReduceSingleTileKernelINS2_10policy_hubIdjN4cuda3__47maximumIvEEE10Policy1000EPdSB_iS8_ddNS5_3std3__410__identityEEEvT0_T1_T2_T3_T4_T6_:
	.zero		1104


//--------------------- .nv.shared.reserved.0     --------------------------
	.section	.nv.shared.reserved.0,"aw",@nobits
	.weak		__nv_reservedSMEM_offset_0_alias
	.size		__nv_reservedSMEM_offset_0_alias, 0, 64
	.other		__nv_reservedSMEM_offset_0_alias,@"STO_CUDA_RESERVED_SHARED STV_DEFAULT"
__nv_reservedSMEM_offset_0_alias:
	.zero		0
	.zero		64


//--------------------- .nv.global                --------------------------
	.section	.nv.global,"aw",@nobits
.nv.global:
	.type		_ZN34_INTERNAL_1c5217f5_4_k_cu_a6db74d46thrust24THRUST_300001_SM_1000_NS12placeholders2_5E,@object
	.size		_ZN34_INTERNAL_1c5217f5_4_k_cu_a6db74d46thrust24THRUST_300001_SM_1000_NS12placeholders2_5E,(_ZN34_INTERNAL_1c5217f5_4_k_cu_a6db74d44cuda3std3__45__cpo6cbeginE - _ZN34_INTERNAL_1c5217f5_4_k_cu_a6db74d46thrust24THRUST_300001_SM_1000_NS12placeholders2_5E)
_ZN34_INTERNAL_1c5217f5_4_k_cu_a6db74d46thrust24THRUST_300001_SM_1000_NS12placeholders2_5E:
	.zero		1
	.type		_ZN34_INTERNAL_1c5217f5_4_k_cu_a6db74d44cuda3std3__45__cpo6cbeginE,@object
	.size		_ZN34_INTERNAL_1c5217f5_4_k_cu_a6db74d44cuda3std3__45__cpo6cbeginE,(_ZN34_INTERNAL_1c5217f5_4_k_cu_a6db74d44cuda3std6ranges3__45__cpo6cbeginE - _ZN34_INTERNAL_1c5217f5_4_k_cu_a6db74d44cuda3std3__45__cpo6cbeginE)
_ZN34_INTERNAL_1c5217f5_4_k_cu_a6db74d44cuda3std3__45__cpo6cbeginE:
	.zero		1
	.type		_ZN34_INTERNAL_1c5217f5_4_k_cu_a6db74d44cuda3std6ranges3__45__cpo6cbeginE,@object
	.size		_ZN34_INTERNAL_1c5217f5_4_k_cu_a6db74d44cuda3std6ranges3__45__cpo6cbeginE,(_ZN34_INTERNAL_1c5217f5_4_k_cu_a6db74d44cuda3std3__48in_placeE - _ZN34_INTERNAL_1c5217f5_4_k_cu_a6db74d44cuda3std6ranges3__45__cpo6cbeginE)
_ZN34_INTERNAL_1c5217f5_4_k_cu_a6db74d44cuda3std6ranges3__45__cpo6cbeginE:
	.zero		1
	.type		_ZN34_INTERNAL_1c5217f5_4_k_cu_a6db74d44cuda3std3__48in_placeE,@object
	.size		_ZN34_INTERNAL_1c5217f5_4_k_cu_a6db74d44cuda3std3__48in_placeE,(_ZN34_INTERNAL_1c5217f5_4_k_cu_a6db74d44cuda3std6ranges3__45__cpo4sizeE - _ZN34_INTERNAL_1c5217f5_4_k_cu_a6db74d44cuda3std3__48in_placeE)
_ZN34_INTERNAL_1c5217f5_4_k_cu_a6db74d44cuda3std3__48in_placeE:
	.zero		1
	.type		_ZN34_INTERNAL_1c5217f5_4_k_cu_a6db74d44cuda3std6ranges3__45__cpo4sizeE,@object
	.size		_ZN34_INTERNAL_1c5217f5_4_k_cu_a6db74d44cuda3std6ranges3__45__cpo4sizeE,(_ZN34_INTERNAL_1c5217f5_4_k_cu_a6db74d46thrust24THRUST_300001_SM_1000_NS12placeholders2_9E - _ZN34_INTERNAL_1c5217f5_4_k_cu_a6db74d44cuda3std6ranges3__45__cpo4sizeE)
_ZN34_INTERNAL_1c5217f5_4_k_cu_a6db74d44cuda3std6ranges3__45__cpo4sizeE:
	.zero		1
	.type		_ZN34_INTERNAL_1c5217f5_4_k_cu_a6db74d46thrust24THRUST_300001_SM_1000_NS12placeholders2_9E,@object
	.size		_ZN34_INTERNAL_1c5217f5_4_k_cu_a6db74d46thrust24THRUST_300001_SM_1000_NS12placeholders2_9E,(_ZN34_INTERNAL_1c5217f5_4_k_cu_a6db74d44cuda3std3__45__cpo7crbeginE - _ZN34_INTERNAL_1c5217f5_4_k_cu_a6db74d46thrust24THRUST_300001_SM_1000_NS12placeholders2_9E)
_ZN34_INTERNAL_1c5217f5_4_k_cu_a6db74d46thrust24THRUST_300001_SM_1000_NS12placeholders2_9E:
	.zero		1
	.type		_ZN34_INTERNAL_1c5217f5_4_k_cu_a6db74d44cuda3std3__45__cpo7crbeginE,@object
	.size		_ZN34_INTERNAL_1c5217f5_4_k_cu_a6db74d44cuda3std3__45__cpo7crbeginE,(_ZN34_INTERNAL_1c5217f5_4_k_cu_a6db74d44cuda3std6ranges3__45__cpo4nextE - _ZN34_INTERNAL_1c5217f5_4_k_cu_a6db74d44cuda3std3__45__cpo7crbeginE)
_ZN34_INTERNAL_1c5217f5_4_k_cu_a6db74d44cuda3std3__45__cpo7crbeginE:
	.zero		1
	.type		_ZN34_INTERNAL_1c5217f5_4_k_cu_a6db74d44cuda3std6ranges3__45__cpo4nextE,@object
	.size		_ZN34_INTERNAL_1c5217f5_4_k_cu_a6db74d44cuda3std6ranges3__45__cpo4nextE,(_ZN34_INTERNAL_1c5217f5_4_k_cu_a6db74d44cuda3std6ranges3__45__cpo4swapE - _ZN34_INTERNAL_1c5217f5_4_k_cu_a6db74d44cuda3std6ranges3__45__cpo4nextE)
_ZN34_INTERNAL_1c5217f5_4_k_cu_a6db74d44cuda3std6ranges3__45__cpo4nextE:
	.zero		1
	.type		_ZN34_INTERNAL_1c5217f5_4_k_cu_a6db74d44cuda3std6ranges3__45__cpo4swapE,@object
	.size		_ZN34_INTERNAL_1c5217f5_4_k_cu_a6db74d44cuda3std6ranges3__45__cpo4swapE,(_ZN34_INTERNAL_1c5217f5_4_k_cu_a6db74d46thrust24THRUST_300001_SM_1000_NS12placeholders2_1E - _ZN34_INTERNAL_1c5217f5_4_k_cu_a6db74d44cuda3std6ranges3__45__cpo4swapE)
_ZN34_INTERNAL_1c5217f5_4_k_cu_a6db74d44cuda3std6ranges3__45__cpo4swapE:
	.zero		1
	.type		_ZN34_INTERNAL_1c5217f5_4_k_cu_a6db74d46thrust24THRUST_300001_SM_1000_NS12placeholders2_1E,@object
	.size		_ZN34_INTERNAL_1c5217f5_4_k_cu_a6db74d46thrust24THRUST_300001_SM_1000_NS12placeholders2_1E,(_ZN34_INTERNAL_1c5217f5_4_k_cu_a6db74d46thrust24THRUST_300001_SM_1000_NS12placeholders2_3E - _ZN34_INTERNAL_1c5217f5_4_k_cu_a6db74d46thrust24THRUST_300001_SM_1000_NS12placeholders2_1E)
_ZN34_INTERNAL_1c5217f5_4_k_cu_a6db74d46thrust24THRUST_300001_SM_1000_NS12placeholders2_1E:
	.zero		1
	.type		_ZN34_INTERNAL_1c5217f5_4_k_cu_a6db74d46thrust24THRUST_300001_SM_1000_NS12placeholders2_3E,@object
	.size		_ZN34_INTERNAL_1c5217f5_4_k_cu_a6db74d46thrust24THRUST_300001_SM_1000_NS12placeholders2_3E,(_ZN34_INTERNAL_1c5217f5_4_k_cu_a6db74d44cuda3std3__45__cpo5beginE - _ZN34_INTERNAL_1c5217f5_4_k_cu_a6db74d46thrust24THRUST_300001_SM_1000_NS12placeholders2_3E)
_ZN34_INTERNAL_1c5217f5_4_k_cu_a6db74d46thrust24THRUST_300001_SM_1000_NS12placeholders2_3E:
	.zero		1
	.type		_ZN34_INTERNAL_1c5217f5_4_k_cu_a6db74d44cuda3std3__45__cpo5beginE,@object
	.size		_ZN34_INTERNAL_1c5217f5_4_k_cu_a6db74d44cuda3std3__45__cpo5beginE,(_ZN34_INTERNAL_1c5217f5_4_k_cu_a6db74d44cuda3std6ranges3__45__cpo5beginE - _ZN34_INTERNAL_1c5217f5_4_k_cu_a6db74d44cuda3std3__45__cpo5beginE)
_ZN34_INTERNAL_1c5217f5_4_k_cu_a6db74d44cuda3std3__45__cpo5beginE:
	.zero		1
	.type		_ZN34_INTERNAL_1c5217f5_4_k_cu_a6db74d44cuda3std6ranges3__45__cpo5beginE,@object
	.size		_ZN34_INTERNAL_1c5217f5_4_k_cu_a6db74d44cuda3std6ranges3__45__cpo5beginE,(_ZN34_INTERNAL_1c5217f5_4_k_cu_a6db74d44cuda3std3__436_GLOBAL__N__1c5217f5_4_k_cu_a6db74d46ignoreE - _ZN34_INTERNAL_1c5217f5_4_k_cu_a6db74d44cuda3std6ranges3__45__cpo5beginE)
_ZN34_INTERNAL_1c5217f5_4_k_cu_a6db74d44cuda3std6ranges3__45__cpo5beginE:
	.zero		1
	.type		_ZN34_INTERNAL_1c5217f5_4_k_cu_a6db74d44cuda3std3__436_GLOBAL__N__1c5217f5_4_k_cu_a6db74d46ignoreE,@object
	.size		_ZN34_INTERNAL_1c5217f5_4_k_cu_a6db74d44cuda3std3__436_GLOBAL__N__1c5217f5_4_k_cu_a6db74d46ignoreE,(_ZN34_INTERNAL_1c5217f5_4_k_cu_a6db74d44cuda3std6ranges3__45__cpo4dataE - _ZN34_INTERNAL_1c5217f5_4_k_cu_a6db74d44cuda3std3__436_GLOBAL__N__1c5217f5_4_k_cu_a6db74d46ignoreE)
_ZN34_INTERNAL_1c5217f5_4_k_cu_a6db74d44cuda3std3__436_GLOBAL__N__1c5217f5_4_k_cu_a6db74d46ignoreE:
	.zero		1
	.type		_ZN34_INTERNAL_1c5217f5_4_k_cu_a6db74d44cuda3std6ranges3__45__cpo4dataE,@object
	.size		_ZN34_INTERNAL_1c5217f5_4_k_cu_a6db74d44cuda3std6ranges3__45__cpo4dataE,(_ZN34_INTERNAL_1c5217f5_4_k_cu_a6db74d46thrust24THRUST_300001_SM_1000_NS12placeholders2_7E - _ZN34_INTERNAL_1c5217f5_4_k_cu_a6db74d44cuda3std6ranges3__45__cpo4dataE)
_ZN34_INTERNAL_1c5217f5_4_k_cu_a6db74d44cuda3std6ranges3__45__cpo4dataE:
	.zero		1
	.type		_ZN34_INTERNAL_1c5217f5_4_k_cu_a6db74d46thrust24THRUST_300001_SM_1000_NS12placeholders2_7E,@object
	.size		_ZN34_INTERNAL_1c5217f5_4_k_cu_a6db74d46thrust24THRUST_300001_SM_1000_NS12placeholders2_7E,(_ZN34_INTERNAL_1c5217f5_4_k_cu_a6db74d44cuda3std3__45__cpo6rbeginE - _ZN34_INTERNAL_1c5217f5_4_k_cu_a6db74d46thrust24THRUST_300001_SM_1000_NS12placeholders2_7E)
_ZN34_INTERNAL_1c5217f5_4_k_cu_a6db74d46thrust24THRUST_300001_SM_1000_NS12placeholders2_7E:
	.zero		1
	.type		_ZN34_INTERNAL_1c5217f5_4_k_cu_a6db74d44cuda3std3__45__cpo6rbeginE,@object
	.size		_ZN34_INTERNAL_1c5217f5_4_k_cu_a6db74d44cuda3std3__45__cpo6rbeginE,(_ZN34_INTERNAL_1c5217f5_4_k_cu_a6db74d44cuda3std6ranges3__45__cpo7advanceE - _ZN34_INTERNAL_1c5217f5_4_k_cu_a6db74d44cuda3std3__45__cpo6rbeginE)
_ZN34_INTERNAL_1c5217f5_4_k_cu_a6db74d44cuda3std3__45__cpo6rbeginE:
	.zero		1
	.type		_ZN34_INTERNAL_1c5217f5_4_k_cu_a6db74d44cuda3std6ranges3__45__cpo7advanceE,@object
	.size		_ZN34_INTERNAL_1c5217f5_4_k_cu_a6db74d44cuda3std6ranges3__45__cpo7advanceE,(_ZN34_INTERNAL_1c5217f5_4_k_cu_a6db74d44cuda3std3__47nulloptE - _ZN34_INTERNAL_1c5217f5_4_k_cu_a6db74d44cuda3std6ranges3__45__cpo7advanceE)
_ZN34_INTERNAL_1c5217f5_4_k_cu_a6db74d44cuda3std6ranges3__45__cpo7advanceE:
	.zero		1
	.type		_ZN34_INTERNAL_1c5217f5_4_k_cu_a6db74d44cuda3std3__47nulloptE,@object
	.size		_ZN34_INTERNAL_1c5217f5_4_k_cu_a6db74d44cuda3std3__47nulloptE,(_ZN34_INTERNAL_1c5217f5_4_k_cu_a6db74d44cuda3std6ranges3__45__cpo8distanceE - _ZN34_INTERNAL_1c5217f5_4_k_cu_a6db74d44cuda3std3__47nulloptE)
_ZN34_INTERNAL_1c5217f5_4_k_cu_a6db74d44cuda3std3__47nulloptE:
	.zero		1
	.type		_ZN34_INTERNAL_1c5217f5_4_k_cu_a6db74d44cuda3std6ranges3__45__cpo8distanceE,@object
	.size		_ZN34_INTERNAL_1c5217f5_4_k_cu_a6db74d44cuda3std6ranges3__45__cpo8distanceE,(_ZN34_INTERNAL_1c5217f5_4_k_cu_a6db74d46thrust24THRUST_300001_SM_1000_NS12placeholders2_6E - _ZN34_INTERNAL_1c5217f5_4_k_cu_a6db74d44cuda3std6ranges3__45__cpo8distanceE)
_ZN34_INTERNAL_1c5217f5_4_k_cu_a6db74d44cuda3std6ranges3__45__cpo8distanceE:
	.zero		1
	.type		_ZN34_INTERNAL_1c5217f5_4_k_cu_a6db74d46thrust24THRUST_300001_SM_1000_NS12placeholders2_6E,@object
	.size		_ZN34_INTERNAL_1c5217f5_4_k_cu_a6db74d46thrust24THRUST_300001_SM_1000_NS12placeholders2_6E,(_ZN34_INTERNAL_1c5217f5_4_k_cu_a6db74d44cuda3std3__45__cpo4cendE - _ZN34_INTERNAL_1c5217f5_4_k_cu_a6db74d46thrust24THRUST_300001_SM_1000_NS12placeholders2_6E)
_ZN34_INTERNAL_1c5217f5_4_k_cu_a6db74d46thrust24THRUST_300001_SM_1000_NS12placeholders2_6E:
	.zero		1
	.type		_ZN34_INTERNAL_1c5217f5_4_k_cu_a6db74d44cuda3std3__45__cpo4cendE,@object
	.size		_ZN34_INTERNAL_1c5217f5_4_k_cu_a6db74d44cuda3std3__45__cpo4cendE,(_ZN34_INTERNAL_1c5217f5_4_k_cu_a6db74d44cuda3std6ranges3__45__cpo4cendE - _ZN34_INTERNAL_1c5217f5_4_k_cu_a6db74d44cuda3std3__45__cpo4cendE)
_ZN34_INTERNAL_1c5217f5_4_k_cu_a6db74d44cuda3std3__45__cpo4cendE:
	.zero		1
	.type		_ZN34_INTERNAL_1c5217f5_4_k_cu_a6db74d44cuda3std6ranges3__45__cpo4cendE,@object
	.size		_ZN34_INTERNAL_1c5217f5_4_k_cu_a6db74d44cuda3std6ranges3__45__cpo4cendE,(_ZN34_INTERNAL_1c5217f5_4_k_cu_a6db74d44cuda3std3__420unreachable_sentinelE - _ZN34_INTERNAL_1c5217f5_4_k_cu_a6db74d44cuda3std6ranges3__45__cpo4cendE)
_ZN34_INTERNAL_1c5217f5_4_k_cu_a6db74d44cuda3std6ranges3__45__cpo4cendE:
	.zero		1
	.type		_ZN34_INTERNAL_1c5217f5_4_k_cu_a6db74d44cuda3std3__420unreachable_sentinelE,@object
	.size		_ZN34_INTERNAL_1c5217f5_4_k_cu_a6db74d44cuda3std3__420unreachable_sentinelE,(_ZN34_INTERNAL_1c5217f5_4_k_cu_a6db74d44cuda3std6ranges3__45__cpo5ssizeE - _ZN34_INTERNAL_1c5217f5_4_k_cu_a6db74d44cuda3std3__420unreachable_sentinelE)
_ZN34_INTERNAL_1c5217f5_4_k_cu_a6db74d44cuda3std3__420unreachable_sentinelE:
	.zero		1
	.type		_ZN34_INTERNAL_1c5217f5_4_k_cu_a6db74d44cuda3std6ranges3__45__cpo5ssizeE,@object
	.size		_ZN34_INTERNAL_1c5217f5_4_k_cu_a6db74d44cuda3std6ranges3__45__cpo5ssizeE,(_ZN34_INTERNAL_1c5217f5_4_k_cu_a6db74d46thrust24THRUST_300001_SM_1000_NS12placeholders3_10E - _ZN34_INTERNAL_1c5217f5_4_k_cu_a6db74d44cuda3std6ranges3__45__cpo5ssizeE)
_ZN34_INTERNAL_1c5217f5_4_k_cu_a6db74d44cuda3std6ranges3__45__cpo5ssizeE:
	.zero		1
	.type		_ZN34_INTERNAL_1c5217f5_4_k_cu_a6db74d46thrust24THRUST_300001_SM_1000_NS12placeholders3_10E,@object
	.size		_ZN34_INTERNAL_1c5217f5_4_k_cu_a6db74d46thrust24THRUST_300001_SM_1000_NS12placeholders3_10E,(_ZN34_INTERNAL_1c5217f5_4_k_cu_a6db74d44cuda3std3__45__cpo5crendE - _ZN34_INTERNAL_1c5217f5_4_k_cu_a6db74d46thrust24THRUST_300001_SM_1000_NS12placeholders3_10E)
_ZN34_INTERNAL_1c5217f5_4_k_cu_a6db74d46thrust24THRUST_300001_SM_1000_NS12placeholders3_10E:
	.zero		1
	.type		_ZN34_INTERNAL_1c5217f5_4_k_cu_a6db74d44cuda3std3__45__cpo5crendE,@object
	.size		_ZN34_INTERNAL_1c5217f5_4_k_cu_a6db74d44cuda3std3__45__cpo5crendE,(_ZN34_INTERNAL_1c5217f5_4_k_cu_a6db74d44cuda3std6ranges3__45__cpo4prevE - _ZN34_INTERNAL_1c5217f5_4_k_cu_a6db74d44cuda3std3__45__cpo5crendE)
_ZN34_INTERNAL_1c5217f5_4_k_cu_a6db74d44cuda3std3__45__cpo5crendE:
	.zero		1
	.type		_ZN34_INTERNAL_1c5217f5_4_k_cu_a6db74d44cuda3std6ranges3__45__cpo4prevE,@object
	.size		_ZN34_INTERNAL_1c5217f5_4_k_cu_a6db74d44cuda3std6ranges3__45__cpo4prevE,(_ZN34_INTERNAL_1c5217f5_4_k_cu_a6db74d44cuda3std6ranges3__45__cpo9iter_moveE - _ZN34_INTERNAL_1c5217f5_4_k_cu_a6db74d44cuda3std6ranges3__45__cpo4prevE)
_ZN34_INTERNAL_1c5217f5_4_k_cu_a6db74d44cuda3std6ranges3__45__cpo4prevE:
	.zero		1
	.type		_ZN34_INTERNAL_1c5217f5_4_k_cu_a6db74d44cuda3std6ranges3__45__cpo9iter_moveE,@object
	.size		_ZN34_INTERNAL_1c5217f5_4_k_cu_a6db74d44cuda3std6ranges3__45__cpo9iter_moveE,(_ZN34_INTERNAL_1c5217f5_4_k_cu_a6db74d46thrust24THRUST_300001_SM_1000_NS12placeholders2_2E - _ZN34_INTERNAL_1c5217f5_4_k_cu_a6db74d44cuda3std6ranges3__45__cpo9iter_moveE)
_ZN34_INTERNAL_1c5217f5_4_k_cu_a6db74d44cuda3std6ranges3__45__cpo9iter_moveE:
	.zero		1
	.type		_ZN34_INTERNAL_1c5217f5_4_k_cu_a6db74d46thrust24THRUST_300001_SM_1000_NS12placeholders2_2E,@object
	.size		_ZN34_INTERNAL_1c5217f5_4_k_cu_a6db74d46thrust24THRUST_300001_SM_1000_NS12placeholders2_2E,(_ZN34_INTERNAL_1c5217f5_4_k_cu_a6db74d46thrust24THRUST_300001_SM_1000_NS12placeholders2_4E - _ZN34_INTERNAL_1c5217f5_4_k_cu_a6db74d46thrust24THRUST_300001_SM_1000_NS12placeholders2_2E)
_ZN34_INTERNAL_1c5217f5_4_k_cu_a6db74d46thrust24THRUST_300001_SM_1000_NS12placeholders2_2E:
	.zero		1
	.type		_ZN34_INTERNAL_1c5217f5_4_k_cu_a6db74d46thrust24THRUST_300001_SM_1000_NS12placeholders2_4E,@object
	.size		_ZN34_INTERNAL_1c5217f5_4_k_cu_a6db74d46thrust24THRUST_300001_SM_1000_NS12placeholders2_4E,(_ZN34_INTERNAL_1c5217f5_4_k_cu_a6db74d44cuda3std3__45__cpo3endE - _ZN34_INTERNAL_1c5217f5_4_k_cu_a6db74d46thrust24THRUST_300001_SM_1000_NS12placeholders2_4E)
_ZN34_INTERNAL_1c5217f5_4_k_cu_a6db74d46thrust24THRUST_300001_SM_1000_NS12placeholders2_4E:
	.zero		1
	.type		_ZN34_INTERNAL_1c5217f5_4_k_cu_a6db74d44cuda3std3__45__cpo3endE,@object
	.size		_ZN34_INTERNAL_1c5217f5_4_k_cu_a6db74d44cuda3std3__45__cpo3endE,(_ZN34_INTERNAL_1c5217f5_4_k_cu_a6db74d44cuda3std6ranges3__45__cpo3endE - _ZN34_INTERNAL_1c5217f5_4_k_cu_a6db74d44cuda3std3__45__cpo3endE)
_ZN34_INTERNAL_1c5217f5_4_k_cu_a6db74d44cuda3std3__45__cpo3endE:
	.zero		1
	.type		_ZN34_INTERNAL_1c5217f5_4_k_cu_a6db74d44cuda3std6ranges3__45__cpo3endE,@object
	.size		_ZN34_INTERNAL_1c5217f5_4_k_cu_a6db74d44cuda3std6ranges3__45__cpo3endE,(_ZN34_INTERNAL_1c5217f5_4_k_cu_a6db74d44cuda3std3__419piecewise_constructE - _ZN34_INTERNAL_1c5217f5_4_k_cu_a6db74d44cuda3std6ranges3__45__cpo3endE)
_ZN34_INTERNAL_1c5217f5_4_k_cu_a6db74d44cuda3std6ranges3__45__cpo3endE:
	.zero		1
	.type		_ZN34_INTERNAL_1c5217f5_4_k_cu_a6db74d44cuda3std3__419piecewise_constructE,@object
	.size		_ZN34_INTERNAL_1c5217f5_4_k_cu_a6db74d44cuda3std3__419piecewise_constructE,(_ZN34_INTERNAL_1c5217f5_4_k_cu_a6db74d44cuda3std6ranges3__45__cpo5cdataE - _ZN34_INTERNAL_1c5217f5_4_k_cu_a6db74d44cuda3std3__419piecewise_constructE)
_ZN34_INTERNAL_1c5217f5_4_k_cu_a6db74d44cuda3std3__419piecewise_constructE:
	.zero		1
	.type		_ZN34_INTERNAL_1c5217f5_4_k_cu_a6db74d44cuda3std6ranges3__45__cpo5cdataE,@object
	.size		_ZN34_INTERNAL_1c5217f5_4_k_cu_a6db74d44cuda3std6ranges3__45__cpo5cdataE,(_ZN34_INTERNAL_1c5217f5_4_k_cu_a6db74d46thrust24THRUST_300001_SM_1000_NS12placeholders2_8E - _ZN34_INTERNAL_1c5217f5_4_k_cu_a6db74d44cuda3std6ranges3__45__cpo5cdataE)
_ZN34_INTERNAL_1c5217f5_4_k_cu_a6db74d44cuda3std6ranges3__45__cpo5cdataE:
	.zero		1
	.type		_ZN34_INTERNAL_1c5217f5_4_k_cu_a6db74d46thrust24THRUST_300001_SM_1000_NS12placeholders2_8E,@object
	.size		_ZN34_INTERNAL_1c5217f5_4_k_cu_a6db74d46thrust24THRUST_300001_SM_1000_NS12placeholders2_8E,(_ZN34_INTERNAL_1c5217f5_4_k_cu_a6db74d44cuda3std3__45__cpo4rendE - _ZN34_INTERNAL_1c5217f5_4_k_cu_a6db74d46thrust24THRUST_300001_SM_1000_NS12placeholders2_8E)
_ZN34_INTERNAL_1c5217f5_4_k_cu_a6db74d46thrust24THRUST_300001_SM_1000_NS12placeholders2_8E:
	.zero		1
	.type		_ZN34_INTERNAL_1c5217f5_4_k_cu_a6db74d44cuda3std3__45__cpo4rendE,@object
	.size		_ZN34_INTERNAL_1c5217f5_4_k_cu_a6db74d44cuda3std3__45__cpo4rendE,(_ZN34_INTERNAL_1c5217f5_4_k_cu_a6db74d44cuda3std6ranges3__45__cpo9iter_swapE - _ZN34_INTERNAL_1c5217f5_4_k_cu_a6db74d44cuda3std3__45__cpo4rendE)
_ZN34_INTERNAL_1c5217f5_4_k_cu_a6db74d44cuda3std3__45__cpo4rendE:
	.zero		1
	.type		_ZN34_INTERNAL_1c5217f5_4_k_cu_a6db74d44cuda3std6ranges3__45__cpo9iter_swapE,@object
	.size		_ZN34_INTERNAL_1c5217f5_4_k_cu_a6db74d44cuda3std6ranges3__45__cpo9iter_swapE,(_ZN34_INTERNAL_1c5217f5_4_k_cu_a6db74d44cuda3std3__48unexpectE - _ZN34_INTERNAL_1c5217f5_4_k_cu_a6db74d44cuda3std6ranges3__45__cpo9iter_swapE)
_ZN34_INTERNAL_1c5217f5_4_k_cu_a6db74d44cuda3std6ranges3__45__cpo9iter_swapE:
	.zero		1
	.type		_ZN34_INTERNAL_1c5217f5_4_k_cu_a6db74d44cuda3std3__48unexpectE,@object
	.size		_ZN34_INTERNAL_1c5217f5_4_k_cu_a6db74d44cuda3std3__48unexpectE,(_ZN34_INTERNAL_1c5217f5_4_k_cu_a6db74d46thrust24THRUST_300001_SM_1000_NS6system6detail10sequential3seqE - _ZN34_INTERNAL_1c5217f5_4_k_cu_a6db74d44cuda3std3__48unexpectE)
_ZN34_INTERNAL_1c5217f5_4_k_cu_a6db74d44cuda3std3__48unexpectE:
	.zero		1
	.type		_ZN34_INTERNAL_1c5217f5_4_k_cu_a6db74d46thrust24THRUST_300001_SM_1000_NS6system6detail10sequential3seqE,@object
	.size		_ZN34_INTERNAL_1c5217f5_4_k_cu_a6db74d46thrust24THRUST_300001_SM_1000_NS6system6detail10sequential3seqE,(.L_29 - _ZN34_INTERNAL_1c5217f5_4_k_cu_a6db74d46thrust24THRUST_300001_SM_1000_NS6system6detail10sequential3seqE)
_ZN34_INTERNAL_1c5217f5_4_k_cu_a6db74d46thrust24THRUST_300001_SM_1000_NS6system6detail10sequential3seqE:
	.zero		1
.L_29:


//--------------------- .nv.shared._ZN3cub18CUB_300001_SM_10006detail6reduce18DeviceReduceKernelINS2_10policy_hubIdjN4cuda3__47maximumIvEEE10Policy1000EPdjS8_dNS5_3std3__410__identityEEEvT0_PT3_T1_NS0_13GridEvenShareISI_EET2_T4_ --------------------------
	.section	.nv.shared._ZN3cub18CUB_300001_SM_10006detail6reduce18DeviceReduceKernelINS2_10policy_hubIdjN4cuda3__47maximumIvEEE10Policy1000EPdjS8_dNS5_3std3__410__identityEEEvT0_PT3_T1_NS0_13GridEvenShareISI_EET2_T4_,"aw",@nobits
	.sectionflags	@""
	.align	8
.nv.shared._ZN3cub18CUB_300001_SM_10006detail6reduce18DeviceReduceKernelINS2_10policy_hubIdjN4cuda3__47maximumIvEEE10Policy1000EPdjS8_dNS5_3std3__410__identityEEEvT0_PT3_T1_NS0_13GridEvenShareISI_EET2_T4_:
	.zero		1104


//--------------------- .nv.shared._ZN3cub18CUB_300001_SM_10006detail6reduce28DeviceReduceSingleTileKernelINS2_10policy_hubIdjN4cuda3__47maximumIvEEE10Policy1000EPdSB_jS8_ddNS5_3std3__410__identityEEEvT0_T1_T2_T3_T4_T6_ --------------------------
	.section	.nv.shared._ZN3cub18CUB_300001_SM_10006detail6reduce28DeviceReduceSingleTileKernelINS2_10policy_hubIdjN4cuda3__47maximumIvEEE10Policy1000EPdSB_jS8_ddNS5_3std3__410__identityEEEvT0_T1_T2_T3_T4_T6_,"aw",@nobits
	.sectionflags	@""
	.align	8
.nv.shared._ZN3cub18CUB_300001_SM_10006detail6reduce28DeviceReduceSingleTileKernelINS2_10policy_hubIdjN4cuda3__47maximumIvEEE10Policy1000EPdSB_jS8_ddNS5_3std3__410__identityEEEvT0_T1_T2_T3_T4_T6_:
	.zero		1104


//--------------------- .nv.constant0._ZN3cub18CUB_300001_SM_10006detail6reduce28DeviceReduceSingleTileKernelINS2_10policy_hubIdjN4cuda3__47maximumIvEEE10Policy1000EPdSB_iS8_ddNS5_3std3__410__identityEEEvT0_T1_T2_T3_T4_T6_ --------------------------
	.section	.nv.constant0._ZN3cub18CUB_300001_SM_10006detail6reduce28DeviceReduceSingleTileKernelINS2_10policy_hubIdjN4cuda3__47maximumIvEEE10Policy1000EPdSB_iS8_ddNS5_3std3__410__identityEEEvT0_T1_T2_T3_T4_T6_,"a",@progbits
	.sectionflags	@""
	.align	4
.nv.constant0._ZN3cub18CUB_300001_SM_10006detail6reduce28DeviceReduceSingleTileKernelINS2_10policy_hubIdjN4cuda3__47maximumIvEEE10Policy1000EPdSB_iS8_ddNS5_3std3__410__identityEEEvT0_T1_T2_T3_T4_T6_:
	.zero		929


//--------------------- .nv.constant0._ZN3cub18CUB_300001_SM_10006detail6reduce18DeviceReduceKernelINS2_10policy_hubIdjN4cuda3__47maximumIvEEE10Policy1000EPdjS8_dNS5_3std3__410__identityEEEvT0_PT3_T1_NS0_13GridEvenShareISI_EET2_T4_ --------------------------
	.section	.nv.constant0._ZN3cub18CUB_300001_SM_10006detail6reduce18DeviceReduceKernelINS2_10policy_hubIdjN4cuda3__47maximumIvEEE10Policy1000EPdjS8_dNS5_3std3__410__identityEEEvT0_PT3_T1_NS0_13GridEvenShareISI_EET2_T4_,"a",@progbits
	.sectionflags	@""
	.align	4
.nv.constant0._ZN3cub18CUB_300001_SM_10006detail6reduce18DeviceReduceKernelINS2_10policy_hubIdjN4cuda3__47maximumIvEEE10Policy1000EPdjS8_dNS5_3std3__410__identityEEEvT0_PT3_T1_NS0_13GridEvenShareISI_EET2_T4_:
	.zero		958


//--------------------- .nv.constant0._ZN3cub18CUB_300001_SM_10006detail6reduce28DeviceReduceSingleTileKernelINS2_10policy_hubIdjN4cuda3__47maximumIvEEE10Policy1000EPdSB_jS8_ddNS5_3std3__410__identityEEEvT0_T1_T2_T3_T4_T6_ --------------------------
	.section	.nv.constant0._ZN3cub18CUB_300001_SM_10006detail6reduce28DeviceReduceSingleTileKernelINS2_10policy_hubIdjN4cuda3__47maximumIvEEE10Policy1000EPdSB_jS8_ddNS5_3std3__410__identityEEEvT0_T1_T2_T3_T4_T6_,"a",@progbits
	.sectionflags	@""
	.align	4
.nv.constant0._ZN3cub18CUB_300001_SM_10006detail6reduce28DeviceReduceSingleTileKernelINS2_10policy_hubIdjN4cuda3__47maximumIvEEE10Policy1000EPdSB_jS8_ddNS5_3std3__410__identityEEEvT0_T1_T2_T3_T4_T6_:
	.zero		929


//--------------------- .nv.constant0._ZN3cub18CUB_300001_SM_10006detail11EmptyKernelIvEEvv --------------------------
	.section	.nv.constant0._ZN3cub18CUB_300001_SM_10006detail11EmptyKernelIvEEvv,"a",@progbits
	.sectionflags	@""
	.align	4
.nv.constant0._ZN3cub18CUB_300001_SM_10006detail11EmptyKernelIvEEvv:
	.zero		896


//--------------------- .nv.constant0._Z9get_errorPdS_S_ --------------------------
	.section	.nv.constant0._Z9get_errorPdS_S_,"a",@progbits
	.sectionflags	@""
	.align	4
.nv.constant0._Z9get_errorPdS_S_:
	.zero		920


//--------------------- .nv.constant0._Z13heat_equationPdS_i --------------------------
	.section	.nv.constant0._Z13heat_equationPdS_i,"a",@progbits
	.sectionflags	@""
	.align	4
.nv.constant0._Z13heat_equationPdS_i:
	.zero		916


//--------------------- SYMBOLS --------------------------

	.type		.nv.reservedSmem.offset0,@object
	.size		.nv.reservedSmem.offset0,0x4
	.type		.nv.reservedSmem.cap,@object
	.size		.nv.reservedSmem.cap,0x4
